	.target	sm_100a

	.elftype	@"ET_EXEC"


//--------------------- .note.nv.tkinfo           --------------------------
	.section	.note.nv.tkinfo,"",@"SHT_NOTE"
	.sectionflags	@"SHF_NOTE_NV_TKINFO"
	.tkinfo
        /*0018*/ 	.word	0x00000002
        /*0030*/ 	.string	""
        /*0030*/ 	.string	"ptxas"
        /*0030*/ 	.string	"Cuda compilation tools, release 13.0, V13.0.88"
        /*0030*/ 	.string	"Build cuda_13.0.r13.0/compiler.36424714_0"
        /*0030*/ 	.string	"-arch sm_100a -m 64 "



//--------------------- .note.nv.cuinfo           --------------------------
	.section	.note.nv.cuinfo,"",@"SHT_NOTE"
	.sectionflags	@"SHF_NOTE_NV_CUINFO"
        /*0018*/ 	.short	0x0002
        /*001a*/ 	.short	0x0064
        /*001c*/ 	.short	0x0082
	.zero		2


//--------------------- .nv.info                  --------------------------
	.section	.nv.info,"",@"SHT_CUDA_INFO"
	.align	4


	//----- nvinfo : EIATTR_REGCOUNT
	.align		4
        /*0000*/ 	.byte	0x04, 0x2f
        /*0002*/ 	.short	(.L_19 - .L_18)
	.align		4
.L_18:
        /*0004*/ 	.word	index@(_ZN7cutlass13device_kernelINS_4gemm6kernel13GemmUniversalIN4cute5tupleIJiiiiEEENS1_10collective13CollectiveMmaINS1_46MainloopSm100TmaUmmaWarpSpecializedBlockScaledILi6ELi2ELi2ENS5_IJNS4_1CILi4EEESB_NSA_ILi1EEEEEEEENS5_IJNSA_ILi128EEESF_SF_EEENS5_IJNS_12float_e4m3_tENS_13float_ue8m0_tEEEENS5_IJNS5_IJlSC_lEEENS4_6LayoutINS5_IJNS5_IJNS5_IJNSA_ILi32EEESB_EEEiEEESO_NS5_IJSC_iEEEEEENS5_IJNS5_IJNS5_IJNSA_ILi16EEESB_EEEiEEENS5_IJNS5_IJNSA_ILi0EEESC_EEENSA_ILi512EEEEEENS5_IJSU_iEEEEEEEEEEESJ_S11_NS4_8TiledMMAINS4_8MMA_AtomIJNS4_21SM100_MMA_MXF8F6F4_SSISH_SH_fSI_Li128ELi128ELNS4_4UMMA5MajorE0ELS16_0ELNS15_7ScaleInE0ELS17_0EEEEEENSL_INS5_IJSC_SC_SC_EEENS5_IJSU_SU_SU_EEEEENS5_IJNS4_10UnderscoreES1D_S1D_EEEEENS5_IJNS4_23SM90_TMA_LOAD_MULTICASTES1G_EEENS5_IJNS4_14ComposedLayoutINS4_7SwizzleILi3ELi4ELi3EEENS4_18smem_ptr_flag_bitsILi8EEENSL_INS5_IJNSA_ILi8EEESF_EEENS5_IJSF_SC_EEEEEEENSL_INS5_IJNS5_IJNS5_IJSN_SC_EEENS5_IJSM_SC_EEEEEESC_NS5_IJSB_SC_EEEEEENS5_IJNS5_IJNS5_IJSS_SW_EEESV_EEESU_NS5_IJSC_SW_EEEEEEEEEEEvNS4_8identityES1H_S22_vS23_EENS_8epilogue10collective18CollectiveEpilogueINS25_23Sm100TmaWarpSpecializedILi4ELi2ELi16ELb1ELb0EEEJNS5_IJNSA_ILi64EEESF_SF_EEENS5_IJNSL_IS2A_SC_EENSL_INS5_IJSR_NSA_ILi2EEEEEENS5_IJSC_S2A_EEEEEEEENS_10bfloat16_tESK_S2I_SK_NS25_6fusion15FusionCallbacksIS29_NS2J_17LinearCombinationIS2I_fS2I_fLNS_15FloatRoundStyleE2EEES2B_S2H_JEEENS4_5SM1004TMEM4LOAD26SM100_TMEM_LOAD_32dp32b16xENS4_13SM90_TMA_LOADENS1I_INS1J_ILi1ELi4ELi3EEENS1L_ILi16EEENSL_INS5_IJS1N_SR_EEENS5_IJSR_SC_EEEEEEENS4_39AutoVectorizingCopyWithAssumedAlignmentILi128EEENS4_14SM90_TMA_STOREES2Z_S31_S31_EEEvvEEEEvNT_6ParamsE)
        /*0008*/ 	.word	0x0000007e


	//----- nvinfo : EIATTR_FRAME_SIZE
	.align		4
.L_19:
        /*000c*/ 	.byte	0x04, 0x11
        /*000e*/ 	.short	(.L_21 - .L_20)
	.align		4
.L_20:
        /*0010*/ 	.word	index@($__internal_2_$__cuda_sm10x_tcgen05_guardrail_trap_unallocated_columns_being_dealloced)
        /*0014*/ 	.word	0x00000000


	//----- nvinfo : EIATTR_FRAME_SIZE
	.align		4
.L_21:
        /*0018*/ 	.byte	0x04, 0x11
        /*001a*/ 	.short	(.L_23 - .L_22)
	.align		4
.L_22:
        /*001c*/ 	.word	index@($__internal_1_$__cuda_sm10x_tcgen05_guardrail_trap_phase_invalid_during_alloc)
        /*0020*/ 	.word	0x00000000


	//----- nvinfo : EIATTR_FRAME_SIZE
	.align		4
.L_23:
        /*0024*/ 	.byte	0x04, 0x11
        /*0026*/ 	.short	(.L_25 - .L_24)
	.align		4
.L_24:
        /*0028*/ 	.word	index@($__internal_0_$__cuda_sm10x_tcgen05_guardrail_trap_col_being_dealloced_not_returned_by_alloc)
        /*002c*/ 	.word	0x00000000


	//----- nvinfo : EIATTR_FRAME_SIZE
	.align		4
.L_25:
        /*0030*/ 	.byte	0x04, 0x11
        /*0032*/ 	.short	(.L_27 - .L_26)
	.align		4
.L_26:
        /*0034*/ 	.word	index@(_ZN7cutlass13device_kernelINS_4gemm6kernel13GemmUniversalIN4cute5tupleIJiiiiEEENS1_10collective13CollectiveMmaINS1_46MainloopSm100TmaUmmaWarpSpecializedBlockScaledILi6ELi2ELi2ENS5_IJNS4_1CILi4EEESB_NSA_ILi1EEEEEEEENS5_IJNSA_ILi128EEESF_SF_EEENS5_IJNS_12float_e4m3_tENS_13float_ue8m0_tEEEENS5_IJNS5_IJlSC_lEEENS4_6LayoutINS5_IJNS5_IJNS5_IJNSA_ILi32EEESB_EEEiEEESO_NS5_IJSC_iEEEEEENS5_IJNS5_IJNS5_IJNSA_ILi16EEESB_EEEiEEENS5_IJNS5_IJNSA_ILi0EEESC_EEENSA_ILi512EEEEEENS5_IJSU_iEEEEEEEEEEESJ_S11_NS4_8TiledMMAINS4_8MMA_AtomIJNS4_21SM100_MMA_MXF8F6F4_SSISH_SH_fSI_Li128ELi128ELNS4_4UMMA5MajorE0ELS16_0ELNS15_7ScaleInE0ELS17_0EEEEEENSL_INS5_IJSC_SC_SC_EEENS5_IJSU_SU_SU_EEEEENS5_IJNS4_10UnderscoreES1D_S1D_EEEEENS5_IJNS4_23SM90_TMA_LOAD_MULTICASTES1G_EEENS5_IJNS4_14ComposedLayoutINS4_7SwizzleILi3ELi4ELi3EEENS4_18smem_ptr_flag_bitsILi8EEENSL_INS5_IJNSA_ILi8EEESF_EEENS5_IJSF_SC_EEEEEEENSL_INS5_IJNS5_IJNS5_IJSN_SC_EEENS5_IJSM_SC_EEEEEESC_NS5_IJSB_SC_EEEEEENS5_IJNS5_IJNS5_IJSS_SW_EEESV_EEESU_NS5_IJSC_SW_EEEEEEEEEEEvNS4_8identityES1H_S22_vS23_EENS_8epilogue10collective18CollectiveEpilogueINS25_23Sm100TmaWarpSpecializedILi4ELi2ELi16ELb1ELb0EEEJNS5_IJNSA_ILi64EEESF_SF_EEENS5_IJNSL_IS2A_SC_EENSL_INS5_IJSR_NSA_ILi2EEEEEENS5_IJSC_S2A_EEEEEEEENS_10bfloat16_tESK_S2I_SK_NS25_6fusion15FusionCallbacksIS29_NS2J_17LinearCombinationIS2I_fS2I_fLNS_15FloatRoundStyleE2EEES2B_S2H_JEEENS4_5SM1004TMEM4LOAD26SM100_TMEM_LOAD_32dp32b16xENS4_13SM90_TMA_LOADENS1I_INS1J_ILi1ELi4ELi3EEENS1L_ILi16EEENSL_INS5_IJS1N_SR_EEENS5_IJSR_SC_EEEEEEENS4_39AutoVectorizingCopyWithAssumedAlignmentILi128EEENS4_14SM90_TMA_STOREES2Z_S31_S31_EEEvvEEEEvNT_6ParamsE)
        /*0038*/ 	.word	0x00000000


	//----- nvinfo : EIATTR_MIN_STACK_SIZE
	.align		4
.L_27:
        /*003c*/ 	.byte	0x04, 0x12
        /*003e*/ 	.short	(.L_29 - .L_28)
	.align		4
.L_28:
        /*0040*/ 	.word	index@(_ZN7cutlass13device_kernelINS_4gemm6kernel13GemmUniversalIN4cute5tupleIJiiiiEEENS1_10collective13CollectiveMmaINS1_46MainloopSm100TmaUmmaWarpSpecializedBlockScaledILi6ELi2ELi2ENS5_IJNS4_1CILi4EEESB_NSA_ILi1EEEEEEEENS5_IJNSA_ILi128EEESF_SF_EEENS5_IJNS_12float_e4m3_tENS_13float_ue8m0_tEEEENS5_IJNS5_IJlSC_lEEENS4_6LayoutINS5_IJNS5_IJNS5_IJNSA_ILi32EEESB_EEEiEEESO_NS5_IJSC_iEEEEEENS5_IJNS5_IJNS5_IJNSA_ILi16EEESB_EEEiEEENS5_IJNS5_IJNSA_ILi0EEESC_EEENSA_ILi512EEEEEENS5_IJSU_iEEEEEEEEEEESJ_S11_NS4_8TiledMMAINS4_8MMA_AtomIJNS4_21SM100_MMA_MXF8F6F4_SSISH_SH_fSI_Li128ELi128ELNS4_4UMMA5MajorE0ELS16_0ELNS15_7ScaleInE0ELS17_0EEEEEENSL_INS5_IJSC_SC_SC_EEENS5_IJSU_SU_SU_EEEEENS5_IJNS4_10UnderscoreES1D_S1D_EEEEENS5_IJNS4_23SM90_TMA_LOAD_MULTICASTES1G_EEENS5_IJNS4_14ComposedLayoutINS4_7SwizzleILi3ELi4ELi3EEENS4_18smem_ptr_flag_bitsILi8EEENSL_INS5_IJNSA_ILi8EEESF_EEENS5_IJSF_SC_EEEEEEENSL_INS5_IJNS5_IJNS5_IJSN_SC_EEENS5_IJSM_SC_EEEEEESC_NS5_IJSB_SC_EEEEEENS5_IJNS5_IJNS5_IJSS_SW_EEESV_EEESU_NS5_IJSC_SW_EEEEEEEEEEEvNS4_8identityES1H_S22_vS23_EENS_8epilogue10collective18CollectiveEpilogueINS25_23Sm100TmaWarpSpecializedILi4ELi2ELi16ELb1ELb0EEEJNS5_IJNSA_ILi64EEESF_SF_EEENS5_IJNSL_IS2A_SC_EENSL_INS5_IJSR_NSA_ILi2EEEEEENS5_IJSC_S2A_EEEEEEEENS_10bfloat16_tESK_S2I_SK_NS25_6fusion15FusionCallbacksIS29_NS2J_17LinearCombinationIS2I_fS2I_fLNS_15FloatRoundStyleE2EEES2B_S2H_JEEENS4_5SM1004TMEM4LOAD26SM100_TMEM_LOAD_32dp32b16xENS4_13SM90_TMA_LOADENS1I_INS1J_ILi1ELi4ELi3EEENS1L_ILi16EEENSL_INS5_IJS1N_SR_EEENS5_IJSR_SC_EEEEEEENS4_39AutoVectorizingCopyWithAssumedAlignmentILi128EEENS4_14SM90_TMA_STOREES2Z_S31_S31_EEEvvEEEEvNT_6ParamsE)
        /*0044*/ 	.word	0x00000000
.L_29:


//--------------------- .nv.compat                --------------------------
	.section	.nv.compat,"",@"SHT_CUDA_COMPAT_INFO"
	.align	4
        /*0000*/ 	.byte	0x02, 0x09, 0x01, 0x00, 0x02, 0x02, 0x02, 0x00, 0x02, 0x05, 0x05, 0x00, 0x03, 0x07, 0x01, 0x01
        /*0010*/ 	.byte	0x02, 0x03, 0x01, 0x00, 0x02, 0x06, 0x01, 0x00, 0x04, 0x0b, 0x08, 0x00, 0x09, 0x00, 0x00, 0x00
        /*0020*/ 	.byte	0x00, 0x00, 0x00, 0x00


//--------------------- .nv.info._ZN7cutlass13device_kernelINS_4gemm6kernel13GemmUniversalIN4cute5tupleIJiiiiEEENS1_10collective13CollectiveMmaINS1_46MainloopSm100TmaUmmaWarpSpecializedBlockScaledILi6ELi2ELi2ENS5_IJNS4_1CILi4EEESB_NSA_ILi1EEEEEEEENS5_IJNSA_ILi128EEESF_SF_EEENS5_IJNS_12float_e4m3_tENS_13float_ue8m0_tEEEENS5_IJNS5_IJlSC_lEEENS4_6LayoutINS5_IJNS5_IJNS5_IJNSA_ILi32EEESB_EEEiEEESO_NS5_IJSC_iEEEEEENS5_IJNS5_IJNS5_IJNSA_ILi16EEESB_EEEiEEENS5_IJNS5_IJNSA_ILi0EEESC_EEENSA_ILi512EEEEEENS5_IJSU_iEEEEEEEEEEESJ_S11_NS4_8TiledMMAINS4_8MMA_AtomIJNS4_21SM100_MMA_MXF8F6F4_SSISH_SH_fSI_Li128ELi128ELNS4_4UMMA5MajorE0ELS16_0ELNS15_7ScaleInE0ELS17_0EEEEEENSL_INS5_IJSC_SC_SC_EEENS5_IJSU_SU_SU_EEEEENS5_IJNS4_10UnderscoreES1D_S1D_EEEEENS5_IJNS4_23SM90_TMA_LOAD_MULTICASTES1G_EEENS5_IJNS4_14ComposedLayoutINS4_7SwizzleILi3ELi4ELi3EEENS4_18smem_ptr_flag_bitsILi8EEENSL_INS5_IJNSA_ILi8EEESF_EEENS5_IJSF_SC_EEEEEEENSL_INS5_IJNS5_IJNS5_IJSN_SC_EEENS5_IJSM_SC_EEEEEESC_NS5_IJSB_SC_EEEEEENS5_IJNS5_IJNS5_IJSS_SW_EEESV_EEESU_NS5_IJSC_SW_EEEEEEEEEEEvNS4_8identityES1H_S22_vS23_EENS_8epilogue10collective18CollectiveEpilogueINS25_23Sm100TmaWarpSpecializedILi4ELi2ELi16ELb1ELb0EEEJNS5_IJNSA_ILi64EEESF_SF_EEENS5_IJNSL_IS2A_SC_EENSL_INS5_IJSR_NSA_ILi2EEEEEENS5_IJSC_S2A_EEEEEEEENS_10bfloat16_tESK_S2I_SK_NS25_6fusion15FusionCallbacksIS29_NS2J_17LinearCombinationIS2I_fS2I_fLNS_15FloatRoundStyleE2EEES2B_S2H_JEEENS4_5SM1004TMEM4LOAD26SM100_TMEM_LOAD_32dp32b16xENS4_13SM90_TMA_LOADENS1I_INS1J_ILi1ELi4ELi3EEENS1L_ILi16EEENSL_INS5_IJS1N_SR_EEENS5_IJSR_SC_EEEEEEENS4_39AutoVectorizingCopyWithAssumedAlignmentILi128EEENS4_14SM90_TMA_STOREES2Z_S31_S31_EEEvvEEEEvNT_6ParamsE --------------------------
	.section	.nv.info._ZN7cutlass13device_kernelINS_4gemm6kernel13GemmUniversalIN4cute5tupleIJiiiiEEENS1_10collective13CollectiveMmaINS1_46MainloopSm100TmaUmmaWarpSpecializedBlockScaledILi6ELi2ELi2ENS5_IJNS4_1CILi4EEESB_NSA_ILi1EEEEEEEENS5_IJNSA_ILi128EEESF_SF_EEENS5_IJNS_12float_e4m3_tENS_13float_ue8m0_tEEEENS5_IJNS5_IJlSC_lEEENS4_6LayoutINS5_IJNS5_IJNS5_IJNSA_ILi32EEESB_EEEiEEESO_NS5_IJSC_iEEEEEENS5_IJNS5_IJNS5_IJNSA_ILi16EEESB_EEEiEEENS5_IJNS5_IJNSA_ILi0EEESC_EEENSA_ILi512EEEEEENS5_IJSU_iEEEEEEEEEEESJ_S11_NS4_8TiledMMAINS4_8MMA_AtomIJNS4_21SM100_MMA_MXF8F6F4_SSISH_SH_fSI_Li128ELi128ELNS4_4UMMA5MajorE0ELS16_0ELNS15_7ScaleInE0ELS17_0EEEEEENSL_INS5_IJSC_SC_SC_EEENS5_IJSU_SU_SU_EEEEENS5_IJNS4_10UnderscoreES1D_S1D_EEEEENS5_IJNS4_23SM90_TMA_LOAD_MULTICASTES1G_EEENS5_IJNS4_14ComposedLayoutINS4_7SwizzleILi3ELi4ELi3EEENS4_18smem_ptr_flag_bitsILi8EEENSL_INS5_IJNSA_ILi8EEESF_EEENS5_IJSF_SC_EEEEEEENSL_INS5_IJNS5_IJNS5_IJSN_SC_EEENS5_IJSM_SC_EEEEEESC_NS5_IJSB_SC_EEEEEENS5_IJNS5_IJNS5_IJSS_SW_EEESV_EEESU_NS5_IJSC_SW_EEEEEEEEEEEvNS4_8identityES1H_S22_vS23_EENS_8epilogue10collective18CollectiveEpilogueINS25_23Sm100TmaWarpSpecializedILi4ELi2ELi16ELb1ELb0EEEJNS5_IJNSA_ILi64EEESF_SF_EEENS5_IJNSL_IS2A_SC_EENSL_INS5_IJSR_NSA_ILi2EEEEEENS5_IJSC_S2A_EEEEEEEENS_10bfloat16_tESK_S2I_SK_NS25_6fusion15FusionCallbacksIS29_NS2J_17LinearCombinationIS2I_fS2I_fLNS_15FloatRoundStyleE2EEES2B_S2H_JEEENS4_5SM1004TMEM4LOAD26SM100_TMEM_LOAD_32dp32b16xENS4_13SM90_TMA_LOADENS1I_INS1J_ILi1ELi4ELi3EEENS1L_ILi16EEENSL_INS5_IJS1N_SR_EEENS5_IJSR_SC_EEEEEEENS4_39AutoVectorizingCopyWithAssumedAlignmentILi128EEENS4_14SM90_TMA_STOREES2Z_S31_S31_EEEvvEEEEvNT_6ParamsE,"",@"SHT_CUDA_INFO"
	.sectionflags	@""
	.align	4


	//----- nvinfo : EIATTR_CUDA_API_VERSION
	.align		4
        /*0000*/ 	.byte	0x04, 0x37
        /*0002*/ 	.short	(.L_31 - .L_30)
.L_30:
        /*0004*/ 	.word	0x00000082


	//----- nvinfo : EIATTR_KPARAM_INFO
	.align		4
.L_31:
        /*0008*/ 	.byte	0x04, 0x17
        /*000a*/ 	.short	(.L_33 - .L_32)
.L_32:
        /*000c*/ 	.word	0x00000000
        /*0010*/ 	.short	0x0000
        /*0012*/ 	.short	0x0000
        /*0014*/ 	.byte	0x00, 0xf0, 0x01, 0x30


	//----- nvinfo : EIATTR_AT_ENTRY_FRAGMENTS
	.align		4
.L_33:
        /*0018*/ 	.byte	0x04, 0x4f
        /*001a*/ 	.short	(.L_35 - .L_34)


	//   ....[0]....
.L_34:
        /*001c*/ 	.word	0x00000006


	//----- nvinfo : EIATTR_RESERVED_SMEM_USED
	.align		4
.L_35:
        /*0020*/ 	.byte	0x01, 0x41
	.zero		2


	//----- nvinfo : EIATTR_SPARSE_MMA_MASK
	.align		4
        /*0024*/ 	.byte	0x03, 0x50
        /*0026*/ 	.short	0x0000


	//----- nvinfo : EIATTR_TCGEN05_1CTA_USED
	.align		4
        /*0028*/ 	.byte	0x01, 0x51
	.zero		2


	//----- nvinfo : EIATTR_MAXREG_COUNT
	.align		4
        /*002c*/ 	.byte	0x03, 0x1b
        /*002e*/ 	.short	0x00ff


	//----- nvinfo : EIATTR_NUM_BARRIERS
	.align		4
        /*0030*/ 	.byte	0x02, 0x4c
        /*0032*/ 	.byte	0x07
	.zero		1


	//----- nvinfo : EIATTR_EXTERNS
	.align		4
        /*0034*/ 	.byte	0x04, 0x0f
        /*0036*/ 	.short	(.L_37 - .L_36)


	//   ....[0]....
	.align		4
.L_36:
        /*0038*/ 	.word	index@(__assertfail)


	//----- nvinfo : EIATTR_MERCURY_ISA_VERSION
	.align		4
.L_37:
        /*003c*/ 	.byte	0x03, 0x5f
        /*003e*/ 	.short	0x0101


	//----- nvinfo : EIATTR_INT_WARP_WIDE_INSTR_OFFSETS
	.align		4
        /*0040*/ 	.byte	0x04, 0x31
        /*0042*/ 	.short	(.L_39 - .L_38)


	//   ....[0]....
.L_38:
        /*0044*/ 	.word	0x00002790


	//   ....[1]....
        /*0048*/ 	.word	0x000044b0


	//   ....[2]....
        /*004c*/ 	.word	0x000044e0


	//   ....[3]....
        /*0050*/ 	.word	0x00004530


	//   ....[4]....
        /*0054*/ 	.word	0x00004de0


	//   ....[5]....
        /*0058*/ 	.word	0x00004e00


	//   ....[6]....
        /*005c*/ 	.word	0x00004e60


	//   ....[7]....
        /*0060*/ 	.word	0x00004fa0


	//   ....[8]....
        /*0064*/ 	.word	0x00004fc0


	//   ....[9]....
        /*0068*/ 	.word	0x00005080


	//   ....[10]....
        /*006c*/ 	.word	0x00005180


	//   ....[11]....
        /*0070*/ 	.word	0x000051c0


	//   ....[12]....
        /*0074*/ 	.word	0x00005250


	//   ....[13]....
        /*0078*/ 	.word	0x00005350


	//   ....[14]....
        /*007c*/ 	.word	0x00005370


	//   ....[15]....
        /*0080*/ 	.word	0x00005440


	//   ....[16]....
        /*0084*/ 	.word	0x00005540


	//   ....[17]....
        /*0088*/ 	.word	0x00005580


	//   ....[18]....
        /*008c*/ 	.word	0x00005640


	//   ....[19]....
        /*0090*/ 	.word	0x00005720


	//   ....[20]....
        /*0094*/ 	.word	0x00005740


	//   ....[21]....
        /*0098*/ 	.word	0x00005820


	//   ....[22]....
        /*009c*/ 	.word	0x00005900


	//   ....[23]....
        /*00a0*/ 	.word	0x00005970


	//   ....[24]....
        /*00a4*/ 	.word	0x00005a40


	//   ....[25]....
        /*00a8*/ 	.word	0x00005bd0


	//   ....[26]....
        /*00ac*/ 	.word	0x00005be0


	//   ....[27]....
        /*00b0*/ 	.word	0x00005cf0


	//----- nvinfo : EIATTR_COOP_GROUP_MASK_REGIDS
	.align		4
.L_39:
        /*00b4*/ 	.byte	0x04, 0x29
        /*00b6*/ 	.short	(.L_41 - .L_40)


	//   ....[0]....
.L_40:
        /*00b8*/ 	.word	0xffffffff


	//   ....[1]....
        /*00bc*/ 	.word	0xffffffff


	//   ....[2]....
        /*00c0*/ 	.word	0xffffffff


	//   ....[3]....
        /*00c4*/ 	.word	0xffffffff


	//   ....[4]....
        /*00c8*/ 	.word	0xffffffff


	//   ....[5]....
        /*00cc*/ 	.word	0xffffffff


	//   ....[6]....
        /*00d0*/ 	.word	0xffffffff


	//   ....[7]....
        /*00d4*/ 	.word	0xffffffff


	//   ....[8]....
        /*00d8*/ 	.word	0xffffffff


	//   ....[9]....
        /*00dc*/ 	.word	0xffffffff


	//   ....[10]....
        /*00e0*/ 	.word	0xffffffff


	//   ....[11]....
        /*00e4*/ 	.word	0xffffffff


	//   ....[12]....
        /*00e8*/ 	.word	0xffffffff


	//   ....[13]....
        /*00ec*/ 	.word	0xffffffff


	//----- nvinfo : EIATTR_COOP_GROUP_INSTR_OFFSETS
	.align		4
.L_41:
        /*00f0*/ 	.byte	0x04, 0x28
        /*00f2*/ 	.short	(.L_43 - .L_42)


	//   ....[0]....
.L_42:
        /*00f4*/ 	.word	0x00000090


	//   ....[1]....
        /*00f8*/ 	.word	0x00000530


	//   ....[2]....
        /*00fc*/ 	.word	0x00000720


	//   ....[3]....
        /*0100*/ 	.word	0x000008c0


	//   ....[4]....
        /*0104*/ 	.word	0x000009c0


	//   ....[5]....
        /*0108*/ 	.word	0x00000b30


	//   ....[6]....
        /*010c*/ 	.word	0x00000c90


	//   ....[7]....
        /*0110*/ 	.word	0x00000e40


	//   ....[8]....
        /*0114*/ 	.word	0x00002670


	//   ....[9]....
        /*0118*/ 	.word	0x00003580


	//   ....[10]....
        /*011c*/ 	.word	0x00003790


	//   ....[11]....
        /*0120*/ 	.word	0x000037c0


	//   ....[12]....
        /*0124*/ 	.word	0x000043a0


	//   ....[13]....
        /*0128*/ 	.word	0x000045d0


	//----- nvinfo : EIATTR_VRC_CTA_INIT_COUNT
	.align		4
.L_43:
        /*012c*/ 	.byte	0x02, 0x4a
        /*012e*/ 	.byte	0x80
	.zero		1


	//----- nvinfo : EIATTR_SYSCALL_OFFSETS
	.align		4
        /*0130*/ 	.byte	0x04, 0x46
        /*0132*/ 	.short	(.L_45 - .L_44)


	//   ....[0]....
.L_44:
        /*0134*/ 	.word	0x000067e0


	//   ....[1]....
        /*0138*/ 	.word	0x000068d0


	//   ....[2]....
        /*013c*/ 	.word	0x00007180


	//   ....[3]....
        /*0140*/ 	.word	0x000072f0


	//   ....[4]....
        /*0144*/ 	.word	0x00008010


	//   ....[5]....
        /*0148*/ 	.word	0x00008180


	//   ....[6]....
        /*014c*/ 	.word	0x00008e90


	//   ....[7]....
        /*0150*/ 	.word	0x00009000


	//   ....[8]....
        /*0154*/ 	.word	0x00009d40


	//   ....[9]....
        /*0158*/ 	.word	0x00009eb0


	//   ....[10]....
        /*015c*/ 	.word	0x0000ac00


	//   ....[11]....
        /*0160*/ 	.word	0x0000ad70


	//   ....[12]....
        /*0164*/ 	.word	0x0000bad0


	//   ....[13]....
        /*0168*/ 	.word	0x0000bc40


	//   ....[14]....
        /*016c*/ 	.word	0x0000c990


	//   ....[15]....
        /*0170*/ 	.word	0x0000cb00


	//   ....[16]....
        /*0174*/ 	.word	0x0000d7f0


	//   ....[17]....
        /*0178*/ 	.word	0x0000d960


	//----- nvinfo : EIATTR_MBARRIER_INSTR_OFFSETS
	.align		4
.L_45:
        /*017c*/ 	.byte	0x04, 0x39
        /*017e*/ 	.short	(.L_47 - .L_46)


	//   ....[0]....
.L_46:
        /*0180*/ 	.word	0x00000650
        /*0184*/ 	.word	0x000000ff
        /*0188*/ 	.word	0x00000000
        /*018c*/ 	.short	0x0100
        /*018e*/ 	.byte	0x07
	.zero		1


	//   ....[1]....
        /*0190*/ 	.word	0x00000660
        /*0194*/ 	.word	0x000000ff
        /*0198*/ 	.word	0x00000030
        /*019c*/ 	.short	0x0100
        /*019e*/ 	.byte	0x07
	.zero		1


	//   ....[2]....
        /*01a0*/ 	.word	0x00000670
        /*01a4*/ 	.word	0x000000ff
        /*01a8*/ 	.word	0x00000008
        /*01ac*/ 	.short	0x0100
        /*01ae*/ 	.byte	0x07
	.zero		1


	//   ....[3]....
        /*01b0*/ 	.word	0x00000680
        /*01b4*/ 	.word	0x000000ff
        /*01b8*/ 	.word	0x00000038
        /*01bc*/ 	.short	0x0100
        /*01be*/ 	.byte	0x07
	.zero		1


	//   ....[4]....
        /*01c0*/ 	.word	0x00000690
        /*01c4*/ 	.word	0x000000ff
        /*01c8*/ 	.word	0x00000010
        /*01cc*/ 	.short	0x0100
        /*01ce*/ 	.byte	0x07
	.zero		1


	//   ....[5]....
        /*01d0*/ 	.word	0x000006a0
        /*01d4*/ 	.word	0x000000ff
        /*01d8*/ 	.word	0x00000040
        /*01dc*/ 	.short	0x0100
        /*01de*/ 	.byte	0x07
	.zero		1


	//   ....[6]....
        /*01e0*/ 	.word	0x000006b0
        /*01e4*/ 	.word	0x000000ff
        /*01e8*/ 	.word	0x00000018
        /*01ec*/ 	.short	0x0100
        /*01ee*/ 	.byte	0x07
	.zero		1


	//   ....[7]....
        /*01f0*/ 	.word	0x000006c0
        /*01f4*/ 	.word	0x000000ff
        /*01f8*/ 	.word	0x00000048
        /*01fc*/ 	.short	0x0100
        /*01fe*/ 	.byte	0x07
	.zero		1


	//   ....[8]....
        /*0200*/ 	.word	0x000006d0
        /*0204*/ 	.word	0x000000ff
        /*0208*/ 	.word	0x00000020
        /*020c*/ 	.short	0x0100
        /*020e*/ 	.byte	0x07
	.zero		1


	//   ....[9]....
        /*0210*/ 	.word	0x000006e0
        /*0214*/ 	.word	0x000000ff
        /*0218*/ 	.word	0x00000050
        /*021c*/ 	.short	0x0100
        /*021e*/ 	.byte	0x07
	.zero		1


	//   ....[10]....
        /*0220*/ 	.word	0x000006f0
        /*0224*/ 	.word	0x000000ff
        /*0228*/ 	.word	0x00000028
        /*022c*/ 	.short	0x0100
        /*022e*/ 	.byte	0x07
	.zero		1


	//   ....[11]....
        /*0230*/ 	.word	0x00000700
        /*0234*/ 	.word	0x000000ff
        /*0238*/ 	.word	0x00000058
        /*023c*/ 	.short	0x0100
        /*023e*/ 	.byte	0x07
	.zero		1


	//   ....[12]....
        /*0240*/ 	.word	0x00000830
        /*0244*/ 	.word	0x000000ff
        /*0248*/ 	.word	0x00000060
        /*024c*/ 	.short	0x0100
        /*024e*/ 	.byte	0x07
	.zero		1


	//   ....[13]....
        /*0250*/ 	.word	0x00000840
        /*0254*/ 	.word	0x000000ff
        /*0258*/ 	.word	0x00000080
        /*025c*/ 	.short	0x0100
        /*025e*/ 	.byte	0x07
	.zero		1


	//   ....[14]....
        /*0260*/ 	.word	0x00000850
        /*0264*/ 	.word	0x000000ff
        /*0268*/ 	.word	0x00000068
        /*026c*/ 	.short	0x0100
        /*026e*/ 	.byte	0x07
	.zero		1


	//   ....[15]....
        /*0270*/ 	.word	0x00000860
        /*0274*/ 	.word	0x000000ff
        /*0278*/ 	.word	0x00000088
        /*027c*/ 	.short	0x0100
        /*027e*/ 	.byte	0x07
	.zero		1


	//   ....[16]....
        /*0280*/ 	.word	0x00000870
        /*0284*/ 	.word	0x000000ff
        /*0288*/ 	.word	0x00000070
        /*028c*/ 	.short	0x0100
        /*028e*/ 	.byte	0x07
	.zero		1


	//   ....[17]....
        /*0290*/ 	.word	0x00000880
        /*0294*/ 	.word	0x000000ff
        /*0298*/ 	.word	0x00000090
        /*029c*/ 	.short	0x0100
        /*029e*/ 	.byte	0x07
	.zero		1


	//   ....[18]....
        /*02a0*/ 	.word	0x00000890
        /*02a4*/ 	.word	0x000000ff
        /*02a8*/ 	.word	0x00000078
        /*02ac*/ 	.short	0x0100
        /*02ae*/ 	.byte	0x07
	.zero		1


	//   ....[19]....
        /*02b0*/ 	.word	0x000008a0
        /*02b4*/ 	.word	0x000000ff
        /*02b8*/ 	.word	0x00000098
        /*02bc*/ 	.short	0x0100
        /*02be*/ 	.byte	0x07
	.zero		1


	//   ....[20]....
        /*02c0*/ 	.word	0x00000990
        /*02c4*/ 	.word	0x000000ff
        /*02c8*/ 	.word	0x000000a0
        /*02cc*/ 	.short	0x0100
        /*02ce*/ 	.byte	0x06
	.zero		1


	//   ....[21]....
        /*02d0*/ 	.word	0x000009a0
        /*02d4*/ 	.word	0x000000ff
        /*02d8*/ 	.word	0x000000a8
        /*02dc*/ 	.short	0x0100
        /*02de*/ 	.byte	0x06
	.zero		1


	//   ....[22]....
        /*02e0*/ 	.word	0x00000ae0
        /*02e4*/ 	.word	0x000000ff
        /*02e8*/ 	.word	0x000000b0
        /*02ec*/ 	.short	0x0100
        /*02ee*/ 	.byte	0x06
	.zero		1


	//   ....[23]....
        /*02f0*/ 	.word	0x00000af0
        /*02f4*/ 	.word	0x000000ff
        /*02f8*/ 	.word	0x000000c0
        /*02fc*/ 	.short	0x0100
        /*02fe*/ 	.byte	0x06
	.zero		1


	//   ....[24]....
        /*0300*/ 	.word	0x00000b00
        /*0304*/ 	.word	0x000000ff
        /*0308*/ 	.word	0x000000b8
        /*030c*/ 	.short	0x0100
        /*030e*/ 	.byte	0x06
	.zero		1


	//   ....[25]....
        /*0310*/ 	.word	0x00000b10
        /*0314*/ 	.word	0x000000ff
        /*0318*/ 	.word	0x000000c8
        /*031c*/ 	.short	0x0100
        /*031e*/ 	.byte	0x06
	.zero		1


	//   ....[26]....
        /*0320*/ 	.word	0x00000c40
        /*0324*/ 	.word	0x000000ff
        /*0328*/ 	.word	0x000000d0
        /*032c*/ 	.short	0x0100
        /*032e*/ 	.byte	0x07
	.zero		1


	//   ....[27]....
        /*0330*/ 	.word	0x00000c50
        /*0334*/ 	.word	0x000000ff
        /*0338*/ 	.word	0x000000e0
        /*033c*/ 	.short	0x0100
        /*033e*/ 	.byte	0x07
	.zero		1


	//   ....[28]....
        /*0340*/ 	.word	0x00000c60
        /*0344*/ 	.word	0x000000ff
        /*0348*/ 	.word	0x000000d8
        /*034c*/ 	.short	0x0100
        /*034e*/ 	.byte	0x07
	.zero		1


	//   ....[29]....
        /*0350*/ 	.word	0x00000c70
        /*0354*/ 	.word	0x000000ff
        /*0358*/ 	.word	0x000000e8
        /*035c*/ 	.short	0x0100
        /*035e*/ 	.byte	0x07
	.zero		1


	//   ....[30]....
        /*0360*/ 	.word	0x00000d60
        /*0364*/ 	.word	0x000000ff
        /*0368*/ 	.word	0x000000f0
        /*036c*/ 	.short	0x0100
        /*036e*/ 	.byte	0x06
	.zero		1


	//   ....[31]....
        /*0370*/ 	.word	0x00000d70
        /*0374*/ 	.word	0x000000ff
        /*0378*/ 	.word	0x00000100
        /*037c*/ 	.short	0x0100
        /*037e*/ 	.byte	0x06
	.zero		1


	//   ....[32]....
        /*0380*/ 	.word	0x00000d80
        /*0384*/ 	.word	0x000000ff
        /*0388*/ 	.word	0x000000f8
        /*038c*/ 	.short	0x0100
        /*038e*/ 	.byte	0x06
	.zero		1


	//   ....[33]....
        /*0390*/ 	.word	0x00000d90
        /*0394*/ 	.word	0x000000ff
        /*0398*/ 	.word	0x00000108
        /*039c*/ 	.short	0x0100
        /*039e*/ 	.byte	0x06
	.zero		1


	//   ....[34]....
        /*03a0*/ 	.word	0x00001c00
        /*03a4*/ 	.word	0x00000002
        /*03a8*/ 	.word	0x00000100
        /*03ac*/ 	.short	0x010a
        /*03ae*/ 	.byte	0xff
	.zero		1


	//   ....[35]....
        /*03b0*/ 	.word	0x00001c30
        /*03b4*/ 	.word	0x00000002
        /*03b8*/ 	.word	0x000000f0
        /*03bc*/ 	.short	0x0101
        /*03be*/ 	.byte	0xff
	.zero		1


	//   ....[36]....
        /*03c0*/ 	.word	0x00001d10
        /*03c4*/ 	.word	0x000000ff
        /*03c8*/ 	.word	0x00000030
        /*03cc*/ 	.short	0x010a
        /*03ce*/ 	.byte	0x08
	.zero		1


	//   ....[37]....
        /*03d0*/ 	.word	0x00001d90
        /*03d4*/ 	.word	0x000000ff
        /*03d8*/ 	.word	0x00000030
        /*03dc*/ 	.short	0x010a
        /*03de*/ 	.byte	0x29
	.zero		1


	//   ....[38]....
        /*03e0*/ 	.word	0x00001ed0
        /*03e4*/ 	.word	0x000000ff
        /*03e8*/ 	.word	0x00000030
        /*03ec*/ 	.short	0x010a
        /*03ee*/ 	.byte	0x08
	.zero		1


	//   ....[39]....
        /*03f0*/ 	.word	0x000021b0
        /*03f4*/ 	.word	0x000000ff
        /*03f8*/ 	.word	0x000000a8
        /*03fc*/ 	.short	0x0101
        /*03fe*/ 	.byte	0x04
	.zero		1


	//   ....[40]....
        /*0400*/ 	.word	0x000021d0
        /*0404*/ 	.word	0x000000ff
        /*0408*/ 	.word	0x00000030
        /*040c*/ 	.short	0x010a
        /*040e*/ 	.byte	0x08
	.zero		1


	//   ....[41]....
        /*0410*/ 	.word	0x00002250
        /*0414*/ 	.word	0x000000ff
        /*0418*/ 	.word	0x00000030
        /*041c*/ 	.short	0x010a
        /*041e*/ 	.byte	0x29
	.zero		1


	//   ....[42]....
        /*0420*/ 	.word	0x00002390
        /*0424*/ 	.word	0x000000ff
        /*0428*/ 	.word	0x00000030
        /*042c*/ 	.short	0x010a
        /*042e*/ 	.byte	0x08
	.zero		1


	//   ....[43]....
        /*0430*/ 	.word	0x000026a0
        /*0434*/ 	.word	0x00000002
        /*0438*/ 	.word	0x000000b0
        /*043c*/ 	.short	0x010a
        /*043e*/ 	.byte	0xff
	.zero		1


	//   ....[44]....
        /*0440*/ 	.word	0x00002760
        /*0444*/ 	.word	0x00000002
        /*0448*/ 	.word	0x00000000
        /*044c*/ 	.short	0x0101
        /*044e*/ 	.byte	0xff
	.zero		1


	//   ....[45]....
        /*0450*/ 	.word	0x00002ce0
        /*0454*/ 	.word	0x000000ff
        /*0458*/ 	.word	0x00000000
        /*045c*/ 	.short	0x010a
        /*045e*/ 	.byte	0x05
	.zero		1


	//   ....[46]....
        /*0460*/ 	.word	0x00002d70
        /*0464*/ 	.word	0x000000ff
        /*0468*/ 	.word	0x00000000
        /*046c*/ 	.short	0x010a
        /*046e*/ 	.byte	0x05
	.zero		1


	//   ....[47]....
        /*0470*/ 	.word	0x00002e00
        /*0474*/ 	.word	0x000000ff
        /*0478*/ 	.word	0x00000000
        /*047c*/ 	.short	0x010a
        /*047e*/ 	.byte	0x05
	.zero		1


	//   ....[48]....
        /*0480*/ 	.word	0x00002e90
        /*0484*/ 	.word	0x000000ff
        /*0488*/ 	.word	0x00000000
        /*048c*/ 	.short	0x010a
        /*048e*/ 	.byte	0x05
	.zero		1


	//   ....[49]....
        /*0490*/ 	.word	0x00002f20
        /*0494*/ 	.word	0x000000ff
        /*0498*/ 	.word	0x00000000
        /*049c*/ 	.short	0x010a
        /*049e*/ 	.byte	0x05
	.zero		1


	//   ....[50]....
        /*04a0*/ 	.word	0x00002fc0
        /*04a4*/ 	.word	0x00000000
        /*04a8*/ 	.word	0x00000000
        /*04ac*/ 	.short	0x010a
        /*04ae*/ 	.byte	0xff
	.zero		1


	//   ....[51]....
        /*04b0*/ 	.word	0x000030e0
        /*04b4*/ 	.word	0x00000000
        /*04b8*/ 	.word	0x000000f0
        /*04bc*/ 	.short	0x010a
        /*04be*/ 	.byte	0xff
	.zero		1


	//   ....[52]....
        /*04c0*/ 	.word	0x00003150
        /*04c4*/ 	.word	0x00000000
        /*04c8*/ 	.word	0x00000000
        /*04cc*/ 	.short	0x0101
        /*04ce*/ 	.byte	0xff
	.zero		1


	//   ....[53]....
        /*04d0*/ 	.word	0x00003170
        /*04d4*/ 	.word	0x000000ff
        /*04d8*/ 	.word	0x000000c0
        /*04dc*/ 	.short	0x010a
        /*04de*/ 	.byte	0x05
	.zero		1


	//   ....[54]....
        /*04e0*/ 	.word	0x00003290
        /*04e4*/ 	.word	0x00000000
        /*04e8*/ 	.word	0x000000b0
        /*04ec*/ 	.short	0x010a
        /*04ee*/ 	.byte	0xff
	.zero		1


	//   ....[55]....
        /*04f0*/ 	.word	0x00003390
        /*04f4*/ 	.word	0x00000000
        /*04f8*/ 	.word	0x00000000
        /*04fc*/ 	.short	0x0101
        /*04fe*/ 	.byte	0xff
	.zero		1


	//   ....[56]....
        /*0500*/ 	.word	0x00003420
        /*0504*/ 	.word	0x000000ff
        /*0508*/ 	.word	0x000000c0
        /*050c*/ 	.short	0x0106
        /*050e*/ 	.byte	0x05
	.zero		1


	//   ....[57]....
        /*0510*/ 	.word	0x00003440
        /*0514*/ 	.word	0x000000ff
        /*0518*/ 	.word	0x000000c0
        /*051c*/ 	.short	0x010a
        /*051e*/ 	.byte	0x05
	.zero		1


	//   ....[58]....
        /*0520*/ 	.word	0x000034d0
        /*0524*/ 	.word	0x000000ff
        /*0528*/ 	.word	0x000000c0
        /*052c*/ 	.short	0x0106
        /*052e*/ 	.byte	0x04
	.zero		1


	//   ....[59]....
        /*0530*/ 	.word	0x00003510
        /*0534*/ 	.word	0x00000000
        /*0538*/ 	.word	0x000000c0
        /*053c*/ 	.short	0x010a
        /*053e*/ 	.byte	0xff
	.zero		1


	//   ....[60]....
        /*0540*/ 	.word	0x00003ca0
        /*0544*/ 	.word	0x00000000
        /*0548*/ 	.word	0x000000b0
        /*054c*/ 	.short	0x010a
        /*054e*/ 	.byte	0xff
	.zero		1


	//   ....[61]....
        /*0550*/ 	.word	0x00003db0
        /*0554*/ 	.word	0x00000003
        /*0558*/ 	.word	0x00000000
        /*055c*/ 	.short	0x0101
        /*055e*/ 	.byte	0xff
	.zero		1


	//   ....[62]....
        /*0560*/ 	.word	0x00003dc0
        /*0564*/ 	.word	0x000000ff
        /*0568*/ 	.word	0x00000000
        /*056c*/ 	.short	0x010a
        /*056e*/ 	.byte	0x0e
	.zero		1


	//   ....[63]....
        /*0570*/ 	.word	0x00003de0
        /*0574*/ 	.word	0x000000ff
        /*0578*/ 	.word	0x000000e0
        /*057c*/ 	.short	0x010a
        /*057e*/ 	.byte	0x0f
	.zero		1


	//   ....[64]....
        /*0580*/ 	.word	0x00003eb0
        /*0584*/ 	.word	0x000000ff
        /*0588*/ 	.word	0x00000000
        /*058c*/ 	.short	0x010a
        /*058e*/ 	.byte	0x0e
	.zero		1


	//   ....[65]....
        /*0590*/ 	.word	0x00003fe0
        /*0594*/ 	.word	0x000000ff
        /*0598*/ 	.word	0x00000000
        /*059c*/ 	.short	0x010a
        /*059e*/ 	.byte	0x26
	.zero		1


	//   ....[66]....
        /*05a0*/ 	.word	0x000042f0
        /*05a4*/ 	.word	0x000000ff
        /*05a8*/ 	.word	0x00000000
        /*05ac*/ 	.short	0x010a
        /*05ae*/ 	.byte	0x05
	.zero		1


	//   ....[67]....
        /*05b0*/ 	.word	0x00004380
        /*05b4*/ 	.word	0x000000ff
        /*05b8*/ 	.word	0x00000000
        /*05bc*/ 	.short	0x010a
        /*05be*/ 	.byte	0x06
	.zero		1


	//   ....[68]....
        /*05c0*/ 	.word	0x00004790
        /*05c4*/ 	.word	0x00000000
        /*05c8*/ 	.word	0x000000b0
        /*05cc*/ 	.short	0x010a
        /*05ce*/ 	.byte	0xff
	.zero		1


	//   ....[69]....
        /*05d0*/ 	.word	0x000048d0
        /*05d4*/ 	.word	0x00000000
        /*05d8*/ 	.word	0x00000000
        /*05dc*/ 	.short	0x0101
        /*05de*/ 	.byte	0xff
	.zero		1


	//   ....[70]....
        /*05e0*/ 	.word	0x00004bf0
        /*05e4*/ 	.word	0x000000ff
        /*05e8*/ 	.word	0x000000a8
        /*05ec*/ 	.short	0x010a
        /*05ee*/ 	.byte	0x05
	.zero		1


	//   ....[71]....
        /*05f0*/ 	.word	0x00004d60
        /*05f4*/ 	.word	0x000000ff
        /*05f8*/ 	.word	0x00000080
        /*05fc*/ 	.short	0x010a
        /*05fe*/ 	.byte	0x05
	.zero		1


	//   ....[72]....
        /*0600*/ 	.word	0x00004f50
        /*0604*/ 	.word	0x000000ff
        /*0608*/ 	.word	0x00000060
        /*060c*/ 	.short	0x010b
        /*060e*/ 	.byte	0x05
	.zero		1


	//   ....[73]....
        /*0610*/ 	.word	0x00004f60
        /*0614*/ 	.word	0x000000ff
        /*0618*/ 	.word	0x00000000
        /*061c*/ 	.short	0x0101
        /*061e*/ 	.byte	0x0e
	.zero		1


	//   ....[74]....
        /*0620*/ 	.word	0x00004f70
        /*0624*/ 	.word	0x000000ff
        /*0628*/ 	.word	0x00000088
        /*062c*/ 	.short	0x010a
        /*062e*/ 	.byte	0x05
	.zero		1


	//   ....[75]....
        /*0630*/ 	.word	0x00005130
        /*0634*/ 	.word	0x000000ff
        /*0638*/ 	.word	0x00000068
        /*063c*/ 	.short	0x010b
        /*063e*/ 	.byte	0x05
	.zero		1


	//   ....[76]....
        /*0640*/ 	.word	0x00005140
        /*0644*/ 	.word	0x000000ff
        /*0648*/ 	.word	0x00000000
        /*064c*/ 	.short	0x0101
        /*064e*/ 	.byte	0x0d
	.zero		1


	//   ....[77]....
        /*0650*/ 	.word	0x00005150
        /*0654*/ 	.word	0x000000ff
        /*0658*/ 	.word	0x00000090
        /*065c*/ 	.short	0x010a
        /*065e*/ 	.byte	0x05
	.zero		1


	//   ....[78]....
        /*0660*/ 	.word	0x00005300
        /*0664*/ 	.word	0x000000ff
        /*0668*/ 	.word	0x00000070
        /*066c*/ 	.short	0x010b
        /*066e*/ 	.byte	0x05
	.zero		1


	//   ....[79]....
        /*0670*/ 	.word	0x00005310
        /*0674*/ 	.word	0x000000ff
        /*0678*/ 	.word	0x00000000
        /*067c*/ 	.short	0x0101
        /*067e*/ 	.byte	0x07
	.zero		1


	//   ....[80]....
        /*0680*/ 	.word	0x00005320
        /*0684*/ 	.word	0x000000ff
        /*0688*/ 	.word	0x00000098
        /*068c*/ 	.short	0x010a
        /*068e*/ 	.byte	0x05
	.zero		1


	//   ....[81]....
        /*0690*/ 	.word	0x000054f0
        /*0694*/ 	.word	0x000000ff
        /*0698*/ 	.word	0x00000078
        /*069c*/ 	.short	0x010b
        /*069e*/ 	.byte	0x05
	.zero		1


	//   ....[82]....
        /*06a0*/ 	.word	0x00005500
        /*06a4*/ 	.word	0x000000ff
        /*06a8*/ 	.word	0x00000000
        /*06ac*/ 	.short	0x0101
        /*06ae*/ 	.byte	0x06
	.zero		1


	//   ....[83]....
        /*06b0*/ 	.word	0x00005510
        /*06b4*/ 	.word	0x000000ff
        /*06b8*/ 	.word	0x00000080
        /*06bc*/ 	.short	0x010a
        /*06be*/ 	.byte	0x05
	.zero		1


	//   ....[84]....
        /*06c0*/ 	.word	0x000056d0
        /*06c4*/ 	.word	0x000000ff
        /*06c8*/ 	.word	0x00000060
        /*06cc*/ 	.short	0x010b
        /*06ce*/ 	.byte	0x05
	.zero		1


	//   ....[85]....
        /*06d0*/ 	.word	0x000056e0
        /*06d4*/ 	.word	0x000000ff
        /*06d8*/ 	.word	0x00000000
        /*06dc*/ 	.short	0x0101
        /*06de*/ 	.byte	0x0e
	.zero		1


	//   ....[86]....
        /*06e0*/ 	.word	0x000056f0
        /*06e4*/ 	.word	0x000000ff
        /*06e8*/ 	.word	0x00000088
        /*06ec*/ 	.short	0x010a
        /*06ee*/ 	.byte	0x05
	.zero		1


	//   ....[87]....
        /*06f0*/ 	.word	0x000058a0
        /*06f4*/ 	.word	0x000000ff
        /*06f8*/ 	.word	0x00000068
        /*06fc*/ 	.short	0x010b
        /*06fe*/ 	.byte	0x05
	.zero		1


	//   ....[88]....
        /*0700*/ 	.word	0x000058b0
        /*0704*/ 	.word	0x000000ff
        /*0708*/ 	.word	0x00000000
        /*070c*/ 	.short	0x0101
        /*070e*/ 	.byte	0x0d
	.zero		1


	//   ....[89]....
        /*0710*/ 	.word	0x000058c0
        /*0714*/ 	.word	0x000000ff
        /*0718*/ 	.word	0x00000090
        /*071c*/ 	.short	0x010a
        /*071e*/ 	.byte	0x05
	.zero		1


	//   ....[90]....
        /*0720*/ 	.word	0x00005ab0
        /*0724*/ 	.word	0x000000ff
        /*0728*/ 	.word	0x00000070
        /*072c*/ 	.short	0x010b
        /*072e*/ 	.byte	0x05
	.zero		1


	//   ....[91]....
        /*0730*/ 	.word	0x00005b20
        /*0734*/ 	.word	0x000000ff
        /*0738*/ 	.word	0x00000000
        /*073c*/ 	.short	0x0101
        /*073e*/ 	.byte	0x07
	.zero		1


	//   ....[92]....
        /*0740*/ 	.word	0x00005b30
        /*0744*/ 	.word	0x000000ff
        /*0748*/ 	.word	0x00000098
        /*074c*/ 	.short	0x010a
        /*074e*/ 	.byte	0x05
	.zero		1


	//   ....[93]....
        /*0750*/ 	.word	0x00005dd0
        /*0754*/ 	.word	0x000000ff
        /*0758*/ 	.word	0x00000078
        /*075c*/ 	.short	0x010b
        /*075e*/ 	.byte	0x05
	.zero		1


	//   ....[94]....
        /*0760*/ 	.word	0x00005df0
        /*0764*/ 	.word	0x000000ff
        /*0768*/ 	.word	0x00000000
        /*076c*/ 	.short	0x0101
        /*076e*/ 	.byte	0x06
	.zero		1


	//   ....[95]....
        /*0770*/ 	.word	0x00005e10
        /*0774*/ 	.word	0x000000ff
        /*0778*/ 	.word	0x00000080
        /*077c*/ 	.short	0x010a
        /*077e*/ 	.byte	0x05
	.zero		1


	//   ....[96]....
        /*0780*/ 	.word	0x00005e30
        /*0784*/ 	.word	0x000000ff
        /*0788*/ 	.word	0x00000088
        /*078c*/ 	.short	0x010a
        /*078e*/ 	.byte	0x05
	.zero		1


	//   ....[97]....
        /*0790*/ 	.word	0x00005e50
        /*0794*/ 	.word	0x000000ff
        /*0798*/ 	.word	0x00000090
        /*079c*/ 	.short	0x010a
        /*079e*/ 	.byte	0x05
	.zero		1


	//   ....[98]....
        /*07a0*/ 	.word	0x00005ea0
        /*07a4*/ 	.word	0x00000002
        /*07a8*/ 	.word	0x00000098
        /*07ac*/ 	.short	0x010a
        /*07ae*/ 	.byte	0xff
	.zero		1


	//   ....[99]....
        /*07b0*/ 	.word	0x000061c0
        /*07b4*/ 	.word	0x00000000
        /*07b8*/ 	.word	0x000000b0
        /*07bc*/ 	.short	0x010a
        /*07be*/ 	.byte	0xff
	.zero		1


	//   ....[100]....
        /*07c0*/ 	.word	0x000062d0
        /*07c4*/ 	.word	0x00000000
        /*07c8*/ 	.word	0x00000000
        /*07cc*/ 	.short	0x0101
        /*07ce*/ 	.byte	0xff
	.zero		1


	//   ....[101]....
        /*07d0*/ 	.word	0x00006cd0
        /*07d4*/ 	.word	0x000000ff
        /*07d8*/ 	.word	0x00000060
        /*07dc*/ 	.short	0x010a
        /*07de*/ 	.byte	0x24
	.zero		1


	//   ....[102]....
        /*07e0*/ 	.word	0x00006ce0
        /*07e4*/ 	.word	0x0000003a
        /*07e8*/ 	.word	0x000000d0
        /*07ec*/ 	.short	0x010a
        /*07ee*/ 	.byte	0xff
	.zero		1


	//   ....[103]....
        /*07f0*/ 	.word	0x00006e50
        /*07f4*/ 	.word	0x000000ff
        /*07f8*/ 	.word	0x00000060
        /*07fc*/ 	.short	0x010a
        /*07fe*/ 	.byte	0x24
	.zero		1


	//   ....[104]....
        /*0800*/ 	.word	0x00006f30
        /*0804*/ 	.word	0x0000003a
        /*0808*/ 	.word	0x000000d0
        /*080c*/ 	.short	0x010a
        /*080e*/ 	.byte	0xff
	.zero		1


	//   ....[105]....
        /*0810*/ 	.word	0x00007d20
        /*0814*/ 	.word	0x00000000
        /*0818*/ 	.word	0x00000000
        /*081c*/ 	.short	0x0101
        /*081e*/ 	.byte	0xff
	.zero		1


	//   ....[106]....
        /*0820*/ 	.word	0x00007d30
        /*0824*/ 	.word	0x00000002
        /*0828*/ 	.word	0x00000060
        /*082c*/ 	.short	0x010a
        /*082e*/ 	.byte	0xff
	.zero		1


	//   ....[107]....
        /*0830*/ 	.word	0x00007df0
        /*0834*/ 	.word	0x00000002
        /*0838*/ 	.word	0x00000060
        /*083c*/ 	.short	0x010a
        /*083e*/ 	.byte	0xff
	.zero		1


	//   ....[108]....
        /*0840*/ 	.word	0x00008bd0
        /*0844*/ 	.word	0x0000006e
        /*0848*/ 	.word	0x00000000
        /*084c*/ 	.short	0x0101
        /*084e*/ 	.byte	0xff
	.zero		1


	//   ....[109]....
        /*0850*/ 	.word	0x00008bf0
        /*0854*/ 	.word	0x00000000
        /*0858*/ 	.word	0x00000060
        /*085c*/ 	.short	0x010a
        /*085e*/ 	.byte	0xff
	.zero		1


	//   ....[110]....
        /*0860*/ 	.word	0x00008ca0
        /*0864*/ 	.word	0x00000000
        /*0868*/ 	.word	0x00000060
        /*086c*/ 	.short	0x010a
        /*086e*/ 	.byte	0xff
	.zero		1


	//   ....[111]....
        /*0870*/ 	.word	0x00009a00
        /*0874*/ 	.word	0x0000006e
        /*0878*/ 	.word	0x00000000
        /*087c*/ 	.short	0x0101
        /*087e*/ 	.byte	0xff
	.zero		1


	//   ....[112]....
        /*0880*/ 	.word	0x00009a20
        /*0884*/ 	.word	0x00000000
        /*0888*/ 	.word	0x00000060
        /*088c*/ 	.short	0x010a
        /*088e*/ 	.byte	0xff
	.zero		1


	//   ....[113]....
        /*0890*/ 	.word	0x00009ae0
        /*0894*/ 	.word	0x00000000
        /*0898*/ 	.word	0x00000060
        /*089c*/ 	.short	0x010a
        /*089e*/ 	.byte	0xff
	.zero		1


	//   ....[114]....
        /*08a0*/ 	.word	0x0000a8f0
        /*08a4*/ 	.word	0x0000006f
        /*08a8*/ 	.word	0x00000000
        /*08ac*/ 	.short	0x0101
        /*08ae*/ 	.byte	0xff
	.zero		1


	//   ....[115]....
        /*08b0*/ 	.word	0x0000a910
        /*08b4*/ 	.word	0x00000000
        /*08b8*/ 	.word	0x00000060
        /*08bc*/ 	.short	0x010a
        /*08be*/ 	.byte	0xff
	.zero		1


	//   ....[116]....
        /*08c0*/ 	.word	0x0000a9c0
        /*08c4*/ 	.word	0x00000000
        /*08c8*/ 	.word	0x00000060
        /*08cc*/ 	.short	0x010a
        /*08ce*/ 	.byte	0xff
	.zero		1


	//   ....[117]....
        /*08d0*/ 	.word	0x0000b790
        /*08d4*/ 	.word	0x0000006f
        /*08d8*/ 	.word	0x00000000
        /*08dc*/ 	.short	0x0101
        /*08de*/ 	.byte	0xff
	.zero		1


	//   ....[118]....
        /*08e0*/ 	.word	0x0000b7b0
        /*08e4*/ 	.word	0x00000000
        /*08e8*/ 	.word	0x00000060
        /*08ec*/ 	.short	0x010a
        /*08ee*/ 	.byte	0xff
	.zero		1


	//   ....[119]....
        /*08f0*/ 	.word	0x0000b860
        /*08f4*/ 	.word	0x00000000
        /*08f8*/ 	.word	0x00000060
        /*08fc*/ 	.short	0x010a
        /*08fe*/ 	.byte	0xff
	.zero		1


	//   ....[120]....
        /*0900*/ 	.word	0x0000c680
        /*0904*/ 	.word	0x0000006f
        /*0908*/ 	.word	0x00000000
        /*090c*/ 	.short	0x0101
        /*090e*/ 	.byte	0xff
	.zero		1


	//   ....[121]....
        /*0910*/ 	.word	0x0000c6a0
        /*0914*/ 	.word	0x00000000
        /*0918*/ 	.word	0x00000060
        /*091c*/ 	.short	0x010a
        /*091e*/ 	.byte	0xff
	.zero		1


	//   ....[122]....
        /*0920*/ 	.word	0x0000c750
        /*0924*/ 	.word	0x00000000
        /*0928*/ 	.word	0x00000060
        /*092c*/ 	.short	0x010a
        /*092e*/ 	.byte	0xff
	.zero		1


	//   ....[123]....
        /*0930*/ 	.word	0x0000d500
        /*0934*/ 	.word	0x0000006f
        /*0938*/ 	.word	0x00000000
        /*093c*/ 	.short	0x0101
        /*093e*/ 	.byte	0xff
	.zero		1


	//   ....[124]....
        /*0940*/ 	.word	0x0000d520
        /*0944*/ 	.word	0x00000000
        /*0948*/ 	.word	0x00000060
        /*094c*/ 	.short	0x010a
        /*094e*/ 	.byte	0xff
	.zero		1


	//   ....[125]....
        /*0950*/ 	.word	0x0000d5d0
        /*0954*/ 	.word	0x00000000
        /*0958*/ 	.word	0x00000060
        /*095c*/ 	.short	0x010a
        /*095e*/ 	.byte	0xff
	.zero		1


	//   ....[126]....
        /*0960*/ 	.word	0x0000de40
        /*0964*/ 	.word	0x000000ff
        /*0968*/ 	.word	0x00000000
        /*096c*/ 	.short	0x0101
        /*096e*/ 	.byte	0x04
	.zero		1


	//   ....[127]....
        /*0970*/ 	.word	0x0000e3c0
        /*0974*/ 	.word	0x00000000
        /*0978*/ 	.word	0x00000000
        /*097c*/ 	.short	0x0101
        /*097e*/ 	.byte	0xff
	.zero		1


	//   ....[128]....
        /*0980*/ 	.word	0x0000e670
        /*0984*/ 	.word	0x000000ff
        /*0988*/ 	.word	0x00000000
        /*098c*/ 	.short	0x0101
        /*098e*/ 	.byte	0x04
	.zero		1


	//   ....[129]....
        /*0990*/ 	.word	0x0000e690
        /*0994*/ 	.word	0x00000002
        /*0998*/ 	.word	0x00000100
        /*099c*/ 	.short	0x010a
        /*099e*/ 	.byte	0xff
	.zero		1


	//   ....[130]....
        /*09a0*/ 	.word	0x0000e6f0
        /*09a4*/ 	.word	0x00000002
        /*09a8*/ 	.word	0x00000030
        /*09ac*/ 	.short	0x010a
        /*09ae*/ 	.byte	0xff
	.zero		1


	//   ....[131]....
        /*09b0*/ 	.word	0x0000e750
        /*09b4*/ 	.word	0x00000002
        /*09b8*/ 	.word	0x00000030
        /*09bc*/ 	.short	0x010a
        /*09be*/ 	.byte	0xff
	.zero		1


	//   ....[132]....
        /*09c0*/ 	.word	0x0000e7a0
        /*09c4*/ 	.word	0x00000002
        /*09c8*/ 	.word	0x000000b0
        /*09cc*/ 	.short	0x010a
        /*09ce*/ 	.byte	0xff
	.zero		1


	//   ....[133]....
        /*09d0*/ 	.word	0x0000e800
        /*09d4*/ 	.word	0x00000000
        /*09d8*/ 	.word	0x00000000
        /*09dc*/ 	.short	0x010a
        /*09de*/ 	.byte	0xff
	.zero		1


	//   ....[134]....
        /*09e0*/ 	.word	0x0000e860
        /*09e4*/ 	.word	0x00000000
        /*09e8*/ 	.word	0x00000000
        /*09ec*/ 	.short	0x010a
        /*09ee*/ 	.byte	0xff
	.zero		1


	//   ....[135]....
        /*09f0*/ 	.word	0x0000e8c0
        /*09f4*/ 	.word	0x00000000
        /*09f8*/ 	.word	0x00000000
        /*09fc*/ 	.short	0x010a
        /*09fe*/ 	.byte	0xff
	.zero		1


	//   ....[136]....
        /*0a00*/ 	.word	0x0000e920
        /*0a04*/ 	.word	0x00000000
        /*0a08*/ 	.word	0x00000000
        /*0a0c*/ 	.short	0x010a
        /*0a0e*/ 	.byte	0xff
	.zero		1


	//   ....[137]....
        /*0a10*/ 	.word	0x0000e980
        /*0a14*/ 	.word	0x00000000
        /*0a18*/ 	.word	0x00000000
        /*0a1c*/ 	.short	0x010a
        /*0a1e*/ 	.byte	0xff
	.zero		1


	//   ....[138]....
        /*0a20*/ 	.word	0x0000e9d0
        /*0a24*/ 	.word	0x00000000
        /*0a28*/ 	.word	0x000000f0
        /*0a2c*/ 	.short	0x010a
        /*0a2e*/ 	.byte	0xff
	.zero		1


	//   ....[139]....
        /*0a30*/ 	.word	0x0000ea30
        /*0a34*/ 	.word	0x00000000
        /*0a38*/ 	.word	0x000000c0
        /*0a3c*/ 	.short	0x010a
        /*0a3e*/ 	.byte	0xff
	.zero		1


	//   ....[140]....
        /*0a40*/ 	.word	0x0000ea80
        /*0a44*/ 	.word	0x00000000
        /*0a48*/ 	.word	0x000000b0
        /*0a4c*/ 	.short	0x010a
        /*0a4e*/ 	.byte	0xff
	.zero		1


	//   ....[141]....
        /*0a50*/ 	.word	0x0000eae0
        /*0a54*/ 	.word	0x00000000
        /*0a58*/ 	.word	0x000000c0
        /*0a5c*/ 	.short	0x010a
        /*0a5e*/ 	.byte	0xff
	.zero		1


	//   ....[142]....
        /*0a60*/ 	.word	0x0000eb30
        /*0a64*/ 	.word	0x00000000
        /*0a68*/ 	.word	0x000000b0
        /*0a6c*/ 	.short	0x010a
        /*0a6e*/ 	.byte	0xff
	.zero		1


	//   ....[143]....
        /*0a70*/ 	.word	0x0000eb90
        /*0a74*/ 	.word	0x00000002
        /*0a78*/ 	.word	0x000000e0
        /*0a7c*/ 	.short	0x010a
        /*0a7e*/ 	.byte	0xff
	.zero		1


	//   ....[144]....
        /*0a80*/ 	.word	0x0000ebf0
        /*0a84*/ 	.word	0x00000000
        /*0a88*/ 	.word	0x00000000
        /*0a8c*/ 	.short	0x010a
        /*0a8e*/ 	.byte	0xff
	.zero		1


	//   ....[145]....
        /*0a90*/ 	.word	0x0000ec50
        /*0a94*/ 	.word	0x00000000
        /*0a98*/ 	.word	0x00000000
        /*0a9c*/ 	.short	0x010a
        /*0a9e*/ 	.byte	0xff
	.zero		1


	//   ....[146]....
        /*0aa0*/ 	.word	0x0000ecb0
        /*0aa4*/ 	.word	0x00000000
        /*0aa8*/ 	.word	0x00000000
        /*0aac*/ 	.short	0x010a
        /*0aae*/ 	.byte	0xff
	.zero		1


	//   ....[147]....
        /*0ab0*/ 	.word	0x0000ed00
        /*0ab4*/ 	.word	0x00000000
        /*0ab8*/ 	.word	0x000000b0
        /*0abc*/ 	.short	0x010a
        /*0abe*/ 	.byte	0xff
	.zero		1


	//   ....[148]....
        /*0ac0*/ 	.word	0x0000ed60
        /*0ac4*/ 	.word	0x00000000
        /*0ac8*/ 	.word	0x000000a8
        /*0acc*/ 	.short	0x010a
        /*0ace*/ 	.byte	0xff
	.zero		1


	//   ....[149]....
        /*0ad0*/ 	.word	0x0000edc0
        /*0ad4*/ 	.word	0x00000000
        /*0ad8*/ 	.word	0x00000080
        /*0adc*/ 	.short	0x010a
        /*0ade*/ 	.byte	0xff
	.zero		1


	//   ....[150]....
        /*0ae0*/ 	.word	0x0000ee20
        /*0ae4*/ 	.word	0x00000000
        /*0ae8*/ 	.word	0x00000088
        /*0aec*/ 	.short	0x010a
        /*0aee*/ 	.byte	0xff
	.zero		1


	//   ....[151]....
        /*0af0*/ 	.word	0x0000ee80
        /*0af4*/ 	.word	0x00000000
        /*0af8*/ 	.word	0x00000090
        /*0afc*/ 	.short	0x010a
        /*0afe*/ 	.byte	0xff
	.zero		1


	//   ....[152]....
        /*0b00*/ 	.word	0x0000eee0
        /*0b04*/ 	.word	0x00000000
        /*0b08*/ 	.word	0x00000098
        /*0b0c*/ 	.short	0x010a
        /*0b0e*/ 	.byte	0xff
	.zero		1


	//   ....[153]....
        /*0b10*/ 	.word	0x0000ef40
        /*0b14*/ 	.word	0x00000000
        /*0b18*/ 	.word	0x00000080
        /*0b1c*/ 	.short	0x010a
        /*0b1e*/ 	.byte	0xff
	.zero		1


	//   ....[154]....
        /*0b20*/ 	.word	0x0000efa0
        /*0b24*/ 	.word	0x00000000
        /*0b28*/ 	.word	0x00000088
        /*0b2c*/ 	.short	0x010a
        /*0b2e*/ 	.byte	0xff
	.zero		1


	//   ....[155]....
        /*0b30*/ 	.word	0x0000f000
        /*0b34*/ 	.word	0x00000000
        /*0b38*/ 	.word	0x00000090
        /*0b3c*/ 	.short	0x010a
        /*0b3e*/ 	.byte	0xff
	.zero		1


	//   ....[156]....
        /*0b40*/ 	.word	0x0000f060
        /*0b44*/ 	.word	0x00000000
        /*0b48*/ 	.word	0x00000098
        /*0b4c*/ 	.short	0x010a
        /*0b4e*/ 	.byte	0xff
	.zero		1


	//   ....[157]....
        /*0b50*/ 	.word	0x0000f0c0
        /*0b54*/ 	.word	0x00000000
        /*0b58*/ 	.word	0x00000080
        /*0b5c*/ 	.short	0x010a
        /*0b5e*/ 	.byte	0xff
	.zero		1


	//   ....[158]....
        /*0b60*/ 	.word	0x0000f120
        /*0b64*/ 	.word	0x00000000
        /*0b68*/ 	.word	0x00000088
        /*0b6c*/ 	.short	0x010a
        /*0b6e*/ 	.byte	0xff
	.zero		1


	//   ....[159]....
        /*0b70*/ 	.word	0x0000f180
        /*0b74*/ 	.word	0x00000002
        /*0b78*/ 	.word	0x00000090
        /*0b7c*/ 	.short	0x010a
        /*0b7e*/ 	.byte	0xff
	.zero		1


	//   ....[160]....
        /*0b80*/ 	.word	0x0000f1d0
        /*0b84*/ 	.word	0x00000000
        /*0b88*/ 	.word	0x000000b0
        /*0b8c*/ 	.short	0x010a
        /*0b8e*/ 	.byte	0xff
	.zero		1


	//   ....[161]....
        /*0b90*/ 	.word	0x0000f230
        /*0b94*/ 	.word	0x00000004
        /*0b98*/ 	.word	0x00000060
        /*0b9c*/ 	.short	0x010a
        /*0b9e*/ 	.byte	0xff
	.zero		1


	//   ....[162]....
        /*0ba0*/ 	.word	0x0000f280
        /*0ba4*/ 	.word	0x0000003a
        /*0ba8*/ 	.word	0x000000d0
        /*0bac*/ 	.short	0x010a
        /*0bae*/ 	.byte	0xff
	.zero		1


	//   ....[163]....
        /*0bb0*/ 	.word	0x0000f2d0
        /*0bb4*/ 	.word	0x00000002
        /*0bb8*/ 	.word	0x00000060
        /*0bbc*/ 	.short	0x010a
        /*0bbe*/ 	.byte	0xff
	.zero		1


	//   ....[164]....
        /*0bc0*/ 	.word	0x0000f320
        /*0bc4*/ 	.word	0x00000000
        /*0bc8*/ 	.word	0x00000060
        /*0bcc*/ 	.short	0x010a
        /*0bce*/ 	.byte	0xff
	.zero		1


	//   ....[165]....
        /*0bd0*/ 	.word	0x0000f370
        /*0bd4*/ 	.word	0x00000000
        /*0bd8*/ 	.word	0x00000060
        /*0bdc*/ 	.short	0x010a
        /*0bde*/ 	.byte	0xff
	.zero		1


	//   ....[166]....
        /*0be0*/ 	.word	0x0000f3c0
        /*0be4*/ 	.word	0x00000000
        /*0be8*/ 	.word	0x00000060
        /*0bec*/ 	.short	0x010a
        /*0bee*/ 	.byte	0xff
	.zero		1


	//   ....[167]....
        /*0bf0*/ 	.word	0x0000f410
        /*0bf4*/ 	.word	0x00000000
        /*0bf8*/ 	.word	0x00000060
        /*0bfc*/ 	.short	0x010a
        /*0bfe*/ 	.byte	0xff
	.zero		1


	//   ....[168]....
        /*0c00*/ 	.word	0x0000f460
        /*0c04*/ 	.word	0x00000000
        /*0c08*/ 	.word	0x00000060
        /*0c0c*/ 	.short	0x010a
        /*0c0e*/ 	.byte	0xff
	.zero		1


	//   ....[169]....
        /*0c10*/ 	.word	0x0000f4b0
        /*0c14*/ 	.word	0x00000000
        /*0c18*/ 	.word	0x00000060
        /*0c1c*/ 	.short	0x010a
        /*0c1e*/ 	.byte	0xff
	.zero		1


	//----- nvinfo : EIATTR_NUM_MBARRIERS
	.align		4
.L_47:
        /*0c20*/ 	.byte	0x03, 0x38
        /*0c22*/ 	.short	0x0022


	//----- nvinfo : EIATTR_EXIT_INSTR_OFFSETS
	.align		4
        /*0c24*/ 	.byte	0x04, 0x1c
        /*0c26*/ 	.short	(.L_49 - .L_48)


	//   ....[0]....
.L_48:
        /*0c28*/ 	.word	0x00002ff0


	//   ....[1]....
        /*0c2c*/ 	.word	0x000034e0


	//   ....[2]....
        /*0c30*/ 	.word	0x00003540


	//   ....[3]....
        /*0c34*/ 	.word	0x000045e0


	//   ....[4]....
        /*0c38*/ 	.word	0x00005ed0


	//   ....[5]....
        /*0c3c*/ 	.word	0x00005f10


	//   ....[6]....
        /*0c40*/ 	.word	0x0000e570


	//   ....[7]....
        /*0c44*/ 	.word	0x0000e5e0


	//   ....[8]....
        /*0c48*/ 	.word	0x0000e610


	//   ....[9]....
        /*0c4c*/ 	.word	0x0000e680


	//----- nvinfo : EIATTR_MAX_THREADS
	.align		4
.L_49:
        /*0c50*/ 	.byte	0x04, 0x05
        /*0c52*/ 	.short	(.L_51 - .L_50)
.L_50:
        /*0c54*/ 	.word	0x00000100
        /*0c58*/ 	.word	0x00000001
        /*0c5c*/ 	.word	0x00000001


	//----- nvinfo : EIATTR_CRS_STACK_SIZE
	.align		4
.L_51:
        /*0c60*/ 	.byte	0x04, 0x1e
        /*0c62*/ 	.short	(.L_53 - .L_52)
.L_52:
        /*0c64*/ 	.word	0x00000000


	//----- nvinfo : EIATTR_CBANK_PARAM_SIZE
	.align		4
.L_53:
        /*0c68*/ 	.byte	0x03, 0x19
        /*0c6a*/ 	.short	0x0c00


	//----- nvinfo : EIATTR_PARAM_CBANK
	.align		4
        /*0c6c*/ 	.byte	0x04, 0x0a
        /*0c6e*/ 	.short	(.L_55 - .L_54)
	.align		4
.L_54:
        /*0c70*/ 	.word	index@(.nv.constant0._ZN7cutlass13device_kernelINS_4gemm6kernel13GemmUniversalIN4cute5tupleIJiiiiEEENS1_10collective13CollectiveMmaINS1_46MainloopSm100TmaUmmaWarpSpecializedBlockScaledILi6ELi2ELi2ENS5_IJNS4_1CILi4EEESB_NSA_ILi1EEEEEEEENS5_IJNSA_ILi128EEESF_SF_EEENS5_IJNS_12float_e4m3_tENS_13float_ue8m0_tEEEENS5_IJNS5_IJlSC_lEEENS4_6LayoutINS5_IJNS5_IJNS5_IJNSA_ILi32EEESB_EEEiEEESO_NS5_IJSC_iEEEEEENS5_IJNS5_IJNS5_IJNSA_ILi16EEESB_EEEiEEENS5_IJNS5_IJNSA_ILi0EEESC_EEENSA_ILi512EEEEEENS5_IJSU_iEEEEEEEEEEESJ_S11_NS4_8TiledMMAINS4_8MMA_AtomIJNS4_21SM100_MMA_MXF8F6F4_SSISH_SH_fSI_Li128ELi128ELNS4_4UMMA5MajorE0ELS16_0ELNS15_7ScaleInE0ELS17_0EEEEEENSL_INS5_IJSC_SC_SC_EEENS5_IJSU_SU_SU_EEEEENS5_IJNS4_10UnderscoreES1D_S1D_EEEEENS5_IJNS4_23SM90_TMA_LOAD_MULTICASTES1G_EEENS5_IJNS4_14ComposedLayoutINS4_7SwizzleILi3ELi4ELi3EEENS4_18smem_ptr_flag_bitsILi8EEENSL_INS5_IJNSA_ILi8EEESF_EEENS5_IJSF_SC_EEEEEEENSL_INS5_IJNS5_IJNS5_IJSN_SC_EEENS5_IJSM_SC_EEEEEESC_NS5_IJSB_SC_EEEEEENS5_IJNS5_IJNS5_IJSS_SW_EEESV_EEESU_NS5_IJSC_SW_EEEEEEEEEEEvNS4_8identityES1H_S22_vS23_EENS_8epilogue10collective18CollectiveEpilogueINS25_23Sm100TmaWarpSpecializedILi4ELi2ELi16ELb1ELb0EEEJNS5_IJNSA_ILi64EEESF_SF_EEENS5_IJNSL_IS2A_SC_EENSL_INS5_IJSR_NSA_ILi2EEEEEENS5_IJSC_S2A_EEEEEEEENS_10bfloat16_tESK_S2I_SK_NS25_6fusion15FusionCallbacksIS29_NS2J_17LinearCombinationIS2I_fS2I_fLNS_15FloatRoundStyleE2EEES2B_S2H_JEEENS4_5SM1004TMEM4LOAD26SM100_TMEM_LOAD_32dp32b16xENS4_13SM90_TMA_LOADENS1I_INS1J_ILi1ELi4ELi3EEENS1L_ILi16EEENSL_INS5_IJS1N_SR_EEENS5_IJSR_SC_EEEEEEENS4_39AutoVectorizingCopyWithAssumedAlignmentILi128EEENS4_14SM90_TMA_STOREES2Z_S31_S31_EEEvvEEEEvNT_6ParamsE)
        /*0c74*/ 	.short	0x0380
        /*0c76*/ 	.short	0x0c00


	//----- nvinfo : EIATTR_SW_WAR
	.align		4
.L_55:
        /*0c78*/ 	.byte	0x04, 0x36
        /*0c7a*/ 	.short	(.L_57 - .L_56)
.L_56:
        /*0c7c*/ 	.word	0x00000008
.L_57:


//--------------------- .nv.callgraph             --------------------------
	.section	.nv.callgraph,"",@"SHT_CUDA_CALLGRAPH"
	.align	4
	.sectionentsize	8
	.align		4
        /*0000*/ 	.word	0x00000000
	.align		4
        /*0004*/ 	.word	0xffffffff
	.align		4
        /*0008*/ 	.word	index@(_ZN7cutlass13device_kernelINS_4gemm6kernel13GemmUniversalIN4cute5tupleIJiiiiEEENS1_10collective13CollectiveMmaINS1_46MainloopSm100TmaUmmaWarpSpecializedBlockScaledILi6ELi2ELi2ENS5_IJNS4_1CILi4EEESB_NSA_ILi1EEEEEEEENS5_IJNSA_ILi128EEESF_SF_EEENS5_IJNS_12float_e4m3_tENS_13float_ue8m0_tEEEENS5_IJNS5_IJlSC_lEEENS4_6LayoutINS5_IJNS5_IJNS5_IJNSA_ILi32EEESB_EEEiEEESO_NS5_IJSC_iEEEEEENS5_IJNS5_IJNS5_IJNSA_ILi16EEESB_EEEiEEENS5_IJNS5_IJNSA_ILi0EEESC_EEENSA_ILi512EEEEEENS5_IJSU_iEEEEEEEEEEESJ_S11_NS4_8TiledMMAINS4_8MMA_AtomIJNS4_21SM100_MMA_MXF8F6F4_SSISH_SH_fSI_Li128ELi128ELNS4_4UMMA5MajorE0ELS16_0ELNS15_7ScaleInE0ELS17_0EEEEEENSL_INS5_IJSC_SC_SC_EEENS5_IJSU_SU_SU_EEEEENS5_IJNS4_10UnderscoreES1D_S1D_EEEEENS5_IJNS4_23SM90_TMA_LOAD_MULTICASTES1G_EEENS5_IJNS4_14ComposedLayoutINS4_7SwizzleILi3ELi4ELi3EEENS4_18smem_ptr_flag_bitsILi8EEENSL_INS5_IJNSA_ILi8EEESF_EEENS5_IJSF_SC_EEEEEEENSL_INS5_IJNS5_IJNS5_IJSN_SC_EEENS5_IJSM_SC_EEEEEESC_NS5_IJSB_SC_EEEEEENS5_IJNS5_IJNS5_IJSS_SW_EEESV_EEESU_NS5_IJSC_SW_EEEEEEEEEEEvNS4_8identityES1H_S22_vS23_EENS_8epilogue10collective18CollectiveEpilogueINS25_23Sm100TmaWarpSpecializedILi4ELi2ELi16ELb1ELb0EEEJNS5_IJNSA_ILi64EEESF_SF_EEENS5_IJNSL_IS2A_SC_EENSL_INS5_IJSR_NSA_ILi2EEEEEENS5_IJSC_S2A_EEEEEEEENS_10bfloat16_tESK_S2I_SK_NS25_6fusion15FusionCallbacksIS29_NS2J_17LinearCombinationIS2I_fS2I_fLNS_15FloatRoundStyleE2EEES2B_S2H_JEEENS4_5SM1004TMEM4LOAD26SM100_TMEM_LOAD_32dp32b16xENS4_13SM90_TMA_LOADENS1I_INS1J_ILi1ELi4ELi3EEENS1L_ILi16EEENSL_INS5_IJS1N_SR_EEENS5_IJSR_SC_EEEEEEENS4_39AutoVectorizingCopyWithAssumedAlignmentILi128EEENS4_14SM90_TMA_STOREES2Z_S31_S31_EEEvvEEEEvNT_6ParamsE)
	.align		4
        /*000c*/ 	.word	index@(__assertfail)
	.align		4
        /*0010*/ 	.word	0x00000000
	.align		4
        /*0014*/ 	.word	0xfffffffe
	.align		4
        /*0018*/ 	.word	0x00000000
	.align		4
        /*001c*/ 	.word	0xfffffffd
	.align		4
        /*0020*/ 	.word	0x00000000
	.align		4
        /*0024*/ 	.word	0xfffffffc


//--------------------- .nv.constant4             --------------------------
	.section	.nv.constant4,"a",@progbits
	.align	8
	.align		8
.nv.constant4:
        /*0000*/ 	.dword	__assertfail
	.align		8
        /*0008*/ 	.dword	__unnamed_1
	.align		8
        /*0010*/ 	.dword	__unnamed_2
	.align		8
        /*0018*/ 	.dword	_ZN40_INTERNAL_4d41dc83_4_k_cu_a5cc9eec_352944cuda3std3__45__cpo5beginE
	.align		8
        /*0020*/ 	.dword	_ZN40_INTERNAL_4d41dc83_4_k_cu_a5cc9eec_352944cuda3std3__45__cpo3endE
	.align		8
        /*0028*/ 	.dword	_ZN40_INTERNAL_4d41dc83_4_k_cu_a5cc9eec_352944cuda3std3__45__cpo6cbeginE
	.align		8
        /*0030*/ 	.dword	_ZN40_INTERNAL_4d41dc83_4_k_cu_a5cc9eec_352944cuda3std3__45__cpo4cendE
	.align		8
        /*0038*/ 	.dword	_ZN40_INTERNAL_4d41dc83_4_k_cu_a5cc9eec_352944cuda3std3__442_GLOBAL__N__4d41dc83_4_k_cu_a5cc9eec_352946ignoreE
	.align		8
        /*0040*/ 	.dword	_ZN40_INTERNAL_4d41dc83_4_k_cu_a5cc9eec_352944cuda3std3__419piecewise_constructE
	.align		8
        /*0048*/ 	.dword	_ZN40_INTERNAL_4d41dc83_4_k_cu_a5cc9eec_352944cuda3std3__48in_placeE
	.align		8
        /*0050*/ 	.dword	_ZN40_INTERNAL_4d41dc83_4_k_cu_a5cc9eec_352944cuda3std6ranges3__45__cpo4swapE
	.align		8
        /*0058*/ 	.dword	_ZN40_INTERNAL_4d41dc83_4_k_cu_a5cc9eec_352944cuda3std6ranges3__45__cpo9iter_moveE
	.align		8
        /*0060*/ 	.dword	_ZN40_INTERNAL_4d41dc83_4_k_cu_a5cc9eec_352944cute7productE
	.align		8
        /*0068*/ 	.dword	_ZN40_INTERNAL_4d41dc83_4_k_cu_a5cc9eec_352944cute1_E
	.align		8
        /*0070*/ 	.dword	$str$25
	.align		8
        /*0078*/ 	.dword	$str$26
	.align		8
        /*0080*/ 	.dword	$str$27
	.align		8
        /*0088*/ 	.dword	$str$28


//--------------------- .text._ZN7cutlass13device_kernelINS_4gemm6kernel13GemmUniversalIN4cute5tupleIJiiiiEEENS1_10collective13CollectiveMmaINS1_46MainloopSm100TmaUmmaWarpSpecializedBlockScaledILi6ELi2ELi2ENS5_IJNS4_1CILi4EEESB_NSA_ILi1EEEEEEEENS5_IJNSA_ILi128EEESF_SF_EEENS5_IJNS_12float_e4m3_tENS_13float_ue8m0_tEEEENS5_IJNS5_IJlSC_lEEENS4_6LayoutINS5_IJNS5_IJNS5_IJNSA_ILi32EEESB_EEEiEEESO_NS5_IJSC_iEEEEEENS5_IJNS5_IJNS5_IJNSA_ILi16EEESB_EEEiEEENS5_IJNS5_IJNSA_ILi0EEESC_EEENSA_ILi512EEEEEENS5_IJSU_iEEEEEEEEEEESJ_S11_NS4_8TiledMMAINS4_8MMA_AtomIJNS4_21SM100_MMA_MXF8F6F4_SSISH_SH_fSI_Li128ELi128ELNS4_4UMMA5MajorE0ELS16_0ELNS15_7ScaleInE0ELS17_0EEEEEENSL_INS5_IJSC_SC_SC_EEENS5_IJSU_SU_SU_EEEEENS5_IJNS4_10UnderscoreES1D_S1D_EEEEENS5_IJNS4_23SM90_TMA_LOAD_MULTICASTES1G_EEENS5_IJNS4_14ComposedLayoutINS4_7SwizzleILi3ELi4ELi3EEENS4_18smem_ptr_flag_bitsILi8EEENSL_INS5_IJNSA_ILi8EEESF_EEENS5_IJSF_SC_EEEEEEENSL_INS5_IJNS5_IJNS5_IJSN_SC_EEENS5_IJSM_SC_EEEEEESC_NS5_IJSB_SC_EEEEEENS5_IJNS5_IJNS5_IJSS_SW_EEESV_EEESU_NS5_IJSC_SW_EEEEEEEEEEEvNS4_8identityES1H_S22_vS23_EENS_8epilogue10collective18CollectiveEpilogueINS25_23Sm100TmaWarpSpecializedILi4ELi2ELi16ELb1ELb0EEEJNS5_IJNSA_ILi64EEESF_SF_EEENS5_IJNSL_IS2A_SC_EENSL_INS5_IJSR_NSA_ILi2EEEEEENS5_IJSC_S2A_EEEEEEEENS_10bfloat16_tESK_S2I_SK_NS25_6fusion15FusionCallbacksIS29_NS2J_17LinearCombinationIS2I_fS2I_fLNS_15FloatRoundStyleE2EEES2B_S2H_JEEENS4_5SM1004TMEM4LOAD26SM100_TMEM_LOAD_32dp32b16xENS4_13SM90_TMA_LOADENS1I_INS1J_ILi1ELi4ELi3EEENS1L_ILi16EEENSL_INS5_IJS1N_SR_EEENS5_IJSR_SC_EEEEEEENS4_39AutoVectorizingCopyWithAssumedAlignmentILi128EEENS4_14SM90_TMA_STOREES2Z_S31_S31_EEEvvEEEEvNT_6ParamsE --------------------------
	.section	.text._ZN7cutlass13device_kernelINS_4gemm6kernel13GemmUniversalIN4cute5tupleIJiiiiEEENS1_10collective13CollectiveMmaINS1_46MainloopSm100TmaUmmaWarpSpecializedBlockScaledILi6ELi2ELi2ENS5_IJNS4_1CILi4EEESB_NSA_ILi1EEEEEEEENS5_IJNSA_ILi128EEESF_SF_EEENS5_IJNS_12float_e4m3_tENS_13float_ue8m0_tEEEENS5_IJNS5_IJlSC_lEEENS4_6LayoutINS5_IJNS5_IJNS5_IJNSA_ILi32EEESB_EEEiEEESO_NS5_IJSC_iEEEEEENS5_IJNS5_IJNS5_IJNSA_ILi16EEESB_EEEiEEENS5_IJNS5_IJNSA_ILi0EEESC_EEENSA_ILi512EEEEEENS5_IJSU_iEEEEEEEEEEESJ_S11_NS4_8TiledMMAINS4_8MMA_AtomIJNS4_21SM100_MMA_MXF8F6F4_SSISH_SH_fSI_Li128ELi128ELNS4_4UMMA5MajorE0ELS16_0ELNS15_7ScaleInE0ELS17_0EEEEEENSL_INS5_IJSC_SC_SC_EEENS5_IJSU_SU_SU_EEEEENS5_IJNS4_10UnderscoreES1D_S1D_EEEEENS5_IJNS4_23SM90_TMA_LOAD_MULTICASTES1G_EEENS5_IJNS4_14ComposedLayoutINS4_7SwizzleILi3ELi4ELi3EEENS4_18smem_ptr_flag_bitsILi8EEENSL_INS5_IJNSA_ILi8EEESF_EEENS5_IJSF_SC_EEEEEEENSL_INS5_IJNS5_IJNS5_IJSN_SC_EEENS5_IJSM_SC_EEEEEESC_NS5_IJSB_SC_EEEEEENS5_IJNS5_IJNS5_IJSS_SW_EEESV_EEESU_NS5_IJSC_SW_EEEEEEEEEEEvNS4_8identityES1H_S22_vS23_EENS_8epilogue10collective18CollectiveEpilogueINS25_23Sm100TmaWarpSpecializedILi4ELi2ELi16ELb1ELb0EEEJNS5_IJNSA_ILi64EEESF_SF_EEENS5_IJNSL_IS2A_SC_EENSL_INS5_IJSR_NSA_ILi2EEEEEENS5_IJSC_S2A_EEEEEEEENS_10bfloat16_tESK_S2I_SK_NS25_6fusion15FusionCallbacksIS29_NS2J_17LinearCombinationIS2I_fS2I_fLNS_15FloatRoundStyleE2EEES2B_S2H_JEEENS4_5SM1004TMEM4LOAD26SM100_TMEM_LOAD_32dp32b16xENS4_13SM90_TMA_LOADENS1I_INS1J_ILi1ELi4ELi3EEENS1L_ILi16EEENSL_INS5_IJS1N_SR_EEENS5_IJSR_SC_EEEEEEENS4_39AutoVectorizingCopyWithAssumedAlignmentILi128EEENS4_14SM90_TMA_STOREES2Z_S31_S31_EEEvvEEEEvNT_6ParamsE,"ax",@progbits
	.align	128
.text._ZN7cutlass13device_kernelINS_4gemm6kernel13GemmUniversalIN4cute5tupleIJiiiiEEENS1_10collective13CollectiveMmaINS1_46MainloopSm100TmaUmmaWarpSpecializedBlockScaledILi6ELi2ELi2ENS5_IJNS4_1CILi4EEESB_NSA_ILi1EEEEEEEENS5_IJNSA_ILi128EEESF_SF_EEENS5_IJNS_12float_e4m3_tENS_13float_ue8m0_tEEEENS5_IJNS5_IJlSC_lEEENS4_6LayoutINS5_IJNS5_IJNS5_IJNSA_ILi32EEESB_EEEiEEESO_NS5_IJSC_iEEEEEENS5_IJNS5_IJNS5_IJNSA_ILi16EEESB_EEEiEEENS5_IJNS5_IJNSA_ILi0EEESC_EEENSA_ILi512EEEEEENS5_IJSU_iEEEEEEEEEEESJ_S11_NS4_8TiledMMAINS4_8MMA_AtomIJNS4_21SM100_MMA_MXF8F6F4_SSISH_SH_fSI_Li128ELi128ELNS4_4UMMA5MajorE0ELS16_0ELNS15_7ScaleInE0ELS17_0EEEEEENSL_INS5_IJSC_SC_SC_EEENS5_IJSU_SU_SU_EEEEENS5_IJNS4_10UnderscoreES1D_S1D_EEEEENS5_IJNS4_23SM90_TMA_LOAD_MULTICASTES1G_EEENS5_IJNS4_14ComposedLayoutINS4_7SwizzleILi3ELi4ELi3EEENS4_18smem_ptr_flag_bitsILi8EEENSL_INS5_IJNSA_ILi8EEESF_EEENS5_IJSF_SC_EEEEEEENSL_INS5_IJNS5_IJNS5_IJSN_SC_EEENS5_IJSM_SC_EEEEEESC_NS5_IJSB_SC_EEEEEENS5_IJNS5_IJNS5_IJSS_SW_EEESV_EEESU_NS5_IJSC_SW_EEEEEEEEEEEvNS4_8identityES1H_S22_vS23_EENS_8epilogue10collective18CollectiveEpilogueINS25_23Sm100TmaWarpSpecializedILi4ELi2ELi16ELb1ELb0EEEJNS5_IJNSA_ILi64EEESF_SF_EEENS5_IJNSL_IS2A_SC_EENSL_INS5_IJSR_NSA_ILi2EEEEEENS5_IJSC_S2A_EEEEEEEENS_10bfloat16_tESK_S2I_SK_NS25_6fusion15FusionCallbacksIS29_NS2J_17LinearCombinationIS2I_fS2I_fLNS_15FloatRoundStyleE2EEES2B_S2H_JEEENS4_5SM1004TMEM4LOAD26SM100_TMEM_LOAD_32dp32b16xENS4_13SM90_TMA_LOADENS1I_INS1J_ILi1ELi4ELi3EEENS1L_ILi16EEENSL_INS5_IJS1N_SR_EEENS5_IJSR_SC_EEEEEEENS4_39AutoVectorizingCopyWithAssumedAlignmentILi128EEENS4_14SM90_TMA_STOREES2Z_S31_S31_EEEvvEEEEvNT_6ParamsE:
        .type           _ZN7cutlass13device_kernelINS_4gemm6kernel13GemmUniversalIN4cute5tupleIJiiiiEEENS1_10collective13CollectiveMmaINS1_46MainloopSm100TmaUmmaWarpSpecializedBlockScaledILi6ELi2ELi2ENS5_IJNS4_1CILi4EEESB_NSA_ILi1EEEEEEEENS5_IJNSA_ILi128EEESF_SF_EEENS5_IJNS_12float_e4m3_tENS_13float_ue8m0_tEEEENS5_IJNS5_IJlSC_lEEENS4_6LayoutINS5_IJNS5_IJNS5_IJNSA_ILi32EEESB_EEEiEEESO_NS5_IJSC_iEEEEEENS5_IJNS5_IJNS5_IJNSA_ILi16EEESB_EEEiEEENS5_IJNS5_IJNSA_ILi0EEESC_EEENSA_ILi512EEEEEENS5_IJSU_iEEEEEEEEEEESJ_S11_NS4_8TiledMMAINS4_8MMA_AtomIJNS4_21SM100_MMA_MXF8F6F4_SSISH_SH_fSI_Li128ELi128ELNS4_4UMMA5MajorE0ELS16_0ELNS15_7ScaleInE0ELS17_0EEEEEENSL_INS5_IJSC_SC_SC_EEENS5_IJSU_SU_SU_EEEEENS5_IJNS4_10UnderscoreES1D_S1D_EEEEENS5_IJNS4_23SM90_TMA_LOAD_MULTICASTES1G_EEENS5_IJNS4_14ComposedLayoutINS4_7SwizzleILi3ELi4ELi3EEENS4_18smem_ptr_flag_bitsILi8EEENSL_INS5_IJNSA_ILi8EEESF_EEENS5_IJSF_SC_EEEEEEENSL_INS5_IJNS5_IJNS5_IJSN_SC_EEENS5_IJSM_SC_EEEEEESC_NS5_IJSB_SC_EEEEEENS5_IJNS5_IJNS5_IJSS_SW_EEESV_EEESU_NS5_IJSC_SW_EEEEEEEEEEEvNS4_8identityES1H_S22_vS23_EENS_8epilogue10collective18CollectiveEpilogueINS25_23Sm100TmaWarpSpecializedILi4ELi2ELi16ELb1ELb0EEEJNS5_IJNSA_ILi64EEESF_SF_EEENS5_IJNSL_IS2A_SC_EENSL_INS5_IJSR_NSA_ILi2EEEEEENS5_IJSC_S2A_EEEEEEEENS_10bfloat16_tESK_S2I_SK_NS25_6fusion15FusionCallbacksIS29_NS2J_17LinearCombinationIS2I_fS2I_fLNS_15FloatRoundStyleE2EEES2B_S2H_JEEENS4_5SM1004TMEM4LOAD26SM100_TMEM_LOAD_32dp32b16xENS4_13SM90_TMA_LOADENS1I_INS1J_ILi1ELi4ELi3EEENS1L_ILi16EEENSL_INS5_IJS1N_SR_EEENS5_IJSR_SC_EEEEEEENS4_39AutoVectorizingCopyWithAssumedAlignmentILi128EEENS4_14SM90_TMA_STOREES2Z_S31_S31_EEEvvEEEEvNT_6ParamsE,@function
        .size           _ZN7cutlass13device_kernelINS_4gemm6kernel13GemmUniversalIN4cute5tupleIJiiiiEEENS1_10collective13CollectiveMmaINS1_46MainloopSm100TmaUmmaWarpSpecializedBlockScaledILi6ELi2ELi2ENS5_IJNS4_1CILi4EEESB_NSA_ILi1EEEEEEEENS5_IJNSA_ILi128EEESF_SF_EEENS5_IJNS_12float_e4m3_tENS_13float_ue8m0_tEEEENS5_IJNS5_IJlSC_lEEENS4_6LayoutINS5_IJNS5_IJNS5_IJNSA_ILi32EEESB_EEEiEEESO_NS5_IJSC_iEEEEEENS5_IJNS5_IJNS5_IJNSA_ILi16EEESB_EEEiEEENS5_IJNS5_IJNSA_ILi0EEESC_EEENSA_ILi512EEEEEENS5_IJSU_iEEEEEEEEEEESJ_S11_NS4_8TiledMMAINS4_8MMA_AtomIJNS4_21SM100_MMA_MXF8F6F4_SSISH_SH_fSI_Li128ELi128ELNS4_4UMMA5MajorE0ELS16_0ELNS15_7ScaleInE0ELS17_0EEEEEENSL_INS5_IJSC_SC_SC_EEENS5_IJSU_SU_SU_EEEEENS5_IJNS4_10UnderscoreES1D_S1D_EEEEENS5_IJNS4_23SM90_TMA_LOAD_MULTICASTES1G_EEENS5_IJNS4_14ComposedLayoutINS4_7SwizzleILi3ELi4ELi3EEENS4_18smem_ptr_flag_bitsILi8EEENSL_INS5_IJNSA_ILi8EEESF_EEENS5_IJSF_SC_EEEEEEENSL_INS5_IJNS5_IJNS5_IJSN_SC_EEENS5_IJSM_SC_EEEEEESC_NS5_IJSB_SC_EEEEEENS5_IJNS5_IJNS5_IJSS_SW_EEESV_EEESU_NS5_IJSC_SW_EEEEEEEEEEEvNS4_8identityES1H_S22_vS23_EENS_8epilogue10collective18CollectiveEpilogueINS25_23Sm100TmaWarpSpecializedILi4ELi2ELi16ELb1ELb0EEEJNS5_IJNSA_ILi64EEESF_SF_EEENS5_IJNSL_IS2A_SC_EENSL_INS5_IJSR_NSA_ILi2EEEEEENS5_IJSC_S2A_EEEEEEEENS_10bfloat16_tESK_S2I_SK_NS25_6fusion15FusionCallbacksIS29_NS2J_17LinearCombinationIS2I_fS2I_fLNS_15FloatRoundStyleE2EEES2B_S2H_JEEENS4_5SM1004TMEM4LOAD26SM100_TMEM_LOAD_32dp32b16xENS4_13SM90_TMA_LOADENS1I_INS1J_ILi1ELi4ELi3EEENS1L_ILi16EEENSL_INS5_IJS1N_SR_EEENS5_IJSR_SC_EEEEEEENS4_39AutoVectorizingCopyWithAssumedAlignmentILi128EEENS4_14SM90_TMA_STOREES2Z_S31_S31_EEEvvEEEEvNT_6ParamsE,(.L_x_247 - _ZN7cutlass13device_kernelINS_4gemm6kernel13GemmUniversalIN4cute5tupleIJiiiiEEENS1_10collective13CollectiveMmaINS1_46MainloopSm100TmaUmmaWarpSpecializedBlockScaledILi6ELi2ELi2ENS5_IJNS4_1CILi4EEESB_NSA_ILi1EEEEEEEENS5_IJNSA_ILi128EEESF_SF_EEENS5_IJNS_12float_e4m3_tENS_13float_ue8m0_tEEEENS5_IJNS5_IJlSC_lEEENS4_6LayoutINS5_IJNS5_IJNS5_IJNSA_ILi32EEESB_EEEiEEESO_NS5_IJSC_iEEEEEENS5_IJNS5_IJNS5_IJNSA_ILi16EEESB_EEEiEEENS5_IJNS5_IJNSA_ILi0EEESC_EEENSA_ILi512EEEEEENS5_IJSU_iEEEEEEEEEEESJ_S11_NS4_8TiledMMAINS4_8MMA_AtomIJNS4_21SM100_MMA_MXF8F6F4_SSISH_SH_fSI_Li128ELi128ELNS4_4UMMA5MajorE0ELS16_0ELNS15_7ScaleInE0ELS17_0EEEEEENSL_INS5_IJSC_SC_SC_EEENS5_IJSU_SU_SU_EEEEENS5_IJNS4_10UnderscoreES1D_S1D_EEEEENS5_IJNS4_23SM90_TMA_LOAD_MULTICASTES1G_EEENS5_IJNS4_14ComposedLayoutINS4_7SwizzleILi3ELi4ELi3EEENS4_18smem_ptr_flag_bitsILi8EEENSL_INS5_IJNSA_ILi8EEESF_EEENS5_IJSF_SC_EEEEEEENSL_INS5_IJNS5_IJNS5_IJSN_SC_EEENS5_IJSM_SC_EEEEEESC_NS5_IJSB_SC_EEEEEENS5_IJNS5_IJNS5_IJSS_SW_EEESV_EEESU_NS5_IJSC_SW_EEEEEEEEEEEvNS4_8identityES1H_S22_vS23_EENS_8epilogue10collective18CollectiveEpilogueINS25_23Sm100TmaWarpSpecializedILi4ELi2ELi16ELb1ELb0EEEJNS5_IJNSA_ILi64EEESF_SF_EEENS5_IJNSL_IS2A_SC_EENSL_INS5_IJSR_NSA_ILi2EEEEEENS5_IJSC_S2A_EEEEEEEENS_10bfloat16_tESK_S2I_SK_NS25_6fusion15FusionCallbacksIS29_NS2J_17LinearCombinationIS2I_fS2I_fLNS_15FloatRoundStyleE2EEES2B_S2H_JEEENS4_5SM1004TMEM4LOAD26SM100_TMEM_LOAD_32dp32b16xENS4_13SM90_TMA_LOADENS1I_INS1J_ILi1ELi4ELi3EEENS1L_ILi16EEENSL_INS5_IJS1N_SR_EEENS5_IJSR_SC_EEEEEEENS4_39AutoVectorizingCopyWithAssumedAlignmentILi128EEENS4_14SM90_TMA_STOREES2Z_S31_S31_EEEvvEEEEvNT_6ParamsE)
        .other          _ZN7cutlass13device_kernelINS_4gemm6kernel13GemmUniversalIN4cute5tupleIJiiiiEEENS1_10collective13CollectiveMmaINS1_46MainloopSm100TmaUmmaWarpSpecializedBlockScaledILi6ELi2ELi2ENS5_IJNS4_1CILi4EEESB_NSA_ILi1EEEEEEEENS5_IJNSA_ILi128EEESF_SF_EEENS5_IJNS_12float_e4m3_tENS_13float_ue8m0_tEEEENS5_IJNS5_IJlSC_lEEENS4_6LayoutINS5_IJNS5_IJNS5_IJNSA_ILi32EEESB_EEEiEEESO_NS5_IJSC_iEEEEEENS5_IJNS5_IJNS5_IJNSA_ILi16EEESB_EEEiEEENS5_IJNS5_IJNSA_ILi0EEESC_EEENSA_ILi512EEEEEENS5_IJSU_iEEEEEEEEEEESJ_S11_NS4_8TiledMMAINS4_8MMA_AtomIJNS4_21SM100_MMA_MXF8F6F4_SSISH_SH_fSI_Li128ELi128ELNS4_4UMMA5MajorE0ELS16_0ELNS15_7ScaleInE0ELS17_0EEEEEENSL_INS5_IJSC_SC_SC_EEENS5_IJSU_SU_SU_EEEEENS5_IJNS4_10UnderscoreES1D_S1D_EEEEENS5_IJNS4_23SM90_TMA_LOAD_MULTICASTES1G_EEENS5_IJNS4_14ComposedLayoutINS4_7SwizzleILi3ELi4ELi3EEENS4_18smem_ptr_flag_bitsILi8EEENSL_INS5_IJNSA_ILi8EEESF_EEENS5_IJSF_SC_EEEEEEENSL_INS5_IJNS5_IJNS5_IJSN_SC_EEENS5_IJSM_SC_EEEEEESC_NS5_IJSB_SC_EEEEEENS5_IJNS5_IJNS5_IJSS_SW_EEESV_EEESU_NS5_IJSC_SW_EEEEEEEEEEEvNS4_8identityES1H_S22_vS23_EENS_8epilogue10collective18CollectiveEpilogueINS25_23Sm100TmaWarpSpecializedILi4ELi2ELi16ELb1ELb0EEEJNS5_IJNSA_ILi64EEESF_SF_EEENS5_IJNSL_IS2A_SC_EENSL_INS5_IJSR_NSA_ILi2EEEEEENS5_IJSC_S2A_EEEEEEEENS_10bfloat16_tESK_S2I_SK_NS25_6fusion15FusionCallbacksIS29_NS2J_17LinearCombinationIS2I_fS2I_fLNS_15FloatRoundStyleE2EEES2B_S2H_JEEENS4_5SM1004TMEM4LOAD26SM100_TMEM_LOAD_32dp32b16xENS4_13SM90_TMA_LOADENS1I_INS1J_ILi1ELi4ELi3EEENS1L_ILi16EEENSL_INS5_IJS1N_SR_EEENS5_IJSR_SC_EEEEEEENS4_39AutoVectorizingCopyWithAssumedAlignmentILi128EEENS4_14SM90_TMA_STOREES2Z_S31_S31_EEEvvEEEEvNT_6ParamsE,@"STO_CUDA_ENTRY STV_DEFAULT"
_ZN7cutlass13device_kernelINS_4gemm6kernel13GemmUniversalIN4cute5tupleIJiiiiEEENS1_10collective13CollectiveMmaINS1_46MainloopSm100TmaUmmaWarpSpecializedBlockScaledILi6ELi2ELi2ENS5_IJNS4_1CILi4EEESB_NSA_ILi1EEEEEEEENS5_IJNSA_ILi128EEESF_SF_EEENS5_IJNS_12float_e4m3_tENS_13float_ue8m0_tEEEENS5_IJNS5_IJlSC_lEEENS4_6LayoutINS5_IJNS5_IJNS5_IJNSA_ILi32EEESB_EEEiEEESO_NS5_IJSC_iEEEEEENS5_IJNS5_IJNS5_IJNSA_ILi16EEESB_EEEiEEENS5_IJNS5_IJNSA_ILi0EEESC_EEENSA_ILi512EEEEEENS5_IJSU_iEEEEEEEEEEESJ_S11_NS4_8TiledMMAINS4_8MMA_AtomIJNS4_21SM100_MMA_MXF8F6F4_SSISH_SH_fSI_Li128ELi128ELNS4_4UMMA5MajorE0ELS16_0ELNS15_7ScaleInE0ELS17_0EEEEEENSL_INS5_IJSC_SC_SC_EEENS5_IJSU_SU_SU_EEEEENS5_IJNS4_10UnderscoreES1D_S1D_EEEEENS5_IJNS4_23SM90_TMA_LOAD_MULTICASTES1G_EEENS5_IJNS4_14ComposedLayoutINS4_7SwizzleILi3ELi4ELi3EEENS4_18smem_ptr_flag_bitsILi8EEENSL_INS5_IJNSA_ILi8EEESF_EEENS5_IJSF_SC_EEEEEEENSL_INS5_IJNS5_IJNS5_IJSN_SC_EEENS5_IJSM_SC_EEEEEESC_NS5_IJSB_SC_EEEEEENS5_IJNS5_IJNS5_IJSS_SW_EEESV_EEESU_NS5_IJSC_SW_EEEEEEEEEEEvNS4_8identityES1H_S22_vS23_EENS_8epilogue10collective18CollectiveEpilogueINS25_23Sm100TmaWarpSpecializedILi4ELi2ELi16ELb1ELb0EEEJNS5_IJNSA_ILi64EEESF_SF_EEENS5_IJNSL_IS2A_SC_EENSL_INS5_IJSR_NSA_ILi2EEEEEENS5_IJSC_S2A_EEEEEEEENS_10bfloat16_tESK_S2I_SK_NS25_6fusion15FusionCallbacksIS29_NS2J_17LinearCombinationIS2I_fS2I_fLNS_15FloatRoundStyleE2EEES2B_S2H_JEEENS4_5SM1004TMEM4LOAD26SM100_TMEM_LOAD_32dp32b16xENS4_13SM90_TMA_LOADENS1I_INS1J_ILi1ELi4ELi3EEENS1L_ILi16EEENSL_INS5_IJS1N_SR_EEENS5_IJSR_SC_EEEEEEENS4_39AutoVectorizingCopyWithAssumedAlignmentILi128EEENS4_14SM90_TMA_STOREES2Z_S31_S31_EEEvvEEEEvNT_6ParamsE:
[----:B------:R-:W1:Y:S01]  /*0000*/  LDC R1, c[0x0][0x37c] ;  /* 0x0000df00ff017b82 */ /* 0x000e620000000800 */
[----:B------:R-:W2:Y:S01]  /*0010*/  S2R R0, SR_TID.X ;  /* 0x0000000000007919 */ /* 0x000ea20000002100 */
[----:B------:R-:W3:Y:S01]  /*0020*/  LDCU.64 UR6, c[0x0][0xc90] ;  /* 0x00019200ff0677ac */ /* 0x000ee20008000a00 */
[----:B------:R-:W-:Y:S01]  /*0030*/  PRMT R90, RZ, 0x7610, R90 ;  /* 0x00007610ff5a7816 */ /* 0x000fe2000000005a */
[----:B------:R-:W4:Y:S01]  /*0040*/  LDCU.64 UR46, c[0x0][0x358] ;  /* 0x00006b00ff2e77ac */ /* 0x000f220008000a00 */
[----:B------:R-:W-:Y:S02]  /*0050*/  ELECT P5, URZ, PT ;  /* 0x0000000000ff782f */ /* 0x000fe400038a0000 */
[----:B---3--:R-:W-:-:S04]  /*0060*/  ISETP.NE.U32.AND P0, PT, RZ, UR6, PT ;  /* 0x00000006ff007c0c */ /* 0x008fc8000bf05070 */
[----:B------:R-:W-:Y:S02]  /*0070*/  ISETP.NE.AND.EX P1, PT, RZ, UR7, PT, P0 ;  /* 0x00000007ff007c0c */ /* 0x000fe4000bf25300 */
[----:B--2---:R-:W-:-:S05]  /*0080*/  SHF.R.U32.HI R103, RZ, 0x5, R0 ;  /* 0x00000005ff677819 */ /* 0x004fca0000011600 */
[----:B------:R-:W2:Y:S02]  /*0090*/  SHFL.IDX PT, R2, R103, RZ, 0x1f ;  /* 0x00001fff67027589 */ /* 0x000ea400000e0000 */
[----:B--2---:R-:W-:-:S04]  /*00a0*/  R2UR UR16, R2 ;  /* 0x00000000021072ca */ /* 0x004fc800000e0000 */
[----:B-1--4-:R-:W-:Y:S05]  /*00b0*/  @P1 BRA `(.L_x_0) ;  /* 0x00000000002c1947 */ /* 0x012fea0003800000 */
[----:B------:R-:W1:Y:S02]  /*00c0*/  LDCU.64 UR4, c[0x0][0xc88] ;  /* 0x00019100ff0477ac */ /* 0x000e640008000a00 */
[----:B-1----:R-:W-:-:S04]  /*00d0*/  UISETP.NE.U32.AND UP0, UPT, UR4, URZ, UPT ;  /* 0x000000ff0400728c */ /* 0x002fc8000bf05070 */
[----:B------:R-:W-:-:S09]  /*00e0*/  UISETP.NE.AND.EX UP0, UPT, UR5, URZ, UPT, UP0 ;  /* 0x000000ff0500728c */ /* 0x000fd2000bf05300 */
[----:B------:R-:W-:Y:S05]  /*00f0*/  BRA.U !UP0, `(.L_x_1) ;  /* 0x0000000108107547 */ /* 0x000fea000b800000 */
[----:B------:R-:W1:Y:S02]  /*0100*/  LDC.64 R2, c[0x0][0xc88] ;  /* 0x00032200ff027b82 */ /* 0x000e640000000a00 */
[----:B-1----:R1:W5:Y:S01]  /*0110*/  LDG.E R53, desc[UR46][R2.64] ;  /* 0x0000002e02357981 */ /* 0x002362000c1e1900 */
[----:B------:R-:W-:Y:S01]  /*0120*/  HFMA2 R90, -RZ, RZ, 0, 5.9604644775390625e-08 ;  /* 0x00000001ff5a7431 */ /* 0x000fe200000001ff */
[----:B------:R-:W-:Y:S05]  /*0130*/  BRA `(.L_x_0) ;  /* 0x00000000000c7947 */ /* 0x000fea0003800000 */
.L_x_1:
[----:B------:R-:W1:Y:S01]  /*0140*/  LDCU UR4, c[0x0][0xc80] ;  /* 0x00019000ff0477ac */ /* 0x000e620008000800 */
[----:B------:R-:W-:Y:S01]  /*0150*/  HFMA2 R90, -RZ, RZ, 0, 5.9604644775390625e-08 ;  /* 0x00000001ff5a7431 */ /* 0x000fe200000001ff */
[----:B-1----:R-:W-:-:S07]  /*0160*/  MOV R53, UR4 ;  /* 0x0000000400357c02 */ /* 0x002fce0008000f00 */
.L_x_0:
[----:B------:R-:W2:Y:S02]  /*0170*/  LDCU.64 UR4, c[0x0][0xcb0] ;  /* 0x00019600ff0477ac */ /* 0x000ea40008000a00 */
[----:B--2---:R-:W-:-:S04]  /*0180*/  UISETP.NE.U32.AND UP0, UPT, UR4, URZ, UPT ;  /* 0x000000ff0400728c */ /* 0x004fc8000bf05070 */
[----:B------:R-:W-:-:S09]  /*0190*/  UISETP.NE.AND.EX UP0, UPT, UR5, URZ, UPT, UP0 ;  /* 0x000000ff0500728c */ /* 0x000fd2000bf05300 */
[----:B------:R-:W-:Y:S05]  /*01a0*/  BRA.U UP0, `(.L_x_2) ;  /* 0x0000000100247547 */ /* 0x000fea000b800000 */
[----:B------:R-:W2:Y:S02]  /*01b0*/  LDCU.64 UR4, c[0x0][0xca8] ;  /* 0x00019500ff0477ac */ /* 0x000ea40008000a00 */
[----:B--2---:R-:W-:-:S04]  /*01c0*/  UISETP.NE.U32.AND UP0, UPT, UR4, URZ, UPT ;  /* 0x000000ff0400728c */ /* 0x004fc8000bf05070 */
[----:B------:R-:W-:-:S09]  /*01d0*/  UISETP.NE.AND.EX UP0, UPT, UR5, URZ, UPT, UP0 ;  /* 0x000000ff0500728c */ /* 0x000fd2000bf05300 */
[----:B------:R-:W-:Y:S05]  /*01e0*/  BRA.U !UP0, `(.L_x_3) ;  /* 0x00000001080c7547 */ /* 0x000fea000b800000 */
[----:B-1----:R-:W1:Y:S02]  /*01f0*/  LDC.64 R2, c[0x0][0xca8] ;  /* 0x00032a00ff027b82 */ /* 0x002e640000000a00 */
[----:B-1----:R2:W5:Y:S01]  /*0200*/  LDG.E R52, desc[UR46][R2.64] ;  /* 0x0000002e02347981 */ /* 0x002562000c1e1900 */
[----:B------:R-:W-:Y:S05]  /*0210*/  BRA `(.L_x_2) ;  /* 0x0000000000087947 */ /* 0x000fea0003800000 */
.L_x_3:
[----:B------:R-:W2:Y:S02]  /*0220*/  LDCU UR4, c[0x0][0xca0] ;  /* 0x00019400ff0477ac */ /* 0x000ea40008000800 */
[----:B--2---:R-:W-:Y:S02]  /*0230*/  MOV R52, UR4 ;  /* 0x0000000400347c02 */ /* 0x004fe40008000f00 */
.L_x_2:
[----:B-12---:R-:W-:Y:S01]  /*0240*/  IMAD.U32 R2, RZ, RZ, UR16 ;  /* 0x00000010ff027e24 */ /* 0x006fe2000f8e00ff */
[----:B------:R-:W-:Y:S04]  /*0250*/  BSSY.RECONVERGENT B0, `(.L_x_4) ;  /* 0x0000012000007945 */ /* 0x000fe80003800200 */
[C---:B------:R-:W-:Y:S02]  /*0260*/  ISETP.NE.OR P2, PT, R2.reuse, 0x1, !P5 ;  /* 0x000000010200780c */ /* 0x040fe40006f45670 */
[----:B------:R-:W-:-:S11]  /*0270*/  ISETP.NE.OR P1, PT, R2, 0x3, !P5 ;  /* 0x000000030200780c */ /* 0x000fd60006f25670 */
[----:B------:R-:W-:Y:S05]  /*0280*/  @P2 BRA `(.L_x_5) ;  /* 0x0000000000382947 */ /* 0x000fea0003800000 */
[----:B------:R-:W1:Y:S02]  /*0290*/  LDCU.64 UR4, c[0x0][0x348] ;  /* 0x00006900ff0477ac */ /* 0x000e640008000a00 */
[----:B-1----:R-:W-:Y:S02]  /*02a0*/  UIADD3 UR12, UP3, UPT, UR4, 0x80, URZ ;  /* 0x00000080040c7890 */ /* 0x002fe4000ff7e0ff */
[----:B------:R-:W-:Y:S02]  /*02b0*/  UIADD3 UR10, UP2, UPT, UR4, 0x180, URZ ;  /* 0x00000180040a7890 */ /* 0x000fe4000ff5e0ff */
[----:B------:R-:W-:Y:S02]  /*02c0*/  UIADD3 UR8, UP1, UPT, UR4, 0x280, URZ ;  /* 0x0000028004087890 */ /* 0x000fe4000ff3e0ff */
[----:B------:R-:W-:Y:S02]  /*02d0*/  UIADD3 UR4, UP0, UPT, UR4, 0x380, URZ ;  /* 0x0000038004047890 */ /* 0x000fe4000ff1e0ff */
[----:B------:R-:W-:-:S02]  /*02e0*/  UIADD3.X UR13, UPT, UPT, URZ, UR5, URZ, UP3, !UPT ;  /* 0x00000005ff0d7290 */ /* 0x000fc40009ffe4ff */
[----:B------:R-:W-:Y:S02]  /*02f0*/  UIADD3.X UR11, UPT, UPT, URZ, UR5, URZ, UP2, !UPT ;  /* 0x00000005ff0b7290 */ /* 0x000fe400097fe4ff */
[----:B------:R-:W-:Y:S02]  /*0300*/  UIADD3.X UR9, UPT, UPT, URZ, UR5, URZ, UP1, !UPT ;  /* 0x00000005ff097290 */ /* 0x000fe40008ffe4ff */
[----:B------:R-:W-:-:S03]  /*0310*/  UIADD3.X UR5, UPT, UPT, URZ, UR5, URZ, UP0, !UPT ;  /* 0x00000005ff057290 */ /* 0x000fc600087fe4ff */
[----:B------:R1:W-:Y:S02]  /*0320*/  UTMACCTL.PF [UR12] ;  /* 0x000000000c0079b9 */ /* 0x0003e40008040000 */
[----:B------:R1:W-:Y:S02]  /*0330*/  UTMACCTL.PF [UR10] ;  /* 0x000000000a0079b9 */ /* 0x0003e40008040000 */
[----:B------:R1:W-:Y:S02]  /*0340*/  UTMACCTL.PF [UR8] ;  /* 0x00000000080079b9 */ /* 0x0003e40008040000 */
[----:B------:R1:W-:Y:S02]  /*0350*/  UTMACCTL.PF [UR4] ;  /* 0x00000000040079b9 */ /* 0x0003e40008040000 */
[----:B-1----:R-:W-:Y:S01]  /*0360*/  NOP ;  /* 0x0000000000007918 */ /* 0x002fe20000000000 */
.L_x_5:
[----:B------:R-:W-:Y:S05]  /*0370*/  BSYNC.RECONVERGENT B0 ;  /* 0x0000000000007941 */ /* 0x000fea0003800200 */
.L_x_4:
[----:B------:R-:W-:Y:S04]  /*0380*/  BSSY.RECONVERGENT B0, `(.L_x_6) ;  /* 0x000000a000007945 */ /* 0x000fe80003800200 */
[----:B------:R-:W-:Y:S05]  /*0390*/  @P1 BRA `(.L_x_7) ;  /* 0x0000000000201947 */ /* 0x000fea0003800000 */
[----:B------:R-:W1:Y:S02]  /*03a0*/  LDCU.64 UR4, c[0x0][0x348] ;  /* 0x00006900ff0477ac */ /* 0x000e640008000a00 */
[----:B-1----:R-:W-:Y:S02]  /*03b0*/  UIADD3 UR8, UP1, UPT, UR4, 0x980, URZ ;  /* 0x0000098004087890 */ /* 0x002fe4000ff3e0ff */
[----:B------:R-:W-:Y:S02]  /*03c0*/  UIADD3 UR4, UP0, UPT, UR4, 0xa80, URZ ;  /* 0x00000a8004047890 */ /* 0x000fe4000ff1e0ff */
[----:B------:R-:W-:Y:S02]  /*03d0*/  UIADD3.X UR9, UPT, UPT, URZ, UR5, URZ, UP1, !UPT ;  /* 0x00000005ff097290 */ /* 0x000fe40008ffe4ff */
[----:B------:R-:W-:-:S07]  /*03e0*/  UIADD3.X UR5, UPT, UPT, URZ, UR5, URZ, UP0, !UPT ;  /* 0x00000005ff057290 */ /* 0x000fce00087fe4ff */
[----:B------:R1:W-:Y:S02]  /*03f0*/  UTMACCTL.PF [UR8] ;  /* 0x00000000080079b9 */ /* 0x0003e40008040000 */
[----:B------:R1:W-:Y:S02]  /*0400*/  UTMACCTL.PF [UR4] ;  /* 0x00000000040079b9 */ /* 0x0003e40008040000 */
[----:B-1----:R-:W-:Y:S01]  /*0410*/  NOP ;  /* 0x0000000000007918 */ /* 0x002fe20000000000 */
.L_x_7:
[----:B------:R-:W-:Y:S05]  /*0420*/  BSYNC.RECONVERGENT B0 ;  /* 0x0000000000007941 */ /* 0x000fea0003800200 */
.L_x_6:
[----:B------:R-:W1:Y:S01]  /*0430*/  LDCU.64 UR4, c[0x0][0xc88] ;  /* 0x00019100ff0477ac */ /* 0x000e620008000a00 */
[----:B------:R-:W-:Y:S01]  /*0440*/  ISETP.NE.AND.EX P0, PT, RZ, UR7, PT, P0 ;  /* 0x00000007ff007c0c */ /* 0x000fe2000bf05300 */
[----:B------:R-:W-:Y:S01]  /*0450*/  UPLOP3.LUT UP6, UPT, UPT, UPT, UPT, 0x80, 0x8 ;  /* 0x000000000008789c */ /* 0x000fe20003fcf070 */
[----:B-1----:R-:W-:-:S04]  /*0460*/  ISETP.NE.U32.AND P1, PT, RZ, UR4, PT ;  /* 0x00000004ff007c0c */ /* 0x002fc8000bf25070 */
[----:B------:R-:W-:-:S13]  /*0470*/  ISETP.NE.AND.EX P1, PT, RZ, UR5, PT, P1 ;  /* 0x00000005ff007c0c */ /* 0x000fda000bf25310 */
[----:B------:R-:W-:Y:S05]  /*0480*/  @P1 BRA P0, `(.L_x_8) ;  /* 0x0000000000281947 */ /* 0x000fea0000000000 */
[----:B------:R-:W-:Y:S01]  /*0490*/  UISETP.NE.U32.AND UP1, UPT, UR6, URZ, UPT ;  /* 0x000000ff0600728c */ /* 0x000fe2000bf25070 */
[----:B-----5:R-:W-:Y:S01]  /*04a0*/  FSETP.NEU.AND P0, PT, R53, RZ, PT ;  /* 0x000000ff3500720b */ /* 0x020fe20003f0d000 */
[----:B------:R-:W-:Y:S02]  /*04b0*/  UISETP.NE.U32.AND UP0, UPT, UR4, URZ, UPT ;  /* 0x000000ff0400728c */ /* 0x000fe4000bf05070 */
[----:B------:R-:W-:Y:S02]  /*04c0*/  UISETP.NE.AND.EX UP1, UPT, UR7, URZ, UPT, UP1 ;  /* 0x000000ff0700728c */ /* 0x000fe4000bf25310 */
[----:B------:R-:W-:-:S04]  /*04d0*/  UISETP.NE.AND.EX UP0, UPT, UR5, URZ, UPT, UP0 ;  /* 0x000000ff0500728c */ /* 0x000fc8000bf05300 */
[----:B------:R-:W-:-:S04]  /*04e0*/  USEL UR4, URZ, 0xffffffff, UP0 ;  /* 0xffffffffff047887 */ /* 0x000fc80008000000 */
[----:B------:R-:W-:Y:S01]  /*04f0*/  VOTEU.ANY UP0, P0 ;  /* 0x0000000000ff7886 */ /* 0x000fe20000000100 */
[----:B------:R-:W-:-:S04]  /*0500*/  @!UP1 USEL UR4, URZ, 0xffffffff, UP0 ;  /* 0xffffffffff049887 */ /* 0x000fc80008000000 */
[----:B------:R-:W-:-:S04]  /*0510*/  ULOP3.LUT UR4, UR4, 0x1, URZ, 0xc0, !UPT ;  /* 0x0000000104047892 */ /* 0x000fc8000f8ec0ff */
[----:B------:R-:W-:-:S11]  /*0520*/  UISETP.NE.U32.AND UP6, UPT, UR4, 0x1, UPT ;  /* 0x000000010400788c */ /* 0x000fd6000bfc5070 */
.L_x_8:
[----:B------:R-:W1:Y:S01]  /*0530*/  SHFL.IDX PT, R3, R103, RZ, 0x1f ;  /* 0x00001fff67037589 */ /* 0x000e6200000e0000 */
[----:B------:R-:W-:-:S04]  /*0540*/  UISETP.NE.AND UP0, UPT, UR16, 0x2, UPT ;  /* 0x000000021000788c */ /* 0x000fc8000bf05270 */
[----:B------:R-:W-:Y:S01]  /*0550*/  USEL UR4, URZ, 0x1, UP0 ;  /* 0x00000001ff047887 */ /* 0x000fe20008000000 */
[----:B-1----:R-:W-:-:S13]  /*0560*/  ISETP.NE.AND P0, PT, R3, RZ, PT ;  /* 0x000000ff0300720c */ /* 0x002fda0003f05270 */
[----:B------:R-:W-:Y:S05]  /*0570*/  @P0 BRA `(.L_x_9) ;  /* 0x0000000000680947 */ /* 0x000fea0003800000 */
[----:B------:R-:W1:Y:S01]  /*0580*/  S2UR UR7, SR_CgaCtaId ;  /* 0x00000000000779c3 */ /* 0x000e620000008800 */
[----:B------:R-:W-:Y:S01]  /*0590*/  UMOV UR8, 0x400 ;  /* 0x0000040000087882 */ /* 0x000fe20000000000 */
[----:B------:R-:W-:Y:S01]  /*05a0*/  UMOV UR6, 0x1 ;  /* 0x0000000100067882 */ /* 0x000fe20000000000 */
[----:B------:R-:W-:Y:S01]  /*05b0*/  UMOV UR5, 0x7 ;  /* 0x0000000700057882 */ /* 0x000fe20000000000 */
[----:B------:R-:W-:Y:S01]  /*05c0*/  ELECT P0, URZ, PT ;  /* 0x0000000000ff782f */ /* 0x000fe20003800000 */
[----:B------:R-:W-:-:S04]  /*05d0*/  UIADD3 UR10, UPT, UPT, -UR5, 0x100000, URZ ;  /* 0x00100000050a7890 */ /* 0x000fc8000fffe1ff */
[----:B------:R-:W-:Y:S02]  /*05e0*/  USHF.L.U32 UR11, UR10, 0xb, URZ ;  /* 0x0000000b0a0b7899 */ /* 0x000fe400080006ff */
[----:B------:R-:W-:Y:S02]  /*05f0*/  USHF.L.U32 UR10, UR10, 0x1, URZ ;  /* 0x000000010a0a7899 */ /* 0x000fe400080006ff */
[----:B-1----:R-:W-:Y:S02]  /*0600*/  ULEA UR7, UR7, UR8, 0x18 ;  /* 0x0000000807077291 */ /* 0x002fe4000f8ec0ff */
[----:B------:R-:W-:-:S04]  /*0610*/  UIADD3 UR8, UPT, UPT, -UR6, 0x100000, URZ ;  /* 0x0010000006087890 */ /* 0x000fc8000fffe1ff */
[----:B------:R-:W-:Y:S02]  /*0620*/  USHF.L.U32 UR9, UR8, 0xb, URZ ;  /* 0x0000000b08097899 */ /* 0x000fe400080006ff */
[----:B------:R-:W-:Y:S01]  /*0630*/  USHF.L.U32 UR8, UR8, 0x1, URZ ;  /* 0x0000000108087899 */ /* 0x000fe200080006ff */
[----:B------:R-:W1:Y:S11]  /*0640*/  FENCE.VIEW.ASYNC.S ;  /* 0x00000000000073c6 */ /* 0x000e760000000000 */
[----:B-1----:R1:W2:Y:S01]  /*0650*/  SYNCS.EXCH.64 URZ, [UR7], UR8 ;  /* 0x0000000807ff75b2 */ /* 0x0022a20008000100 */
[----:B------:R1:W3:Y:S01]  /*0660*/  SYNCS.EXCH.64 URZ, [UR7+0x30], UR10 ;  /* 0x0000300a07ff75b2 */ /* 0x0002e20008000100 */
[----:B------:R1:W4:Y:S01]  /*0670*/  SYNCS.EXCH.64 URZ, [UR7+0x8], UR8 ;  /* 0x0000080807ff75b2 */ /* 0x0003220008000100 */
[----:B------:R1:W1:Y:S01]  /*0680*/  SYNCS.EXCH.64 URZ, [UR7+0x38], UR10 ;  /* 0x0000380a07ff75b2 */ /* 0x0002620008000100 */
        /* <DEDUP_REMOVED lines=8> */
[----:B------:R-:W-:Y:S01]  /*0710*/  NOP ;  /* 0x0000000000007918 */ /* 0x000fe20000000000 */
.L_x_9:
[----:B------:R-:W2:Y:S01]  /*0720*/  SHFL.IDX PT, R3, R103, RZ, 0x1f ;  /* 0x00001fff67037589 */ /* 0x000ea200000e0000 */
[----:B------:R-:W-:Y:S01]  /*0730*/  NOP ;  /* 0x0000000000007918 */ /* 0x000fe20000000000 */
[----:B--2---:R-:W-:-:S13]  /*0740*/  ISETP.NE.AND P0, PT, R3, 0x1, PT ;  /* 0x000000010300780c */ /* 0x004fda0003f05270 */
[----:B------:R-:W-:Y:S05]  /*0750*/  @P0 BRA `(.L_x_10) ;  /* 0x0000000000580947 */ /* 0x000fea0003800000 */
[----:B-1----:R-:W1:Y:S01]  /*0760*/  S2UR UR7, SR_CgaCtaId ;  /* 0x00000000000779c3 */ /* 0x002e620000008800 */
        /* <DEDUP_REMOVED lines=12> */
[----:B-1----:R2:W1:Y:S01]  /*0830*/  SYNCS.EXCH.64 URZ, [UR7+0x60], UR8 ;  /* 0x0000600807ff75b2 */ /* 0x0024620008000100 */
[----:B------:R2:W1:Y:S01]  /*0840*/  SYNCS.EXCH.64 URZ, [UR7+0x80], UR10 ;  /* 0x0000800a07ff75b2 */ /* 0x0004620008000100 */
[----:B------:R2:W1:Y:S01]  /*0850*/  SYNCS.EXCH.64 URZ, [UR7+0x68], UR8 ;  /* 0x0000680807ff75b2 */ /* 0x0004620008000100 */
[----:B------:R2:W1:Y:S01]  /*0860*/  SYNCS.EXCH.64 URZ, [UR7+0x88], UR10 ;  /* 0x0000880a07ff75b2 */ /* 0x0004620008000100 */
[----:B------:R2:W1:Y:S01]  /*0870*/  SYNCS.EXCH.64 URZ, [UR7+0x70], UR8 ;  /* 0x0000700807ff75b2 */ /* 0x0004620008000100 */
[----:B------:R2:W1:Y:S01]  /*0880*/  SYNCS.EXCH.64 URZ, [UR7+0x90], UR10 ;  /* 0x0000900a07ff75b2 */ /* 0x0004620008000100 */
[----:B------:R2:W1:Y:S01]  /*0890*/  SYNCS.EXCH.64 URZ, [UR7+0x78], UR8 ;  /* 0x0000780807ff75b2 */ /* 0x0004620008000100 */
[----:B------:R2:W1:Y:S02]  /*08a0*/  SYNCS.EXCH.64 URZ, [UR7+0x98], UR10 ;  /* 0x0000980a07ff75b2 */ /* 0x0004640008000100 */
[----:B--2---:R-:W-:Y:S01]  /*08b0*/  NOP ;  /* 0x0000000000007918 */ /* 0x004fe20000000000 */
.L_x_10:
[----:B------:R-:W2:Y:S01]  /*08c0*/  SHFL.IDX PT, R3, R103, RZ, 0x1f ;  /* 0x00001fff67037589 */ /* 0x000ea200000e0000 */
[----:B------:R-:W-:Y:S01]  /*08d0*/  NOP ;  /* 0x0000000000007918 */ /* 0x000fe20000000000 */
[----:B--2---:R-:W-:-:S13]  /*08e0*/  ISETP.NE.AND P0, PT, R3, 0x3, PT ;  /* 0x000000030300780c */ /* 0x004fda0003f05270 */
[----:B------:R-:W-:Y:S05]  /*08f0*/  @P0 BRA `(.L_x_11) ;  /* 0x0000000000300947 */ /* 0x000fea0003800000 */
[----:B------:R-:W2:Y:S01]  /*0900*/  S2UR UR6, SR_CgaCtaId ;  /* 0x00000000000679c3 */ /* 0x000ea20000008800 */
[----:B-1----:R-:W-:Y:S01]  /*0910*/  UMOV UR7, 0x400 ;  /* 0x0000040000077882 */ /* 0x002fe20000000000 */
[----:B------:R-:W-:Y:S01]  /*0920*/  UMOV UR5, 0x20 ;  /* 0x0000002000057882 */ /* 0x000fe20000000000 */
[----:B------:R-:W-:Y:S01]  /*0930*/  ELECT P0, URZ, PT ;  /* 0x0000000000ff782f */ /* 0x000fe20003800000 */
[----:B------:R-:W-:-:S04]  /*0940*/  UIADD3 UR8, UPT, UPT, -UR5, 0x100000, URZ ;  /* 0x0010000005087890 */ /* 0x000fc8000fffe1ff */
[----:B------:R-:W-:Y:S02]  /*0950*/  USHF.L.U32 UR9, UR8, 0xb, URZ ;  /* 0x0000000b08097899 */ /* 0x000fe400080006ff */
[----:B------:R-:W-:Y:S02]  /*0960*/  USHF.L.U32 UR8, UR8, 0x1, URZ ;  /* 0x0000000108087899 */ /* 0x000fe400080006ff */
[----:B--2---:R-:W-:Y:S01]  /*0970*/  ULEA UR6, UR6, UR7, 0x18 ;  /* 0x0000000706067291 */ /* 0x004fe2000f8ec0ff */
[----:B------:R-:W1:Y:S11]  /*0980*/  FENCE.VIEW.ASYNC.S ;  /* 0x00000000000073c6 */ /* 0x000e760000000000 */
[----:B-1----:R2:W1:Y:S01]  /*0990*/  SYNCS.EXCH.64 URZ, [UR6+0xa0], UR8 ;  /* 0x0000a00806ff75b2 */ /* 0x0024620008000100 */
[----:B------:R2:W1:Y:S02]  /*09a0*/  SYNCS.EXCH.64 URZ, [UR6+0xa8], UR8 ;  /* 0x0000a80806ff75b2 */ /* 0x0004640008000100 */
[----:B--2---:R-:W-:Y:S01]  /*09b0*/  NOP ;  /* 0x0000000000007918 */ /* 0x004fe20000000000 */
.L_x_11:
[----:B------:R-:W2:Y:S01]  /*09c0*/  SHFL.IDX PT, R3, R103, RZ, 0x1f ;  /* 0x00001fff67037589 */ /* 0x000ea200000e0000 */
[----:B------:R-:W-:Y:S01]  /*09d0*/  NOP ;  /* 0x0000000000007918 */ /* 0x000fe20000000000 */
[----:B--2---:R-:W-:-:S13]  /*09e0*/  ISETP.NE.AND P0, PT, R3, 0x4, PT ;  /* 0x000000040300780c */ /* 0x004fda0003f05270 */
[----:B------:R-:W-:Y:S05]  /*09f0*/  @P0 BRA `(.L_x_12) ;  /* 0x00000000004c0947 */ /* 0x000fea0003800000 */
[----:B------:R-:W2:Y:S01]  /*0a00*/  S2UR UR6, SR_CgaCtaId ;  /* 0x00000000000679c3 */ /* 0x000ea20000008800 */
[----:B-1----:R-:W-:Y:S01]  /*0a10*/  UMOV UR8, 0xe20 ;  /* 0x00000e2000087882 */ /* 0x002fe20000000000 */
[----:B------:R-:W-:Y:S01]  /*0a20*/  UMOV UR7, 0x400 ;  /* 0x0000040000077882 */ /* 0x000fe20000000000 */
[----:B------:R-:W-:Y:S01]  /*0a30*/  USEL UR8, UR8, 0xc20, UP6 ;  /* 0x00000c2008087887 */ /* 0x000fe2000b000000 */
[----:B------:R-:W-:Y:S01]  /*0a40*/  UMOV UR5, 0x1 ;  /* 0x0000000100057882 */ /* 0x000fe20000000000 */
[----:B------:R-:W-:Y:S01]  /*0a50*/  ELECT P0, URZ, PT ;  /* 0x0000000000ff782f */ /* 0x000fe20003800000 */
[----:B------:R-:W-:-:S04]  /*0a60*/  UIADD3 UR10, UPT, UPT, -UR5, 0x100000, URZ ;  /* 0x00100000050a7890 */ /* 0x000fc8000fffe1ff */
[----:B------:R-:W-:Y:S02]  /*0a70*/  USHF.L.U32 UR11, UR10, 0xb, URZ ;  /* 0x0000000b0a0b7899 */ /* 0x000fe400080006ff */
[----:B------:R-:W-:Y:S02]  /*0a80*/  USHF.L.U32 UR10, UR10, 0x1, URZ ;  /* 0x000000010a0a7899 */ /* 0x000fe400080006ff */
[----:B------:R-:W-:-:S04]  /*0a90*/  UIADD3 UR8, UPT, UPT, -UR8, 0x100000, URZ ;  /* 0x0010000008087890 */ /* 0x000fc8000fffe1ff */
[----:B------:R-:W-:Y:S02]  /*0aa0*/  USHF.L.U32 UR9, UR8, 0xb, URZ ;  /* 0x0000000b08097899 */ /* 0x000fe400080006ff */
[----:B------:R-:W-:Y:S02]  /*0ab0*/  USHF.L.U32 UR8, UR8, 0x1, URZ ;  /* 0x0000000108087899 */ /* 0x000fe400080006ff */
[----:B--2---:R-:W-:Y:S01]  /*0ac0*/  ULEA UR6, UR6, UR7, 0x18 ;  /* 0x0000000706067291 */ /* 0x004fe2000f8ec0ff */
[----:B------:R-:W1:Y:S11]  /*0ad0*/  FENCE.VIEW.ASYNC.S ;  /* 0x00000000000073c6 */ /* 0x000e760000000000 */
[----:B-1----:R2:W1:Y:S01]  /*0ae0*/  SYNCS.EXCH.64 URZ, [UR6+0xb0], UR10 ;  /* 0x0000b00a06ff75b2 */ /* 0x0024620008000100 */
[----:B------:R2:W1:Y:S01]  /*0af0*/  SYNCS.EXCH.64 URZ, [UR6+0xc0], UR8 ;  /* 0x0000c00806ff75b2 */ /* 0x0004620008000100 */
[----:B------:R2:W1:Y:S01]  /*0b00*/  SYNCS.EXCH.64 URZ, [UR6+0xb8], UR10 ;  /* 0x0000b80a06ff75b2 */ /* 0x0004620008000100 */
[----:B------:R2:W1:Y:S02]  /*0b10*/  SYNCS.EXCH.64 URZ, [UR6+0xc8], UR8 ;  /* 0x0000c80806ff75b2 */ /* 0x0004640008000100 */
[----:B--2---:R-:W-:Y:S01]  /*0b20*/  NOP ;  /* 0x0000000000007918 */ /* 0x004fe20000000000 */
.L_x_12:
        /* <DEDUP_REMOVED lines=20> */
[----:B------:R2:W1:Y:S02]  /*0c70*/  SYNCS.EXCH.64 URZ, [UR7+0xe8], UR10 ;  /* 0x0000e80a07ff75b2 */ /* 0x0004640008000100 */
[----:B--2---:R-:W-:Y:S01]  /*0c80*/  NOP ;  /* 0x0000000000007918 */ /* 0x004fe20000000000 */
.L_x_13:
[----:B------:R-:W2:Y:S01]  /*0c90*/  SHFL.IDX PT, R3, R103, RZ, 0x1f ;  /* 0x00001fff67037589 */ /* 0x000ea200000e0000 */
[----:B------:R-:W1:Y:S01]  /*0ca0*/  S2UR UR37, SR_CgaCtaId ;  /* 0x00000000002579c3 */ /* 0x000e620000008800 */
[----:B------:R-:W-:Y:S01]  /*0cb0*/  NOP ;  /* 0x0000000000007918 */ /* 0x000fe20000000000 */
[----:B--2---:R-:W-:-:S13]  /*0cc0*/  ISETP.NE.AND P0, PT, R3, 0x3, PT ;  /* 0x000000030300780c */ /* 0x004fda0003f05270 */
[----:B-1----:R-:W-:Y:S05]  /*0cd0*/  @P0 BRA `(.L_x_14) ;  /* 0x0000000000340947 */ /* 0x002fea0003800000 */
[----:B------:R-:W-:Y:S01]  /*0ce0*/  UMOV UR6, 0x400 ;  /* 0x0000040000067882 */ /* 0x000fe20000000000 */
[----:B------:R-:W-:Y:S01]  /*0cf0*/  UMOV UR5, 0x20 ;  /* 0x0000002000057882 */ /* 0x000fe20000000000 */
[----:B------:R-:W-:Y:S02]  /*0d00*/  ULEA UR6, UR37, UR6, 0x18 ;  /* 0x0000000625067291 */ /* 0x000fe4000f8ec0ff */
[----:B------:R-:W-:-:S04]  /*0d10*/  UIADD3 UR8, UPT, UPT, -UR5, 0x100000, URZ ;  /* 0x0010000005087890 */ /* 0x000fc8000fffe1ff */
[----:B------:R-:W-:Y:S02]  /*0d20*/  USHF.L.U32 UR9, UR8, 0xb, URZ ;  /* 0x0000000b08097899 */ /* 0x000fe400080006ff */
[----:B------:R-:W-:Y:S01]  /*0d30*/  USHF.L.U32 UR8, UR8, 0x1, URZ ;  /* 0x0000000108087899 */ /* 0x000fe200080006ff */
[----:B------:R-:W-:Y:S01]  /*0d40*/  ELECT P0, URZ, PT ;  /* 0x0000000000ff782f */ /* 0x000fe20003800000 */
[----:B------:R-:W1:Y:S10]  /*0d50*/  FENCE.VIEW.ASYNC.S ;  /* 0x00000000000073c6 */ /* 0x000e740000000000 */
[----:B-1----:R1:W2:Y:S01]  /*0d60*/  SYNCS.EXCH.64 URZ, [UR6+0xf0], UR8 ;  /* 0x0000f00806ff75b2 */ /* 0x0022a20008000100 */
[----:B------:R1:W1:Y:S01]  /*0d70*/  SYNCS.EXCH.64 URZ, [UR6+0x100], UR8 ;  /* 0x0001000806ff75b2 */ /* 0x0002620008000100 */
[----:B------:R1:W1:Y:S01]  /*0d80*/  SYNCS.EXCH.64 URZ, [UR6+0xf8], UR8 ;  /* 0x0000f80806ff75b2 */ /* 0x0002620008000100 */
[----:B------:R1:W1:Y:S01]  /*0d90*/  SYNCS.EXCH.64 URZ, [UR6+0x108], UR8 ;  /* 0x0001080806ff75b2 */ /* 0x0002620008000100 */
[----:B------:R-:W-:Y:S01]  /*0da0*/  NOP ;  /* 0x0000000000007918 */ /* 0x000fe20000000000 */
.L_x_14:
[----:B------:R-:W3:Y:S01]  /*0db0*/  LDCU UR5, c[0x0][0x36c] ;  /* 0x00006d80ff0577ac */ /* 0x000ee20008000800 */
[----:B------:R-:W-:Y:S01]  /*0dc0*/  ISETP.NE.OR P5, PT, R2, 0x2, !P5 ;  /* 0x000000020200780c */ /* 0x000fe20006fa5670 */
[----:B------:R-:W-:Y:S01]  /*0dd0*/  NOP ;  /* 0x0000000000007918 */ /* 0x000fe20000000000 */
[----:B------:R-:W-:Y:S01]  /*0de0*/  LOP3.LUT R2, R0, 0x1f, RZ, 0xc0, !PT ;  /* 0x0000001f00027812 */ /* 0x000fe200078ec0ff */
[----:B------:R-:W-:Y:S02]  /*0df0*/  UISETP.NE.AND UP5, UPT, UR16, URZ, UPT ;  /* 0x000000ff1000728c */ /* 0x000fe4000bfa5270 */
[----:B---3--:R-:W-:-:S09]  /*0e00*/  UISETP.EQ.U32.AND UP0, UPT, UR5, 0x1, UPT ;  /* 0x000000010500788c */ /* 0x008fd2000bf02070 */
[----:B------:R-:W-:Y:S05]  /*0e10*/  BRA.U !UP0, `(.L_x_15) ;  /* 0x0000000108087547 */ /* 0x000fea000b800000 */
[----:B-12-4-:R-:W-:Y:S01]  /*0e20*/  UCGABAR_ARV ;  /* 0x00000000000079c7 */ /* 0x016fe20008000000 */
[----:B------:R-:W-:Y:S05]  /*0e30*/  BRA `(.L_x_16) ;  /* 0x0000000000047947 */ /* 0x000fea0003800000 */
.L_x_15:
[----:B-12-4-:R-:W-:Y:S01]  /*0e40*/  NOP ;  /* 0x0000000000007918 */ /* 0x016fe20000000000 */
.L_x_16:
[----:B------:R-:W1:Y:S01]  /*0e50*/  S2UR UR27, SR_CTAID.X ;  /* 0x00000000001b79c3 */ /* 0x000e620000002500 */
[----:B------:R-:W-:-:S05]  /*0e60*/  CS2R.32 R43, SR_CgaSize ;  /* 0x00000000002b7805 */ /* 0x000fca0000008a00 */
[----:B------:R-:W-:-:S05]  /*0e70*/  IMAD R43, R43, -0xa0, RZ ;  /* 0xffffff602b2b7824 */ /* 0x000fca00078e02ff */
[----:B------:R-:W-:-:S14]  /*0e80*/  R2UR UR9, R43 ;  /* 0x000000002b0972ca */ /* 0x000fdc00000e0000 */
[----:B------:R-:W2:Y:S01]  /*0e90*/  LDCU UR9, c[0x0][UR9+0x2b0] ;  /* 0x00005600090977ac */ /* 0x000ea20008000800 */
[----:B------:R-:W-:-:S05]  /*0ea0*/  CS2R.32 R43, SR_CgaSize ;  /* 0x00000000002b7805 */ /* 0x000fca0000008a00 */
[----:B------:R-:W-:-:S05]  /*0eb0*/  IMAD R43, R43, -0xa0, RZ ;  /* 0xffffff602b2b7824 */ /* 0x000fca00078e02ff */
[----:B------:R-:W-:-:S14]  /*0ec0*/  R2UR UR8, R43 ;  /* 0x000000002b0872ca */ /* 0x000fdc00000e0000 */
[----:B------:R-:W3:Y:S01]  /*0ed0*/  LDCU UR8, c[0x0][UR8+0x2b4] ;  /* 0x00005680080877ac */ /* 0x000ee20008000800 */
[----:B------:R-:W4:Y:S01]  /*0ee0*/  S2UR UR11, SR_CTAID.Y ;  /* 0x00000000000b79c3 */ /* 0x000f220000002600 */
[----:B------:R-:W3:Y:S01]  /*0ef0*/  LDCU UR19, c[0x0][0xf24] ;  /* 0x0001e480ff1377ac */ /* 0x000ee20008000800 */
[----:B------:R-:W-:-:S05]  /*0f00*/  CS2R.32 R43, SR_CgaSize ;  /* 0x00000000002b7805 */ /* 0x000fca0000008a00 */
[----:B------:R-:W-:-:S05]  /*0f10*/  IMAD R43, R43, -0xa0, RZ ;  /* 0xffffff602b2b7824 */ /* 0x000fca00078e02ff */
[----:B------:R-:W-:-:S14]  /*0f20*/  R2UR UR39, R43 ;  /* 0x000000002b2772ca */ /* 0x000fdc00000e0000 */
[----:B------:R-:W3:Y:S01]  /*0f30*/  LDCU UR39, c[0x0][UR39+0x2a0] ;  /* 0x00005400272777ac */ /* 0x000ee20008000800 */
[----:B------:R-:W3:Y:S01]  /*0f40*/  LDC R43, c[0x0][0xf24] ;  /* 0x0003c900ff2b7b82 */ /* 0x000ee20000000800 */
[----:B------:R-:W-:-:S05]  /*0f50*/  CS2R.32 R4, SR_CgaSize ;  /* 0x0000000000047805 */ /* 0x000fca0000008a00 */
[----:B------:R-:W-:-:S05]  /*0f60*/  IMAD R4, R4, -0xa0, RZ ;  /* 0xffffff6004047824 */ /* 0x000fca00078e02ff */
[----:B------:R-:W-:-:S14]  /*0f70*/  R2UR UR38, R4 ;  /* 0x00000000042672ca */ /* 0x000fdc00000e0000 */
[----:B------:R-:W3:Y:S01]  /*0f80*/  LDCU UR38, c[0x0][UR38+0x2a4] ;  /* 0x00005480262677ac */ /* 0x000ee20008000800 */
[----:B------:R-:W-:Y:S02]  /*0f90*/  ULOP3.LUT UR31, UR37, 0x3, URZ, 0xc0, !UPT ;  /* 0x00000003251f7892 */ /* 0x000fe4000f8ec0ff */
[----:B------:R-:W-:Y:S01]  /*0fa0*/  ULOP3.LUT UR12, UR37, 0xc, URZ, 0xc0, !UPT ;  /* 0x0000000c250c7892 */ /* 0x000fe2000f8ec0ff */
[----:B-1----:R-:W-:Y:S01]  /*0fb0*/  I2FP.F32.U32 R4, UR27 ;  /* 0x0000001b00047c45 */ /* 0x002fe20008201000 */
[----:B------:R-:W1:Y:S01]  /*0fc0*/  S2UR UR44, SR_CTAID.Z ;  /* 0x00000000002c79c3 */ /* 0x000e620000002700 */
[----:B------:R-:W-:Y:S02]  /*0fd0*/  UISETP.GT.U32.AND UP3, UPT, UR31, 0xffff, UPT ;  /* 0x0000ffff1f00788c */ /* 0x000fe4000bf64070 */
[----:B------:R-:W-:Y:S01]  /*0fe0*/  UISETP.GT.U32.AND UP2, UPT, UR12, 0xffff, UPT ;  /* 0x0000ffff0c00788c */ /* 0x000fe2000bf44070 */
[----:B--2---:R-:W-:Y:S01]  /*0ff0*/  FMUL R4, R4, UR9 ;  /* 0x0000000904047c20 */ /* 0x004fe20008400000 */
[----:B------:R-:W-:Y:S01]  /*1000*/  USHF.L.U32 UR7, UR37, 0x7, URZ ;  /* 0x0000000725077899 */ /* 0x000fe200080006ff */
[----:B----4-:R-:W-:Y:S01]  /*1010*/  I2FP.F32.U32 R3, UR11 ;  /* 0x0000000b00037c45 */ /* 0x010fe20008201000 */
[----:B------:R-:W-:-:S03]  /*1020*/  USEL UR13, UR31, 0xffff, !UP3 ;  /* 0x0000ffff1f0d7887 */ /* 0x000fc6000d800000 */
[----:B------:R-:W2:Y:S01]  /*1030*/  F2I.U32.TRUNC.NTZ R4, R4 ;  /* 0x0000000400047305 */ /* 0x000ea2000020f000 */
[----:B------:R-:W-:Y:S01]  /*1040*/  USEL UR12, UR12, 0xffff, !UP2 ;  /* 0x0000ffff0c0c7887 */ /* 0x000fe2000d000000 */
[----:B---3--:R-:W-:Y:S01]  /*1050*/  FMUL R3, R3, UR8 ;  /* 0x0000000803037c20 */ /* 0x008fe20008400000 */
[----:B------:R-:W-:Y:S02]  /*1060*/  USHF.L.U32 UR30, UR37, 0xa, URZ ;  /* 0x0000000a251e7899 */ /* 0x000fe400080006ff */
[----:B------:R-:W-:Y:S02]  /*1070*/  USHF.L.U32 UR23, UR37, 0xc, URZ ;  /* 0x0000000c25177899 */ /* 0x000fe400080006ff */
[----:B------:R-:W-:Y:S01]  /*1080*/  USHF.L.U32 UR22, UR37, 0x5, URZ ;  /* 0x0000000525167899 */ /* 0x000fe200080006ff */
[----:B------:R-:W3:Y:S01]  /*1090*/  F2I.U32.TRUNC.NTZ R3, R3 ;  /* 0x0000000300037305 */ /* 0x000ee2000020f000 */
[----:B------:R-:W-:Y:S02]  /*10a0*/  USHF.L.U32 UR26, UR37, 0x4, URZ ;  /* 0x00000004251a7899 */ /* 0x000fe400080006ff */
[----:B------:R-:W-:-:S02]  /*10b0*/  ULOP3.LUT UR7, UR7, 0x180, URZ, 0xc0, !UPT ;  /* 0x0000018007077892 */ /* 0x000fc4000f8ec0ff */
[----:B------:R-:W-:Y:S01]  /*10c0*/  ULOP3.LUT UR13, UR13, 0xffff, URZ, 0xc0, !UPT ;  /* 0x0000ffff0d0d7892 */ /* 0x000fe2000f8ec0ff */
[----:B--2---:R-:W-:Y:S01]  /*10d0*/  R2UR UR8, R4 ;  /* 0x00000000040872ca */ /* 0x004fe200000e0000 */
[----:B------:R-:W-:Y:S01]  /*10e0*/  ULOP3.LUT UR12, UR12, 0xffff, URZ, 0xc0, !UPT ;  /* 0x0000ffff0c0c7892 */ /* 0x000fe2000f8ec0ff */
[----:B------:R-:W-:Y:S01]  /*10f0*/  UMOV UR6, 0x1111 ;  /* 0x0000111100067882 */ /* 0x000fe20000000000 */
[----:B------:R-:W-:Y:S01]  /*1100*/  UMOV UR5, 0xf ;  /* 0x0000000f00057882 */ /* 0x000fe20000000000 */
[----:B------:R-:W-:Y:S01]  /*1110*/  USHF.R.U32.HI UR17, URZ, 0x2, UR37 ;  /* 0x00000002ff117899 */ /* 0x000fe20008011625 */
[----:B------:R-:W2:Y:S01]  /*1120*/  LDCU UR18, c[0x0][0xf30] ;  /* 0x0001e600ff1277ac */ /* 0x000ea20008000800 */
[----:B---3--:R-:W-:Y:S02]  /*1130*/  R2UR UR9, R3 ;  /* 0x00000000030972ca */ /* 0x008fe400000e0000 */
[----:B------:R-:W-:Y:S01]  /*1140*/  PRMT R3, RZ, 0x7610, R3 ;  /* 0x00007610ff037816 */ /* 0x000fe20000000003 */
[----:B------:R-:W-:-:S04]  /*1150*/  UISETP.NE.AND UP1, UPT, UR16, 0x2, UPT ;  /* 0x000000021000788c */ /* 0x000fc8000bf25270 */
[----:B------:R-:W-:Y:S02]  /*1160*/  UIADD3 UR8, UPT, UPT, -UR8, URZ, URZ ;  /* 0x000000ff08087290 */ /* 0x000fe4000fffe1ff */
[----:B------:R-:W-:Y:S02]  /*1170*/  ULOP3.LUT UR30, UR30, 0x3000, URZ, 0xc0, !UPT ;  /* 0x000030001e1e7892 */ /* 0x000fe4000f8ec0ff */
[----:B------:R-:W-:Y:S02]  /*1180*/  ULOP3.LUT UR23, UR23, 0x3000, URZ, 0xc0, !UPT ;  /* 0x0000300017177892 */ /* 0x000fe4000f8ec0ff */
[----:B------:R-:W-:Y:S02]  /*1190*/  ULOP3.LUT UR22, UR22, 0x180, URZ, 0xc0, !UPT ;  /* 0x0000018016167892 */ /* 0x000fe4000f8ec0ff */
[----:B------:R-:W-:Y:S02]  /*11a0*/  UIADD3 UR9, UPT, UPT, -UR9, URZ, URZ ;  /* 0x000000ff09097290 */ /* 0x000fe4000fffe1ff */
[----:B------:R-:W-:-:S02]  /*11b0*/  UISETP.GE.AND UP4, UPT, UR19, 0x1, UPT ;  /* 0x000000011300788c */ /* 0x000fc4000bf86270 */
[----:B------:R-:W-:Y:S02]  /*11c0*/  ULOP3.LUT UR26, UR26, 0xc0, URZ, 0xc0, !UPT ;  /* 0x000000c01a1a7892 */ /* 0x000fe4000f8ec0ff */
[----:B------:R-:W-:Y:S02]  /*11d0*/  USHF.R.U32.HI UR10, URZ, 0x1, UR7 ;  /* 0x00000001ff0a7899 */ /* 0x000fe40008011607 */
[----:B------:R-:W-:Y:S02]  /*11e0*/  USHF.L.U32 UR6, UR6, UR13, URZ ;  /* 0x0000000d06067299 */ /* 0x000fe400080006ff */
[----:B------:R-:W-:Y:S02]  /*11f0*/  USHF.L.U32 UR5, UR5, UR12, URZ ;  /* 0x0000000c05057299 */ /* 0x000fe400080006ff */
[----:B------:R-:W-:Y:S02]  /*1200*/  UIMAD UR39, UR39, UR8, UR27 ;  /* 0x00000008272772a4 */ /* 0x000fe4000f8e021b */
[----:B------:R-:W-:Y:S01]  /*1210*/  UIMAD UR38, UR38, UR9, UR11 ;  /* 0x00000009262672a4 */ /* 0x000fe2000f8e020b */
[----:B-12---:R-:W-:Y:S11]  /*1220*/  BRA.U UP5, `(.L_x_17) ;  /* 0x0000000105c47547 */ /* 0x006ff6000b800000 */
[----:B------:R-:W-:-:S04]  /*1230*/  UISETP.NE.AND UP3, UPT, UR38, URZ, UPT ;  /* 0x000000ff2600728c */ /* 0x000fc8000bf65270 */
[----:B------:R-:W-:Y:S02]  /*1240*/  UISETP.NE.AND UP2, UPT, UR39, URZ, UP3 ;  /* 0x000000ff2700728c */ /* 0x000fe40009f45270 */
[----:B------:R-:W-:Y:S02]  /*1250*/  USEL UR29, URZ, 0x2, UP3 ;  /* 0x00000002ff1d7887 */ /* 0x000fe40009800000 */
[----:B------:R-:W-:Y:S02]  /*1260*/  USEL UR35, URZ, 0x1, UP2 ;  /* 0x00000001ff237887 */ /* 0x000fe40009000000 */
[----:B------:R-:W-:Y:S02]  /*1270*/  UISETP.NE.AND UP2, UPT, UR38, 0x1, UPT ;  /* 0x000000012600788c */ /* 0x000fe4000bf45270 */
[----:B------:R-:W-:Y:S02]  /*1280*/  USEL UR21, URZ, 0x4, UP3 ;  /* 0x00000004ff157887 */ /* 0x000fe40009800000 */
[----:B------:R-:W-:-:S02]  /*1290*/  USEL UR13, URZ, 0x8, UP3 ;  /* 0x00000008ff0d7887 */ /* 0x000fc40009800000 */
[----:B------:R-:W-:Y:S02]  /*12a0*/  UISETP.NE.AND UP3, UPT, UR38, 0x2, UPT ;  /* 0x000000022600788c */ /* 0x000fe4000bf65270 */
[----:B------:R-:W-:Y:S02]  /*12b0*/  USEL UR34, URZ, 0x10, UP2 ;  /* 0x00000010ff227887 */ /* 0x000fe40009000000 */
[----:B------:R-:W-:Y:S02]  /*12c0*/  USEL UR28, URZ, 0x20, UP2 ;  /* 0x00000020ff1c7887 */ /* 0x000fe40009000000 */
[----:B------:R-:W-:Y:S02]  /*12d0*/  USEL UR20, URZ, 0x40, UP2 ;  /* 0x00000040ff147887 */ /* 0x000fe40009000000 */
[----:B------:R-:W-:Y:S02]  /*12e0*/  USEL UR12, URZ, 0x80, UP2 ;  /* 0x00000080ff0c7887 */ /* 0x000fe40009000000 */
[----:B------:R-:W-:-:S02]  /*12f0*/  UISETP.NE.AND UP2, UPT, UR38, 0x3, UPT ;  /* 0x000000032600788c */ /* 0x000fc4000bf45270 */
[----:B------:R-:W-:Y:S02]  /*1300*/  USEL UR33, URZ, 0x100, UP3 ;  /* 0x00000100ff217887 */ /* 0x000fe40009800000 */
[----:B------:R-:W-:Y:S02]  /*1310*/  USEL UR25, URZ, 0x200, UP3 ;  /* 0x00000200ff197887 */ /* 0x000fe40009800000 */
[----:B------:R-:W-:Y:S02]  /*1320*/  USEL UR15, URZ, 0x400, UP3 ;  /* 0x00000400ff0f7887 */ /* 0x000fe40009800000 */
[----:B------:R-:W-:Y:S02]  /*1330*/  USEL UR9, URZ, 0x800, UP3 ;  /* 0x00000800ff097887 */ /* 0x000fe40009800000 */
[----:B------:R-:W-:Y:S02]  /*1340*/  UISETP.NE.AND UP3, UPT, UR39, URZ, UPT ;  /* 0x000000ff2700728c */ /* 0x000fe4000bf65270 */
[----:B------:R-:W-:-:S02]  /*1350*/  USEL UR32, URZ, 0x1000, UP2 ;  /* 0x00001000ff207887 */ /* 0x000fc40009000000 */
[----:B------:R-:W-:Y:S02]  /*1360*/  USEL UR24, URZ, 0x2000, UP2 ;  /* 0x00002000ff187887 */ /* 0x000fe40009000000 */
[----:B------:R-:W-:Y:S02]  /*1370*/  USEL UR14, URZ, 0x4000, UP2 ;  /* 0x00004000ff0e7887 */ /* 0x000fe40009000000 */
[----:B------:R-:W-:Y:S02]  /*1380*/  USEL UR8, URZ, 0x8000, UP2 ;  /* 0x00008000ff087887 */ /* 0x000fe40009000000 */
[----:B------:R-:W-:Y:S02]  /*1390*/  UISETP.NE.AND UP2, UPT, UR39, 0x1, UPT ;  /* 0x000000012700788c */ /* 0x000fe4000bf45270 */
[----:B------:R-:W-:Y:S02]  /*13a0*/  USEL UR34, UR34, 0x10, UP3 ;  /* 0x0000001022227887 */ /* 0x000fe40009800000 */
[----:B------:R-:W-:-:S02]  /*13b0*/  USEL UR33, UR33, 0x100, UP3 ;  /* 0x0000010021217887 */ /* 0x000fc40009800000 */
[----:B------:R-:W-:Y:S02]  /*13c0*/  USEL UR32, UR32, 0x1000, UP3 ;  /* 0x0000100020207887 */ /* 0x000fe40009800000 */
[----:B------:R-:W-:Y:S02]  /*13d0*/  USEL UR29, UR29, 0x2, UP2 ;  /* 0x000000021d1d7887 */ /* 0x000fe40009000000 */
[----:B------:R-:W-:Y:S02]  /*13e0*/  UIADD3 UR33, UPT, UPT, UR33, UR34, UR35 ;  /* 0x0000002221217290 */ /* 0x000fe4000fffe023 */
[----:B------:R-:W-:Y:S02]  /*13f0*/  UISETP.NE.AND UP3, UPT, UR39, 0x2, UPT ;  /* 0x000000022700788c */ /* 0x000fe4000bf65270 */
[----:B------:R-:W-:Y:S02]  /*1400*/  USEL UR28, UR28, 0x20, UP2 ;  /* 0x000000201c1c7887 */ /* 0x000fe40009000000 */
[----:B------:R-:W-:-:S02]  /*1410*/  USEL UR25, UR25, 0x200, UP2 ;  /* 0x0000020019197887 */ /* 0x000fc40009000000 */
[----:B------:R-:W-:Y:S02]  /*1420*/  UIADD3 UR29, UPT, UPT, UR29, UR32, UR33 ;  /* 0x000000201d1d7290 */ /* 0x000fe4000fffe021 */
[----:B------:R-:W-:Y:S02]  /*1430*/  USEL UR24, UR24, 0x2000, UP2 ;  /* 0x0000200018187887 */ /* 0x000fe40009000000 */
[----:B------:R-:W-:Y:S02]  /*1440*/  USEL UR21, UR21, 0x4, UP3 ;  /* 0x0000000415157887 */ /* 0x000fe40009800000 */
[----:B------:R-:W-:Y:S02]  /*1450*/  UIADD3 UR25, UPT, UPT, UR25, UR28, UR29 ;  /* 0x0000001c19197290 */ /* 0x000fe4000fffe01d */
[----:B------:R-:W-:Y:S02]  /*1460*/  UISETP.NE.AND UP2, UPT, UR39, 0x3, UPT ;  /* 0x000000032700788c */ /* 0x000fe4000bf45270 */
[----:B------:R-:W-:-:S02]  /*1470*/  USEL UR20, UR20, 0x40, UP3 ;  /* 0x0000004014147887 */ /* 0x000fc40009800000 */
[----:B------:R-:W-:Y:S02]  /*1480*/  USEL UR15, UR15, 0x400, UP3 ;  /* 0x000004000f0f7887 */ /* 0x000fe40009800000 */
[----:B------:R-:W-:Y:S02]  /*1490*/  UIADD3 UR21, UPT, UPT, UR21, UR24, UR25 ;  /* 0x0000001815157290 */ /* 0x000fe4000fffe019 */
[----:B------:R-:W-:Y:S02]  /*14a0*/  USEL UR14, UR14, 0x4000, UP3 ;  /* 0x000040000e0e7887 */ /* 0x000fe40009800000 */
[----:B------:R-:W-:Y:S02]  /*14b0*/  USEL UR13, UR13, 0x8, UP2 ;  /* 0x000000080d0d7887 */ /* 0x000fe40009000000 */
[----:B------:R-:W-:Y:S02]  /*14c0*/  UIADD3 UR15, UPT, UPT, UR15, UR20, UR21 ;  /* 0x000000140f0f7290 */ /* 0x000fe4000fffe015 */
[----:B------:R-:W-:-:S02]  /*14d0*/  USEL UR12, UR12, 0x80, UP2 ;  /* 0x000000800c0c7887 */ /* 0x000fc40009000000 */
[----:B------:R-:W-:Y:S02]  /*14e0*/  USEL UR9, UR9, 0x800, UP2 ;  /* 0x0000080009097887 */ /* 0x000fe40009000000 */
[----:B------:R-:W-:Y:S02]  /*14f0*/  UIADD3 UR13, UPT, UPT, UR13, UR14, UR15 ;  /* 0x0000000e0d0d7290 */ /* 0x000fe4000fffe00f */
[----:B------:R-:W-:Y:S02]  /*1500*/  USEL UR8, UR8, 0x8000, UP2 ;  /* 0x0000800008087887 */ /* 0x000fe40009000000 */
[----:B------:R-:W-:-:S04]  /*1510*/  UIADD3 UR9, UPT, UPT, UR9, UR12, UR13 ;  /* 0x0000000c09097290 */ /* 0x000fc8000fffe00d */
[----:B------:R-:W-:-:S06]  /*1520*/  UIADD3 UR8, UPT, UPT, UR9, UR8, URZ ;  /* 0x0000000809087290 */ /* 0x000fcc000fffe0ff */
[----:B------:R-:W-:Y:S02]  /*1530*/  MOV R3, UR8 ;  /* 0x0000000800037c02 */ /* 0x000fe40008000f00 */
.L_x_17:
[----:B------:R-:W-:Y:S05]  /*1540*/  BRA.U !UP4, `(.L_x_18) ;  /* 0x000000010cb87547 */ /* 0x000fea000b800000 */
[----:B------:R-:W1:Y:S01]  /*1550*/  LDCU.128 UR12, c[0x0][0xf10] ;  /* 0x0001e200ff0c77ac */ /* 0x000e620008000c00 */
[----:B------:R-:W2:Y:S01]  /*1560*/  LDCU UR25, c[0x0][0x370] ;  /* 0x00006e00ff1977ac */ /* 0x000ea20008000800 */
[----:B------:R-:W3:Y:S01]  /*1570*/  LDCU UR24, c[0x0][0x374] ;  /* 0x00006e80ff1877ac */ /* 0x000ee20008000800 */
[----:B------:R-:W4:Y:S01]  /*1580*/  LDCU UR21, c[0x0][0xf0c] ;  /* 0x0001e180ff1577ac */ /* 0x000f220008000800 */
[----:B------:R-:W2:Y:S01]  /*1590*/  LDCU UR20, c[0x0][0xf20] ;  /* 0x0001e400ff1477ac */ /* 0x000ea20008000800 */
[----:B------:R-:W2:Y:S01]  /*15a0*/  LDCU.64 UR8, c[0x0][0xf28] ;  /* 0x0001e500ff0877ac */ /* 0x000ea20008000a00 */
[----:B-1----:R-:W-:Y:S02]  /*15b0*/  UISETP.NE.AND UP3, UPT, UR14, 0x1, UPT ;  /* 0x000000010e00788c */ /* 0x002fe4000bf65270 */
[----:B---3--:R-:W-:Y:S02]  /*15c0*/  UIMAD.WIDE.U32 UR32, UR24, UR15, URZ ;  /* 0x0000000f182072a5 */ /* 0x008fe4000f8e00ff */
[----:B------:R-:W-:-:S02]  /*15d0*/  UISETP.NE.AND UP2, UPT, UR19, 0x1, UPT ;  /* 0x000000011300788c */ /* 0x000fc4000bf45270 */
[----:B----4-:R-:W-:Y:S02]  /*15e0*/  UISETP.NE.AND UP4, UPT, UR21, 0x1, UPT ;  /* 0x000000011500788c */ /* 0x010fe4000bf85270 */
[----:B------:R-:W-:Y:S02]  /*15f0*/  UIMAD.WIDE.U32 UR34, UR11, UR15, URZ ;  /* 0x0000000f0b2272a5 */ /* 0x000fe4000f8e00ff */
[----:B--2---:R-:W-:Y:S01]  /*1600*/  UIMAD.WIDE.U32 UR28, UR25, UR12, URZ ;  /* 0x0000000c191c72a5 */ /* 0x004fe2000f8e00ff */
[----:B------:R-:W-:Y:S01]  /*1610*/  UMOV UR15, UR33 ;  /* 0x00000021000f7c82 */ /* 0x000fe20008000000 */
[----:B------:R-:W-:Y:S02]  /*1620*/  UIMAD.WIDE.U32 UR32, UR27, UR12, URZ ;  /* 0x0000000c1b2072a5 */ /* 0x000fe4000f8e00ff */
[----:B------:R-:W-:-:S03]  /*1630*/  @UP3 USHF.R.U32.HI UR24, URZ, UR20, UR15 ;  /* 0x00000014ff183299 */ /* 0x000fc6000801160f */
[----:B------:R-:W-:Y:S02]  /*1640*/  @UP4 USHF.R.U32.HI UR25, URZ, UR13, UR29 ;  /* 0x0000000dff194299 */ /* 0x000fe4000801161d */
[----:B------:R-:W-:Y:S02]  /*1650*/  UIMAD.WIDE.U32 UR28, UR24, UR8, URZ ;  /* 0x00000008181c72a5 */ /* 0x000fe4000f8e00ff */
[----:B------:R-:W-:Y:S02]  /*1660*/  USHF.R.U32.HI UR35, URZ, UR20, UR35 ;  /* 0x00000014ff237299 */ /* 0x000fe40008011623 */
[----:B------:R-:W-:Y:S02]  /*1670*/  UIMAD.WIDE.U32 UR40, UR25, UR8, URZ ;  /* 0x00000008192872a5 */ /* 0x000fe4000f8e00ff */
[----:B------:R-:W-:Y:S02]  /*1680*/  @UP2 USHF.R.U32.HI UR24, URZ, UR9, UR29 ;  /* 0x00000009ff182299 */ /* 0x000fe4000801161d */
[----:B------:R-:W-:-:S02]  /*1690*/  USHF.R.U32.HI UR33, URZ, UR13, UR33 ;  /* 0x0000000dff217299 */ /* 0x000fc40008011621 */
[----:B------:R-:W-:Y:S02]  /*16a0*/  USEL UR35, UR11, UR35, !UP3 ;  /* 0x000000230b237287 */ /* 0x000fe4000d800000 */
[----:B------:R-:W-:Y:S02]  /*16b0*/  @UP2 USHF.R.U32.HI UR25, URZ, UR9, UR41 ;  /* 0x00000009ff192299 */ /* 0x000fe40008011629 */
[----:B------:R-:W-:Y:S02]  /*16c0*/  UIMAD UR24, UR24, UR19, URZ ;  /* 0x00000013181872a4 */ /* 0x000fe4000f8e02ff */
[----:B------:R-:W-:Y:S02]  /*16d0*/  USEL UR33, UR27, UR33, !UP4 ;  /* 0x000000211b217287 */ /* 0x000fe4000e000000 */
[----:B------:R-:W-:Y:S02]  /*16e0*/  UIMAD UR12, UR25, UR19, URZ ;  /* 0x00000013190c72a4 */ /* 0x000fe4000f8e02ff */
[----:B------:R-:W-:-:S02]  /*16f0*/  UISETP.GE.AND UP3, UPT, UR35, UR24, UPT ;  /* 0x000000182300728c */ /* 0x000fc4000bf66270 */
[----:B------:R-:W-:Y:S02]  /*1700*/  UIMAD.WIDE.U32 UR40, UR35, UR8, URZ ;  /* 0x00000008232872a5 */ /* 0x000fe4000f8e00ff */
[----:B------:R-:W-:Y:S02]  /*1710*/  UISETP.GE.OR UP3, UPT, UR33, UR12, UP3 ;  /* 0x0000000c2100728c */ /* 0x000fe40009f66670 */
[----:B------:R-:W-:Y:S02]  /*1720*/  UIMAD.WIDE.U32 UR28, UR33, UR8, URZ ;  /* 0x00000008211c72a5 */ /* 0x000fe4000f8e00ff */
[----:B------:R-:W-:Y:S02]  /*1730*/  USHF.R.U32.HI UR8, URZ, UR9, UR41 ;  /* 0x00000009ff087299 */ /* 0x000fe40008011629 */
[----:B------:R-:W-:Y:S02]  /*1740*/  UIADD3 UR12, UPT, UPT, -UR35, URZ, URZ ;  /* 0x000000ff230c7290 */ /* 0x000fe4000fffe1ff */
[----:B------:R-:W-:-:S02]  /*1750*/  USEL UR8, UR35, UR8, !UP2 ;  /* 0x0000000823087287 */ /* 0x000fc4000d000000 */
[----:B------:R-:W-:Y:S02]  /*1760*/  UIMAD UR11, UR14, UR12, UR11 ;  /* 0x0000000c0e0b72a4 */ /* 0x000fe4000f8e020b */
[----:B------:R-:W-:Y:S02]  /*1770*/  @!UP3 USHF.R.U32.HI UR13, URZ, UR9, UR29 ;  /* 0x00000009ff0db299 */ /* 0x000fe4000801161d */
[----:B------:R-:W-:Y:S02]  /*1780*/  UIADD3 UR12, UPT, UPT, -UR8, URZ, URZ ;  /* 0x000000ff080c7290 */ /* 0x000fe4000fffe1ff */
[----:B------:R-:W-:Y:S02]  /*1790*/  @!UP3 USEL UR13, UR33, UR13, !UP2 ;  /* 0x0000000d210db287 */ /* 0x000fe4000d000000 */
[----:B------:R-:W-:Y:S02]  /*17a0*/  UIMAD UR12, UR19, UR12, UR35 ;  /* 0x0000000c130c72a4 */ /* 0x000fe4000f8e0223 */
[----:B------:R-:W-:-:S02]  /*17b0*/  UIADD3 UR9, UPT, UPT, -UR33, URZ, URZ ;  /* 0x000000ff21097290 */ /* 0x000fc4000fffe1ff */
[----:B------:R-:W-:Y:S02]  /*17c0*/  @!UP3 UIMAD UR12, UR12, UR25, UR13 ;  /* 0x000000190c0cb2a4 */ /* 0x000fe4000f8e020d */
[----:B------:R-:W-:Y:S02]  /*17d0*/  @!UP3 UIADD3 UR8, UPT, UPT, UR8, -UR13, URZ ;  /* 0x8000000d0808b290 */ /* 0x000fe4000fffe0ff */
[----:B------:R-:W-:Y:S02]  /*17e0*/  UIMAD UR9, UR21, UR9, UR27 ;  /* 0x00000009150972a4 */ /* 0x000fe4000f8e021b */
[----:B------:R-:W-:-:S03]  /*17f0*/  @!UP3 UIMAD UR35, UR8, UR19, UR33 ;  /* 0x000000130823b2a4 */ /* 0x000fc6000f8e0221 */
[----:B------:R-:W-:Y:S01]  /*1800*/  @!UP3 UMOV UR33, UR12 ;  /* 0x0000000c0021bc82 */ /* 0x000fe20008000000 */
[----:B------:R-:W-:Y:S02]  /*1810*/  UIMAD UR11, UR35, UR14, UR11 ;  /* 0x0000000e230b72a4 */ /* 0x000fe4000f8e020b */
[----:B------:R-:W-:-:S12]  /*1820*/  UIMAD UR27, UR33, UR21, UR9 ;  /* 0x00000015211b72a4 */ /* 0x000fd8000f8e0209 */
.L_x_18:
[----:B------:R-:W-:-:S09]  /*1830*/  UISETP.NE.AND UP2, UPT, UR18, 0x1, UPT ;  /* 0x000000011200788c */ /* 0x000fd2000bf45270 */
[----:B------:R-:W-:Y:S05]  /*1840*/  BRA.U UP2, `(.L_x_19) ;  /* 0x0000000102407547 */ /* 0x000fea000b800000 */
[----:B------:R-:W1:Y:S01]  /*1850*/  LDCU.128 UR12, c[0x0][0xf10] ;  /* 0x0001e200ff0c77ac */ /* 0x000e620008000c00 */
[----:B------:R-:W2:Y:S01]  /*1860*/  LDCU UR9, c[0x0][0xf0c] ;  /* 0x0001e180ff0977ac */ /* 0x000ea20008000800 */
[----:B------:R-:W3:Y:S01]  /*1870*/  LDCU UR8, c[0x0][0xf20] ;  /* 0x0001e400ff0877ac */ /* 0x000ee20008000800 */
[----:B-1----:R-:W-:Y:S02]  /*1880*/  UIMAD.WIDE.U32 UR20, UR27, UR12, URZ ;  /* 0x0000000c1b1472a5 */ /* 0x002fe4000f8e00ff */
[----:B------:R-:W-:Y:S02]  /*1890*/  UIMAD.WIDE.U32 UR18, UR11, UR15, URZ ;  /* 0x0000000f0b1272a5 */ /* 0x000fe4000f8e00ff */
[----:B--2---:R-:W-:Y:S02]  /*18a0*/  UISETP.NE.AND UP3, UPT, UR9, 0x1, UPT ;  /* 0x000000010900788c */ /* 0x004fe4000bf65270 */
[----:B------:R-:W-:Y:S01]  /*18b0*/  UISETP.NE.AND UP2, UPT, UR14, 0x1, UPT ;  /* 0x000000010e00788c */ /* 0x000fe2000bf45270 */
[----:B------:R-:W-:Y:S01]  /*18c0*/  UMOV UR15, UR21 ;  /* 0x00000015000f7c82 */ /* 0x000fe20008000000 */
[----:B---3--:R-:W-:-:S02]  /*18d0*/  USHF.R.U32.HI UR8, URZ, UR8, UR19 ;  /* 0x00000008ff087299 */ /* 0x008fc40008011613 */
[----:B------:R-:W-:Y:S02]  /*18e0*/  USHF.R.U32.HI UR13, URZ, UR13, UR15 ;  /* 0x0000000dff0d7299 */ /* 0x000fe4000801160f */
[----:B------:R-:W-:Y:S02]  /*18f0*/  USEL UR8, UR11, UR8, !UP2 ;  /* 0x000000080b087287 */ /* 0x000fe4000d000000 */
[----:B------:R-:W-:-:S04]  /*1900*/  USEL UR13, UR27, UR13, !UP3 ;  /* 0x0000000d1b0d7287 */ /* 0x000fc8000d800000 */
[----:B------:R-:W-:Y:S02]  /*1910*/  UIADD3 UR12, UPT, UPT, UR13, -UR8, URZ ;  /* 0x800000080d0c7290 */ /* 0x000fe4000fffe0ff */
[----:B------:R-:W-:Y:S02]  /*1920*/  UIADD3 UR8, UPT, UPT, -UR13, UR8, URZ ;  /* 0x000000080d087290 */ /* 0x000fe4000fffe1ff */
[----:B------:R-:W-:Y:S02]  /*1930*/  UIMAD UR11, UR12, UR14, UR11 ;  /* 0x0000000e0c0b72a4 */ /* 0x000fe4000f8e020b */
[----:B------:R-:W-:-:S12]  /*1940*/  UIMAD UR27, UR8, UR9, UR27 ;  /* 0x00000009081b72a4 */ /* 0x000fd8000f8e021b */
.L_x_19:
[----:B------:R-:W-:Y:S05]  /*1950*/  BRA.U !UP0, `(.L_x_20) ;  /* 0x00000001080c7547 */ /* 0x000fea000b800000 */
[----:B------:R-:W-:Y:S01]  /*1960*/  UCGABAR_WAIT ;  /* 0x0000000000007dc7 */ /* 0x000fe20008000000 */
[----:B------:R-:W-:Y:S01]  /*1970*/  CCTL.IVALL ;  /* 0x00000000ff00798f */ /* 0x000fe20002000000 */
[----:B------:R-:W-:Y:S05]  /*1980*/  BRA `(.L_x_21) ;  /* 0x0000000000047947 */ /* 0x000fea0003800000 */
.L_x_20:
[----:B------:R-:W-:Y:S06]  /*1990*/  BAR.SYNC.DEFER_BLOCKING 0x0 ;  /* 0x0000000000007b1d */ /* 0x000fec0000010000 */
.L_x_21:
[----:B------:R-:W-:Y:S05]  /*19a0*/  BRA.U UP1, `(.L_x_22) ;  /* 0x0000001501987547 */ /* 0x000fea000b800000 */
[----:B------:R-:W1:Y:S01]  /*19b0*/  LDCU UR15, c[0x0][0x38c] ;  /* 0x00007180ff0f77ac */ /* 0x000e620008000800 */
[----:B------:R-:W2:Y:S01]  /*19c0*/  LDC R8, c[0x0][0x370] ;  /* 0x0000dc00ff087b82 */ /* 0x000ea20000000800 */
[----:B------:R-:W-:Y:S01]  /*19d0*/  PLOP3.LUT P1, PT, PT, PT, UP6, 0x80, 0x8 ;  /* 0x000000000008781c */ /* 0x000fe20003f2f068 */
[----:B------:R-:W-:Y:S01]  /*19e0*/  IMAD.MOV.U32 R15, RZ, RZ, 0x1 ;  /* 0x00000001ff0f7424 */ /* 0x000fe200078e00ff */
[----:B------:R-:W-:Y:S01]  /*19f0*/  USHF.L.U32 UR14, UR17, 0x5, URZ ;  /* 0x00000005110e7899 */ /* 0x000fe200080006ff */
[----:B------:R-:W-:Y:S01]  /*1a00*/  ISETP.EQ.OR P4, PT, R2, RZ, P5 ;  /* 0x000000ff0200720c */ /* 0x000fe20002f82670 */
[----:B------:R-:W-:Y:S01]  /*1a10*/  UISETP.NE.AND UP1, UPT, UR16, URZ, UPT ;  /* 0x000000ff1000728c */ /* 0x000fe2000bf25270 */
[----:B------:R-:W-:Y:S01]  /*1a20*/  PLOP3.LUT P1, PT, P1, PT, PT, 0x8, 0x80 ;  /* 0x000000000080781c */ /* 0x000fe20000f2e170 */
[----:B------:R-:W-:Y:S01]  /*1a30*/  IMAD.MOV.U32 R14, RZ, RZ, RZ ;  /* 0x000000ffff0e7224 */ /* 0x000fe200078e00ff */
[----:B------:R-:W3:Y:S01]  /*1a40*/  LDC R0, c[0x0][0x374] ;  /* 0x0000dd00ff007b82 */ /* 0x000ee20000000800 */
[----:B------:R-:W-:Y:S01]  /*1a50*/  CS2R R12, SRZ ;  /* 0x00000000000c7805 */ /* 0x000fe2000001ff00 */
[----:B------:R-:W-:Y:S01]  /*1a60*/  IMAD.MOV.U32 R11, RZ, RZ, 0x1 ;  /* 0x00000001ff0b7424 */ /* 0x000fe200078e00ff */
[----:B------:R-:W4:Y:S01]  /*1a70*/  LDCU.64 UR48, c[0x0][0x348] ;  /* 0x00006900ff3077ac */ /* 0x000f220008000a00 */
[----:B------:R-:W-:-:S02]  /*1a80*/  ULOP3.LUT UR14, UR14, 0x60, URZ, 0xe2, !UPT ;  /* 0x000000600e0e7892 */ /* 0x000fc4000f8ee2ff */
[----:B-1----:R-:W-:Y:S02]  /*1a90*/  UIADD3 UR8, UPT, UPT, UR15, 0x7f, URZ ;  /* 0x0000007f0f087890 */ /* 0x002fe4000fffe0ff */
[----:B------:R-:W-:Y:S02]  /*1aa0*/  USEL UR50, UR4, 0x2, UP1 ;  /* 0x0000000204327887 */ /* 0x000fe40008800000 */
[----:B------:R-:W-:Y:S01]  /*1ab0*/  USHF.R.S32.HI UR46, URZ, 0x1f, UR8 ;  /* 0x0000001fff2e7899 */ /* 0x000fe20008011408 */
[----:B------:R-:W-:-:S03]  /*1ac0*/  UMOV UR51, URZ ;  /* 0x000000ff00337c82 */ /* 0x000fc60008000000 */
[----:B------:R-:W-:Y:S02]  /*1ad0*/  ULEA.HI UR46, UR46, UR8, URZ, 0x7 ;  /* 0x000000082e2e7291 */ /* 0x000fe4000f8f38ff */
[----:B------:R-:W-:Y:S02]  /*1ae0*/  UIADD3 UR8, UPT, UPT, UR15, -0x1, URZ ;  /* 0xffffffff0f087890 */ /* 0x000fe4000fffe0ff */
[----:B------:R-:W-:Y:S02]  /*1af0*/  USHF.R.S32.HI UR46, URZ, 0x7, UR46 ;  /* 0x00000007ff2e7899 */ /* 0x000fe4000801142e */
[----:B------:R-:W-:Y:S02]  /*1b00*/  UISETP.GE.U32.AND UP2, UPT, UR8, -0xff, UPT ;  /* 0xffffff010800788c */ /* 0x000fe4000bf46070 */
[----:B------:R-:W-:Y:S02]  /*1b10*/  UISETP.LT.U32.AND UP0, UPT, UR46, 0x6, UPT ;  /* 0x000000062e00788c */ /* 0x000fe4000bf01070 */
[----:B------:R-:W-:-:S02]  /*1b20*/  UIADD3 UR15, UPT, UPT, UR15, 0xfe, URZ ;  /* 0x000000fe0f0f7890 */ /* 0x000fc4000fffe0ff */
[----:B------:R-:W-:-:S04]  /*1b30*/  USEL UR45, UR46, 0x6, UP0 ;  /* 0x000000062e2d7887 */ /* 0x000fc80008000000 */
[----:B------:R-:W-:Y:S02]  /*1b40*/  UIADD3 UR47, UPT, UPT, UR45, -0x1, URZ ;  /* 0xffffffff2d2f7890 */ /* 0x000fe4000fffe0ff */
[----:B------:R-:W-:Y:S02]  /*1b50*/  @UP2 UIADD3 UR47, UPT, UPT, UR45, URZ, URZ ;  /* 0x000000ff2d2f2290 */ /* 0x000fe4000fffe0ff */
[----:B------:R-:W-:Y:S02]  /*1b60*/  UIADD3 UR52, UPT, UPT, UR46, -UR45, URZ ;  /* 0x8000002d2e347290 */ /* 0x000fe4000fffe0ff */
[----:B----4-:R-:W-:-:S12]  /*1b70*/  UIADD3 UR47, UPT, UPT, UR47, 0x1, URZ ;  /* 0x000000012f2f7890 */ /* 0x010fd8000fffe0ff */
.L_x_46:
[----:B------:R-:W-:Y:S01]  /*1b80*/  UISETP.NE.AND UP0, UPT, UR37, URZ, UPT ;  /* 0x000000ff2500728c */ /* 0x000fe2000bf05270 */
[----:B------:R-:W1:Y:S08]  /*1b90*/  S2UR UR37, SR_CgaCtaId ;  /* 0x00000000002579c3 */ /* 0x000e700000008800 */
[----:B------:R-:W-:Y:S05]  /*1ba0*/  BRA.U UP0, `(.L_x_23) ;  /* 0x0000000100347547 */ /* 0x000fea000b800000 */
[----:B------:R-:W4:Y:S01]  /*1bb0*/  S2R R2, SR_CgaCtaId ;  /* 0x0000000000027919 */ /* 0x000f220000008800 */
[----:B------:R-:W-:-:S04]  /*1bc0*/  MOV R3, 0x400 ;  /* 0x0000040000037802 */ /* 0x000fc80000000f00 */
[----:B----4-:R-:W-:Y:S02]  /*1bd0*/  LEA R2, R2, R3, 0x18 ;  /* 0x0000000302027211 */ /* 0x010fe400078ec0ff */
[----:B------:R-:W-:-:S03]  /*1be0*/  SHF.L.U32 R3, R11, 0x1f, RZ ;  /* 0x0000001f0b037819 */ /* 0x000fc600000006ff */
[----:B------:R-:W-:-:S04]  /*1bf0*/  IMAD R2, R12, 0x8, R2 ;  /* 0x000000080c027824 */ /* 0x000fc800078e0202 */
[----:B------:R-:W4:Y:S02]  /*1c00*/  SYNCS.PHASECHK.TRANS64.TRYWAIT P0, [R2+URZ+0x100], R3 ;  /* 0x00010003020075a7 */ /* 0x000f2400080011ff */
[----:B----4-:R-:W-:Y:S05]  /*1c10*/  @!P0 BRA `(.L_x_24) ;  /* 0x000000c8009c8947 */ /* 0x010fea0003800000 */
.L_x_194:
[----:B------:R-:W-:Y:S01]  /*1c20*/  VIADD R12, R12, 0x1 ;  /* 0x000000010c0c7836 */ /* 0x000fe20000000000 */
[----:B------:R4:W-:Y:S04]  /*1c30*/  SYNCS.ARRIVE.TRANS64.A1T0 RZ, [R2+URZ+0xf0], RZ ;  /* 0x0000f0ff02ff79a7 */ /* 0x0009e800081000ff */
[----:B------:R-:W-:-:S04]  /*1c40*/  ISETP.NE.AND P0, PT, R12, 0x2, PT ;  /* 0x000000020c00780c */ /* 0x000fc80003f05270 */
[----:B------:R-:W-:Y:S02]  /*1c50*/  SEL R12, R12, RZ, P0 ;  /* 0x000000ff0c0c7207 */ /* 0x000fe40000000000 */
[----:B----4-:R-:W-:-:S04]  /*1c60*/  SEL R2, RZ, 0x1, P0 ;  /* 0x00000001ff027807 */ /* 0x010fc80000000000 */
[----:B------:R-:W-:-:S07]  /*1c70*/  LOP3.LUT R11, R11, R2, RZ, 0x3c, !PT ;  /* 0x000000020b0b7212 */ /* 0x000fce00078e3cff */
.L_x_23:
[----:B------:R-:W-:Y:S01]  /*1c80*/  UMOV UR4, 0x400 ;  /* 0x0000040000047882 */ /* 0x000fe20000000000 */
[----:B------:R-:W-:Y:S01]  /*1c90*/  SHF.L.U32 R2, R15, 0x1f, RZ ;  /* 0x0000001f0f027819 */ /* 0x000fe200000006ff */
[----:B-1----:R-:W-:Y:S02]  /*1ca0*/  ULEA UR4, UR37, UR4, 0x18 ;  /* 0x0000000425047291 */ /* 0x002fe4000f8ec0ff */
[----:B------:R-:W-:Y:S02]  /*1cb0*/  UISETP.GE.U32.AND UP0, UPT, UR15, 0xff, UPT ;  /* 0x000000ff0f00788c */ /* 0x000fe4000bf06070 */
[----:B------:R-:W-:Y:S02]  /*1cc0*/  ULEA UR8, UR51, UR4, 0x3 ;  /* 0x0000000433087291 */ /* 0x000fe4000f8e18ff */
[----:B------:R-:W-:Y:S02]  /*1cd0*/  ULEA UR35, UR11, UR31, 0x2 ;  /* 0x0000001f0b237291 */ /* 0x000fe4000f8e10ff */
[----:B------:R-:W-:-:S02]  /*1ce0*/  ULEA UR43, UR27, UR14, 0x7 ;  /* 0x0000000e1b2b7291 */ /* 0x000fc4000f8e38ff */
[----:B------:R-:W-:Y:S01]  /*1cf0*/  USHF.L.U32 UR35, UR35, 0x5, URZ ;  /* 0x0000000523237899 */ /* 0x000fe200080006ff */
[----:B------:R-:W-:Y:S02]  /*1d00*/  UMOV UR20, URZ ;  /* 0x000000ff00147c82 */ /* 0x000fe40008000000 */
[----:B------:R1:W4:Y:S01]  /*1d10*/  SYNCS.PHASECHK.TRANS64.TRYWAIT P2, [UR8+0x30], R2 ;  /* 0x00003002ff0075a7 */ /* 0x0003220008041108 */
[----:B------:R-:W-:Y:S08]  /*1d20*/  BRA.U !UP0, `(.L_x_25) ;  /* 0x0000000508187547 */ /* 0x000ff0000b800000 */
[----:B------:R-:W-:Y:S01]  /*1d30*/  UMOV UR16, UR51 ;  /* 0x0000003300107c82 */ /* 0x000fe20008000000 */
[----:B------:R-:W-:-:S05]  /*1d40*/  UMOV UR28, URZ ;  /* 0x000000ff001c7c82 */ /* 0x000fca0008000000 */
.L_x_33:
[----:B------:R-:W-:Y:S01]  /*1d50*/  ULEA UR41, UR16, UR4, 0x3 ;  /* 0x0000000410297291 */ /* 0x000fe2000f8e18ff */
[----:B----4-:R-:W-:Y:S01]  /*1d60*/  @!P5 MOV R3, 0x8400 ;  /* 0x000084000003d802 */ /* 0x010fe20000000f00 */
[----:B----4-:R-:W-:Y:S10]  /*1d70*/  @P2 BRA `(.L_x_26) ;  /* 0x00000000000c2947 */ /* 0x010ff40003800000 */
[----:B------:R-:W-:-:S04]  /*1d80*/  SHF.L.U32 R4, R15, 0x1f, RZ ;  /* 0x0000001f0f047819 */ /* 0x000fc800000006ff */
[----:B------:R-:W4:Y:S02]  /*1d90*/  SYNCS.PHASECHK.TRANS64.TRYWAIT P0, [UR41+0x30], R4 ;  /* 0x00003004ff0075a7 */ /* 0x000f240008001129 */
[----:B----4-:R-:W-:Y:S05]  /*1da0*/  @!P0 BRA `(.L_x_27) ;  /* 0x000000c8004c8947 */ /* 0x010fea0003800000 */
.L_x_26:
[----:B------:R4:W-:Y:S01]  /*1db0*/  @!P5 SYNCS.ARRIVE.TRANS64 RZ, [UR41], R3 ;  /* 0x00000003ffffd9a7 */ /* 0x0009e20008000029 */
[----:B------:R-:W-:-:S04]  /*1dc0*/  ULOP3.LUT UR8, UR50, 0x2, URZ, 0xfc, !UPT ;  /* 0x0000000232087892 */ /* 0x000fc8000f8efcff */
[----:B------:R-:W-:-:S09]  /*1dd0*/  UISETP.NE.AND UP0, UPT, UR8, 0x2, UPT ;  /* 0x000000020800788c */ /* 0x000fd2000bf05270 */
[----:B------:R-:W-:Y:S05]  /*1de0*/  BRA.U UP0, `(.L_x_28) ;  /* 0x0000000100047547 */ /* 0x000fea000b800000 */
[----:B------:R-:W-:Y:S05]  /*1df0*/  BPT.TRAP 0x1 ;  /* 0x000000040000795c */ /* 0x000fea0000300000 */
.L_x_28:
[----:B------:R-:W-:Y:S04]  /*1e00*/  BSSY.RECONVERGENT B0, `(.L_x_29) ;  /* 0x0000003000007945 */ /* 0x000fe80003800200 */
[----:B------:R-:W-:Y:S05]  /*1e10*/  @P4 BRA `(.L_x_30) ;  /* 0x0000000000044947 */ /* 0x000fea0003800000 */
[----:B------:R-:W-:Y:S05]  /*1e20*/  BPT.TRAP 0x1 ;  /* 0x000000040000795c */ /* 0x000fea0000300000 */
.L_x_30:
[----:B------:R-:W-:Y:S05]  /*1e30*/  BSYNC.RECONVERGENT B0 ;  /* 0x0000000000007941 */ /* 0x000fea0003800200 */
.L_x_29:
[----:B------:R-:W-:Y:S01]  /*1e40*/  UIADD3 UR51, UPT, UPT, UR16, 0x1, URZ ;  /* 0x0000000110337890 */ /* 0x000fe2000fffe0ff */
[----:B------:R-:W-:Y:S01]  /*1e50*/  BSSY.RECONVERGENT B0, `(.L_x_31) ;  /* 0x000002e000007945 */ /* 0x000fe20003800200 */
[----:B------:R-:W-:Y:S02]  /*1e60*/  ELECT P0, URZ, PT ;  /* 0x0000000000ff782f */ /* 0x000fe40003800000 */
[----:B------:R-:W-:-:S04]  /*1e70*/  UISETP.NE.AND UP0, UPT, UR51, 0x6, UPT ;  /* 0x000000063300788c */ /* 0x000fc8000bf05270 */
[----:B------:R-:W-:Y:S02]  /*1e80*/  USEL UR9, URZ, 0x1, UP0 ;  /* 0x00000001ff097887 */ /* 0x000fe40008000000 */
[----:B------:R-:W-:-:S04]  /*1e90*/  USEL UR51, UR51, URZ, UP0 ;  /* 0x000000ff33337287 */ /* 0x000fc80008000000 */
[----:B------:R-:W-:Y:S01]  /*1ea0*/  ULEA UR8, UR51, UR4, 0x3 ;  /* 0x0000000433087291 */ /* 0x000fe2000f8e18ff */
[----:B------:R-:W-:-:S04]  /*1eb0*/  LOP3.LUT R15, R15, UR9, RZ, 0x3c, !PT ;  /* 0x000000090f0f7c12 */ /* 0x000fc8000f8e3cff */
[----:B-1----:R-:W-:-:S04]  /*1ec0*/  SHF.L.U32 R2, R15, 0x1f, RZ ;  /* 0x0000001f0f027819 */ /* 0x002fc800000006ff */
[----:B------:R1:W1:Y:S01]  /*1ed0*/  SYNCS.PHASECHK.TRANS64.TRYWAIT P2, [UR8+0x30], R2 ;  /* 0x00003002ff0075a7 */ /* 0x0002620008041108 */
[----:B------:R-:W-:Y:S05]  /*1ee0*/  @!P0 BRA `(.L_x_32) ;  /* 0x0000000000908947 */ /* 0x000fea0003800000 */
[----:B------:R-:W-:Y:S02]  /*1ef0*/  USHF.L.U32 UR32, UR16, 0xe, URZ ;  /* 0x0000000e10207899 */ /* 0x000fe400080006ff */
[----:B------:R-:W-:Y:S02]  /*1f00*/  USHF.L.U32 UR8, UR16, 0x9, URZ ;  /* 0x0000000910087899 */ /* 0x000fe400080006ff */
[----:B------:R-:W-:Y:S02]  /*1f10*/  UIADD3 UR60, UP3, UPT, UR48, 0x80, URZ ;  /* 0x00000080303c7890 */ /* 0x000fe4000ff7e0ff */
[----:B------:R-:W-:Y:S02]  /*1f20*/  ULOP3.LUT UR40, UR30, UR32, URZ, 0xfc, !UPT ;  /* 0x000000201e287292 */ /* 0x000fe4000f8efcff */
[----:B------:R-:W-:Y:S02]  /*1f30*/  UIADD3 UR58, UP2, UPT, UR48, 0x180, URZ ;  /* 0x00000180303a7890 */ /* 0x000fe4000ff5e0ff */
[----:B------:R-:W-:-:S02]  /*1f40*/  ULOP3.LUT UR32, UR23, UR32, URZ, 0xfc, !UPT ;  /* 0x0000002017207292 */ /* 0x000fc4000f8efcff */
[----:B------:R-:W-:Y:S02]  /*1f50*/  UIADD3 UR56, UP1, UPT, UR48, 0x280, URZ ;  /* 0x0000028030387890 */ /* 0x000fe4000ff3e0ff */
[----:B------:R-:W-:Y:S02]  /*1f60*/  ULOP3.LUT UR24, UR22, UR8, URZ, 0xfc, !UPT ;  /* 0x0000000816187292 */ /* 0x000fe4000f8efcff */
[----:B------:R-:W-:Y:S02]  /*1f70*/  UIADD3 UR54, UP0, UPT, UR48, 0x380, URZ ;  /* 0x0000038030367890 */ /* 0x000fe4000ff1e0ff */
[----:B------:R-:W-:Y:S02]  /*1f80*/  ULOP3.LUT UR8, UR8, UR7, URZ, 0xfc, !UPT ;  /* 0x0000000708087292 */ /* 0x000fe4000f8efcff */
[----:B------:R-:W-:Y:S02]  /*1f90*/  USHF.L.U32 UR42, UR28, 0x7, URZ ;  /* 0x000000071c2a7899 */ /* 0x000fe400080006ff */
[----:B------:R-:W-:-:S02]  /*1fa0*/  UIADD3.X UR61, UPT, UPT, URZ, UR49, URZ, UP3, !UPT ;  /* 0x00000031ff3d7290 */ /* 0x000fc40009ffe4ff */
[----:B------:R-:W-:Y:S02]  /*1fb0*/  UIADD3 UR40, UPT, UPT, UR4, 0x4300, UR40 ;  /* 0x0000430004287890 */ /* 0x000fe4000fffe028 */
[----:B------:R-:W-:Y:S02]  /*1fc0*/  UPRMT UR18, URZ, 0x5410, UR6 ;  /* 0x00005410ff127896 */ /* 0x000fe40008000006 */
[----:B------:R-:W-:Y:S02]  /*1fd0*/  UIADD3.X UR59, UPT, UPT, URZ, UR49, URZ, UP2, !UPT ;  /* 0x00000031ff3b7290 */ /* 0x000fe400097fe4ff */
[----:B------:R-:W-:Y:S02]  /*1fe0*/  UIADD3 UR32, UPT, UPT, UR4, 0x1c300, UR32 ;  /* 0x0001c30004207890 */ /* 0x000fe4000fffe020 */
[----:B------:R-:W-:Y:S02]  /*1ff0*/  UPRMT UR17, URZ, 0x5410, UR5 ;  /* 0x00005410ff117896 */ /* 0x000fe40008000005 */
[----:B------:R-:W-:-:S02]  /*2000*/  UIADD3.X UR57, UPT, UPT, URZ, UR49, URZ, UP1, !UPT ;  /* 0x00000031ff397290 */ /* 0x000fc40008ffe4ff */
[----:B------:R-:W-:Y:S02]  /*2010*/  UIADD3 UR24, UPT, UPT, UR4, 0x34300, UR24 ;  /* 0x0003430004187890 */ /* 0x000fe4000fffe018 */
[----:B------:R-:W-:Y:S02]  /*2020*/  UIADD3.X UR55, UPT, UPT, URZ, UR49, URZ, UP0, !UPT ;  /* 0x00000031ff377290 */ /* 0x000fe400087fe4ff */
[----:B------:R-:W-:Y:S01]  /*2030*/  UIADD3 UR8, UPT, UPT, UR4, 0x34f00, UR8 ;  /* 0x00034f0004087890 */ /* 0x000fe2000fffe008 */
[----:B------:R-:W-:Y:S01]  /*2040*/  UMOV UR20, 0x0 ;  /* 0x0000000000147882 */ /* 0x000fe20000000000 */
[----:B------:R-:W-:Y:S01]  /*2050*/  UMOV UR21, 0x10000000 ;  /* 0x1000000000157882 */ /* 0x000fe20000000000 */
[----:B------:R-:W-:Y:S01]  /*2060*/  UMOV UR33, UR41 ;  /* 0x0000002900217c82 */ /* 0x000fe20008000000 */
[----:B------:R-:W-:Y:S01]  /*2070*/  UMOV UR36, UR44 ;  /* 0x0000002c00247c82 */ /* 0x000fe20008000000 */
[----:B------:R-:W-:Y:S01]  /*2080*/  UMOV UR34, UR42 ;  /* 0x0000002a00227c82 */ /* 0x000fe20008000000 */
[----:B------:R-:W-:Y:S01]  /*2090*/  UMOV UR25, UR41 ;  /* 0x0000002900197c82 */ /* 0x000fe20008000000 */
[----:B------:R-:W-:Y:S01]  /*20a0*/  UMOV UR29, UR44 ;  /* 0x0000002c001d7c82 */ /* 0x000fe20008000000 */
[----:B------:R1:W-:Y:S01]  /*20b0*/  UTMALDG.3D.MULTICAST [UR40], [UR60], UR18, desc[UR20] ;  /* 0x000014283c0073b4 */ /* 0x0003e20008011812 */
[----:B------:R-:W-:Y:S01]  /*20c0*/  UMOV UR9, UR41 ;  /* 0x0000002900097c82 */ /* 0x000fe20008000000 */
[----:B------:R-:W-:Y:S01]  /*20d0*/  UMOV UR12, UR28 ;  /* 0x0000001c000c7c82 */ /* 0x000fe20008000000 */
[----:B------:R-:W-:Y:S01]  /*20e0*/  UMOV UR13, UR44 ;  /* 0x0000002c000d7c82 */ /* 0x000fe20008000000 */
[----:B------:R1:W-:Y:S01]  /*20f0*/  UTMALDG.3D.MULTICAST [UR32], [UR58], UR17, desc[UR20] ;  /* 0x000014203a0073b4 */ /* 0x0003e20008011811 */
[----:B------:R1:W-:Y:S01]  /*2100*/  UTMALDG.4D.MULTICAST [UR24], [UR56], UR18, desc[UR20] ;  /* 0x00001418380073b4 */ /* 0x0003e20008019812 */
[----:B------:R1:W-:Y:S01]  /*2110*/  UTMALDG.4D.MULTICAST [UR8], [UR54], UR17, desc[UR20] ;  /* 0x00001408360073b4 */ /* 0x0003e20008019811 */
[----:B------:R-:W-:Y:S01]  /*2120*/  NOP ;  /* 0x0000000000007918 */ /* 0x000fe20000000000 */
.L_x_32:
[----:B-1----:R-:W-:Y:S05]  /*2130*/  BSYNC.RECONVERGENT B0 ;  /* 0x0000000000007941 */ /* 0x002fea0003800200 */
.L_x_31:
[----:B------:R-:W-:Y:S01]  /*2140*/  UIADD3 UR28, UPT, UPT, UR28, 0x1, URZ ;  /* 0x000000011c1c7890 */ /* 0x000fe2000fffe0ff */
[----:B------:R-:W-:Y:S01]  /*2150*/  UMOV UR16, UR51 ;  /* 0x0000003300107c82 */ /* 0x000fe20008000000 */
[----:B------:R-:W-:Y:S02]  /*2160*/  UMOV UR20, UR47 ;  /* 0x0000002f00147c82 */ /* 0x000fe40008000000 */
[----:B------:R-:W-:-:S09]  /*2170*/  UISETP.NE.AND UP0, UPT, UR28, UR47, UPT ;  /* 0x0000002f1c00728c */ /* 0x000fd2000bf05270 */
[----:B------:R-:W-:Y:S05]  /*2180*/  BRA.U UP0, `(.L_x_33) ;  /* 0xfffffff900f07547 */ /* 0x000fea000b83ffff */
.L_x_25:
[----:B------:R-:W-:Y:S01]  /*2190*/  ULEA UR8, UR51, UR4, 0x3 ;  /* 0x0000000433087291 */ /* 0x000fe2000f8e18ff */
[----:B-1----:R-:W-:Y:S01]  /*21a0*/  SHF.L.U32 R2, R15, 0x1f, RZ ;  /* 0x0000001f0f027819 */ /* 0x002fe200000006ff */
[----:B------:R-:W-:Y:S01]  /*21b0*/  @!P1 SYNCS.ARRIVE.TRANS64.A1T0 RZ, [UR4+0xa8], RZ ;  /* 0x0000a8ffffff99a7 */ /* 0x000fe20008100004 */
[----:B------:R-:W-:-:S06]  /*21c0*/  UISETP.GT.AND UP0, UPT, UR46, UR45, UPT ;  /* 0x0000002d2e00728c */ /* 0x000fcc000bf04270 */
[----:B------:R1:W1:Y:S03]  /*21d0*/  SYNCS.PHASECHK.TRANS64.TRYWAIT P1, [UR8+0x30], R2 ;  /* 0x00003002ff0075a7 */ /* 0x0002660008021108 */
[----:B------:R-:W-:Y:S05]  /*21e0*/  BRA.U !UP0, `(.L_x_34) ;  /* 0x00000005081c7547 */ /* 0x000fea000b800000 */
[----:B------:R-:W-:Y:S01]  /*21f0*/  UIADD3 UR28, UPT, UPT, UR52, UR20, URZ ;  /* 0x00000014341c7290 */ /* 0x000fe2000fffe0ff */
[----:B------:R-:W-:-:S11]  /*2200*/  UMOV UR29, UR51 ;  /* 0x00000033001d7c82 */ /* 0x000fd60008000000 */
.L_x_42:
[----:B------:R-:W-:Y:S01]  /*2210*/  ULEA UR41, UR29, UR4, 0x3 ;  /* 0x000000041d297291 */ /* 0x000fe2000f8e18ff */
[----:B----4-:R-:W-:Y:S01]  /*2220*/  @!P5 MOV R3, 0x8400 ;  /* 0x000084000003d802 */ /* 0x010fe20000000f00 */
[----:B-1----:R-:W-:Y:S10]  /*2230*/  @P1 BRA `(.L_x_35) ;  /* 0x00000000000c1947 */ /* 0x002ff40003800000 */
[----:B------:R-:W-:-:S04]  /*2240*/  SHF.L.U32 R4, R15, 0x1f, RZ ;  /* 0x0000001f0f047819 */ /* 0x000fc800000006ff */
[----:B------:R-:W1:Y:S02]  /*2250*/  SYNCS.PHASECHK.TRANS64.TRYWAIT P0, [UR41+0x30], R4 ;  /* 0x00003004ff0075a7 */ /* 0x000e640008001129 */
[----:B-1----:R-:W-:Y:S05]  /*2260*/  @!P0 BRA `(.L_x_36) ;  /* 0x000000c400348947 */ /* 0x002fea0003800000 */
.L_x_35:
[----:B------:R4:W-:Y:S01]  /*2270*/  @!P5 SYNCS.ARRIVE.TRANS64 RZ, [UR41], R3 ;  /* 0x00000003ffffd9a7 */ /* 0x0009e20008000029 */
[----:B------:R-:W-:-:S04]  /*2280*/  ULOP3.LUT UR8, UR50, 0x2, URZ, 0xfc, !UPT ;  /* 0x0000000232087892 */ /* 0x000fc8000f8efcff */
[----:B------:R-:W-:-:S09]  /*2290*/  UISETP.NE.AND UP0, UPT, UR8, 0x2, UPT ;  /* 0x000000020800788c */ /* 0x000fd2000bf05270 */
[----:B------:R-:W-:Y:S05]  /*22a0*/  BRA.U UP0, `(.L_x_37) ;  /* 0x0000000100047547 */ /* 0x000fea000b800000 */
[----:B------:R-:W-:Y:S05]  /*22b0*/  BPT.TRAP 0x1 ;  /* 0x000000040000795c */ /* 0x000fea0000300000 */
.L_x_37:
[----:B------:R-:W-:Y:S04]  /*22c0*/  BSSY.RECONVERGENT B0, `(.L_x_38) ;  /* 0x0000003000007945 */ /* 0x000fe80003800200 */
[----:B------:R-:W-:Y:S05]  /*22d0*/  @P4 BRA `(.L_x_39) ;  /* 0x0000000000044947 */ /* 0x000fea0003800000 */
[----:B------:R-:W-:Y:S05]  /*22e0*/  BPT.TRAP 0x1 ;  /* 0x000000040000795c */ /* 0x000fea0000300000 */
.L_x_39:
[----:B------:R-:W-:Y:S05]  /*22f0*/  BSYNC.RECONVERGENT B0 ;  /* 0x0000000000007941 */ /* 0x000fea0003800200 */
.L_x_38:
        /* <DEDUP_REMOVED lines=30> */
[----:B------:R-:W-:Y:S02]  /*24e0*/  UIADD3 UR8, UPT, UPT, UR4, 0x34f00, UR8 ;  /* 0x00034f0004087890 */ /* 0x000fe4000fffe008 */
[----:B------:R-:W-:Y:S01]  /*24f0*/  UIADD3.X UR57, UPT, UPT, URZ, UR49, URZ, UP0, !UPT ;  /* 0x00000031ff397290 */ /* 0x000fe200087fe4ff */
[----:B------:R-:W-:Y:S01]  /*2500*/  UMOV UR54, 0x0 ;  /* 0x0000000000367882 */ /* 0x000fe20000000000 */
[----:B------:R-:W-:Y:S01]  /*2510*/  UMOV UR55, 0x10000000 ;  /* 0x1000000000377882 */ /* 0x000fe20000000000 */
[----:B------:R-:W-:Y:S01]  /*2520*/  UMOV UR33, UR41 ;  /* 0x0000002900217c82 */ /* 0x000fe20008000000 */
[----:B------:R-:W-:Y:S01]  /*2530*/  UMOV UR36, UR44 ;  /* 0x0000002c00247c82 */ /* 0x000fe20008000000 */
        /* <DEDUP_REMOVED lines=13> */
.L_x_41:
[----:B-1----:R-:W-:Y:S05]  /*2610*/  BSYNC.RECONVERGENT B0 ;  /* 0x0000000000007941 */ /* 0x002fea0003800200 */
.L_x_40:
[----:B------:R-:W-:Y:S01]  /*2620*/  UIADD3 UR20, UPT, UPT, UR20, 0x1, URZ ;  /* 0x0000000114147890 */ /* 0x000fe2000fffe0ff */
[----:B------:R-:W-:-:S03]  /*2630*/  UMOV UR29, UR51 ;  /* 0x00000033001d7c82 */ /* 0x000fc60008000000 */
[----:B------:R-:W-:-:S09]  /*2640*/  UISETP.NE.AND UP0, UPT, UR20, UR28, UPT ;  /* 0x0000001c1400728c */ /* 0x000fd2000bf05270 */
[----:B------:R-:W-:Y:S05]  /*2650*/  BRA.U UP0, `(.L_x_42) ;  /* 0xfffffff900ec7547 */ /* 0x000fea000b83ffff */
.L_x_34:
[C---:B-1----:R-:W-:Y:S01]  /*2660*/  LEA R2, R14.reuse, UR4, 0x3 ;  /* 0x000000040e027c11 */ /* 0x042fe2000f8e18ff */
[----:B------:R-:W-:Y:S01]  /*2670*/  NOP ;  /* 0x0000000000007918 */ /* 0x000fe20000000000 */
[----:B----4-:R-:W-:Y:S02]  /*2680*/  SHF.L.U32 R3, R13, 0x1f, RZ ;  /* 0x0000001f0d037819 */ /* 0x010fe400000006ff */
[----:B------:R-:W-:Y:S02]  /*2690*/  LEA R4, R14, UR4, 0x4 ;  /* 0x000000040e047c11 */ /* 0x000fe4000f8e20ff */
[----:B------:R-:W1:Y:S02]  /*26a0*/  SYNCS.PHASECHK.TRANS64.TRYWAIT P0, [R2+URZ+0xb0], R3 ;  /* 0x0000b003020075a7 */ /* 0x000e6400080011ff */
[----:B-1----:R-:W-:Y:S05]  /*26b0*/  @!P0 BRA `(.L_x_43) ;  /* 0x000000c000388947 */ /* 0x002fea0003800000 */
.L_x_197:
[----:B------:R-:W4:Y:S01]  /*26c0*/  LDS.128 R4, [R4+0x120] ;  /* 0x0001200004047984 */ /* 0x000f220000000c00 */
[----:B------:R-:W-:Y:S01]  /*26d0*/  ISETP.GE.AND P0, PT, R43, 0x1, PT ;  /* 0x000000012b00780c */ /* 0x000fe20003f06270 */
[----:B-1----:R-:W-:Y:S01]  /*26e0*/  VIADD R2, R2, 0xc0 ;  /* 0x000000c002027836 */ /* 0x002fe20000000000 */
[----:B------:R-:W-:Y:S01]  /*26f0*/  @!PT LDS RZ, [RZ] ;  /* 0x00000000fffff984 */ /* 0x000fe20000000800 */
[----:B------:R-:W-:Y:S01]  /*2700*/  @!PT LDS RZ, [RZ] ;  /* 0x00000000fffff984 */ /* 0x000fe20000000800 */
[----:B------:R-:W-:Y:S01]  /*2710*/  @!PT LDS RZ, [RZ] ;  /* 0x00000000fffff984 */ /* 0x000fe20000000800 */
[----:B------:R-:W-:Y:S01]  /*2720*/  @!PT LDS RZ, [RZ] ;  /* 0x00000000fffff984 */ /* 0x000fe20000000800 */
[----:B------:R1:W-:Y:S06]  /*2730*/  MEMBAR.ALL.CTA ;  /* 0x0000000000007992 */ /* 0x0003ec0000008000 */
[----:B-1----:R-:W1:Y:S01]  /*2740*/  FENCE.VIEW.ASYNC.S ;  /* 0x00000000000073c6 */ /* 0x002e620000000000 */
[----:B------:R-:W-:-:S04]  /*2750*/  PRMT R2, RZ, 0x654, R2 ;  /* 0x00000654ff027816 */ /* 0x000fc80000000002 */
[----:B-1----:R1:W-:Y:S01]  /*2760*/  SYNCS.ARRIVE.TRANS64.RED.A1T0 RZ, [R2+URZ], RZ ;  /* 0x000000ff02ff79a7 */ /* 0x0023e200081004ff */
[----:B----4-:R-:W-:-:S13]  /*2770*/  LOP3.LUT P2, RZ, R6, 0x1, RZ, 0xc0, !PT ;  /* 0x0000000106ff7812 */ /* 0x010fda000784c0ff */
[----:B------:R-:W-:Y:S01]  /*2780*/  @P2 SHF.R.U32.HI R3, RZ, 0x10, R5 ;  /* 0x00000010ff032819 */ /* 0x000fe20000011605 */
[----:B------:R-:W-:Y:S01]  /*2790*/  VOTEU.ANY UP0, P2 ;  /* 0x0000000000ff7886 */ /* 0x000fe20001000100 */
[----:B------:R-:W-:Y:S02]  /*27a0*/  @P2 MOV R10, R4 ;  /* 0x00000004000a2202 */ /* 0x000fe40000000f00 */
[----:B------:R-:W-:Y:S02]  /*27b0*/  @P2 R2UR.BROADCAST UR8, R3 ;  /* 0x00000000030822ca */ /* 0x000fe400008e0000 */
[----:B------:R-:W-:-:S11]  /*27c0*/  @P2 LOP3.LUT R9, R5, 0xffff, RZ, 0xc0, !PT ;  /* 0x0000ffff05092812 */ /* 0x000fd600078ec0ff */
[----:B------:R-:W-:Y:S01]  /*27d0*/  @UP0 UMOV UR44, UR8 ;  /* 0x00000008002c0c82 */ /* 0x000fe20008000000 */
[----:B-1----:R-:W-:Y:S05]  /*27e0*/  @!P0 BRA `(.L_x_44) ;  /* 0x0000000000b88947 */ /* 0x002fea0003800000 */
[----:B------:R-:W3:Y:S01]  /*27f0*/  LDC.64 R4, c[0x0][0xf18] ;  /* 0x0003c600ff047b82 */ /* 0x000ee20000000a00 */
[----:B------:R-:W-:-:S07]  /*2800*/  ISETP.NE.AND P3, PT, R43, 0x1, PT ;  /* 0x000000012b00780c */ /* 0x000fce0003f65270 */
[----:B------:R-:W2:Y:S08]  /*2810*/  LDC.64 R6, c[0x0][0xf10] ;  /* 0x0003c400ff067b82 */ /* 0x000eb00000000a00 */
[----:B------:R-:W1:Y:S08]  /*2820*/  LDC R16, c[0x0][0xf20] ;  /* 0x0003c800ff107b82 */ /* 0x000e700000000800 */
[----:B------:R-:W4:Y:S01]  /*2830*/  LDC R17, c[0x0][0xf0c] ;  /* 0x0003c300ff117b82 */ /* 0x000f220000000800 */
[----:B---3--:R-:W-:Y:S01]  /*2840*/  IMAD.HI.U32 R19, R0, R5, RZ ;  /* 0x0000000500137227 */ /* 0x008fe200078e00ff */
[----:B------:R-:W-:-:S03]  /*2850*/  ISETP.NE.AND P0, PT, R4, 0x1, PT ;  /* 0x000000010400780c */ /* 0x000fc60003f05270 */
[----:B------:R-:W-:-:S03]  /*2860*/  IMAD.HI.U32 R5, R9, R5, RZ ;  /* 0x0000000509057227 */ /* 0x000fc600078e00ff */
[----:B------:R-:W3:Y:S01]  /*2870*/  LDC.64 R2, c[0x0][0xf28] ;  /* 0x0003ca00ff027b82 */ /* 0x000ee20000000a00 */
[----:B--2---:R-:W-:-:S04]  /*2880*/  IMAD.HI.U32 R20, R8, R6, RZ ;  /* 0x0000000608147227 */ /* 0x004fc800078e00ff */
[----:B------:R-:W-:Y:S01]  /*2890*/  IMAD.HI.U32 R21, R10, R6, RZ ;  /* 0x000000060a157227 */ /* 0x000fe200078e00ff */
[----:B------:R-:W-:Y:S02]  /*28a0*/  SHF.R.U32.HI R20, RZ, R7, R20 ;  /* 0x00000007ff147219 */ /* 0x000fe40000011614 */
[-C--:B-1----:R-:W-:Y:S02]  /*28b0*/  SHF.R.U32.HI R19, RZ, R16.reuse, R19 ;  /* 0x00000010ff137219 */ /* 0x082fe40000011613 */
[----:B------:R-:W-:Y:S02]  /*28c0*/  SHF.R.U32.HI R5, RZ, R16, R5 ;  /* 0x00000010ff057219 */ /* 0x000fe40000011605 */
[----:B------:R-:W-:Y:S02]  /*28d0*/  SEL R19, R0, R19, !P0 ;  /* 0x0000001300137207 */ /* 0x000fe40004000000 */
[----:B------:R-:W-:Y:S02]  /*28e0*/  SHF.R.U32.HI R21, RZ, R7, R21 ;  /* 0x00000007ff157219 */ /* 0x000fe40000011615 */
[----:B----4-:R-:W-:-:S02]  /*28f0*/  ISETP.NE.AND P1, PT, R17, 0x1, PT ;  /* 0x000000011100780c */ /* 0x010fc40003f25270 */
[----:B------:R-:W-:Y:S02]  /*2900*/  SEL R5, R9, R5, !P0 ;  /* 0x0000000509057207 */ /* 0x000fe40004000000 */
[----:B------:R-:W-:Y:S02]  /*2910*/  SEL R20, R8, R20, !P1 ;  /* 0x0000001408147207 */ /* 0x000fe40004800000 */
[----:B------:R-:W-:Y:S01]  /*2920*/  SEL R21, R10, R21, !P1 ;  /* 0x000000150a157207 */ /* 0x000fe20004800000 */
[----:B---3--:R-:W-:-:S04]  /*2930*/  IMAD.HI.U32 R18, R19, R2, RZ ;  /* 0x0000000213127227 */ /* 0x008fc800078e00ff */
[----:B------:R-:W-:Y:S01]  /*2940*/  IMAD.HI.U32 R6, R20, R2, RZ ;  /* 0x0000000214067227 */ /* 0x000fe200078e00ff */
[----:B------:R-:W-:-:S04]  /*2950*/  @P3 SHF.R.U32.HI R19, RZ, R3, R18 ;  /* 0x00000003ff133219 */ /* 0x000fc80000011612 */
[----:B------:R-:W-:Y:S01]  /*2960*/  @P3 SHF.R.U32.HI R20, RZ, R3, R6 ;  /* 0x00000003ff143219 */ /* 0x000fe20000011606 */
[----:B------:R-:W-:-:S04]  /*2970*/  IMAD R19, R43, R19, RZ ;  /* 0x000000132b137224 */ /* 0x000fc800078e02ff */
[----:B------:R-:W-:Y:S01]  /*2980*/  IMAD R6, R43, R20, RZ ;  /* 0x000000142b067224 */ /* 0x000fe200078e02ff */
[----:B------:R-:W-:-:S04]  /*2990*/  ISETP.GE.AND P0, PT, R5, R19, PT ;  /* 0x000000130500720c */ /* 0x000fc80003f06270 */
[----:B------:R-:W-:Y:S01]  /*29a0*/  ISETP.GE.OR P0, PT, R21, R6, P0 ;  /* 0x000000061500720c */ /* 0x000fe20000706670 */
[----:B------:R-:W-:-:S05]  /*29b0*/  IMAD.HI.U32 R6, R5, R2, RZ ;  /* 0x0000000205067227 */ /* 0x000fca00078e00ff */
[----:B------:R-:W-:-:S04]  /*29c0*/  SHF.R.U32.HI R6, RZ, R3, R6 ;  /* 0x00000003ff067219 */ /* 0x000fc80000011606 */
[----:B------:R-:W-:-:S03]  /*29d0*/  SEL R6, R5, R6, !P3 ;  /* 0x0000000605067207 */ /* 0x000fc60005800000 */
[----:B------:R-:W-:-:S04]  /*29e0*/  @!P0 IMAD.HI.U32 R7, R21, R2, RZ ;  /* 0x0000000215078227 */ /* 0x000fc800078e00ff */
[----:B------:R-:W-:Y:S01]  /*29f0*/  IMAD.MOV R2, RZ, RZ, -R6 ;  /* 0x000000ffff027224 */ /* 0x000fe200078e0a06 */
[----:B------:R-:W-:Y:S02]  /*2a00*/  @!P0 SHF.R.U32.HI R3, RZ, R3, R7 ;  /* 0x00000003ff038219 */ /* 0x000fe40000011607 */
[----:B------:R-:W-:Y:S01]  /*2a10*/  IADD3 R7, PT, PT, -R5, RZ, RZ ;  /* 0x000000ff05077210 */ /* 0x000fe20007ffe1ff */
[----:B------:R-:W-:Y:S01]  /*2a20*/  IMAD R2, R43, R2, R5 ;  /* 0x000000022b027224 */ /* 0x000fe200078e0205 */
[----:B------:R-:W-:-:S03]  /*2a30*/  @!P0 SEL R3, R21, R3, !P3 ;  /* 0x0000000315038207 */ /* 0x000fc60005800000 */
[----:B------:R-:W-:Y:S02]  /*2a40*/  IMAD R7, R4, R7, R9 ;  /* 0x0000000704077224 */ /* 0x000fe400078e0209 */
[--C-:B------:R-:W-:Y:S02]  /*2a50*/  @!P0 IMAD.IADD R6, R6, 0x1, -R3.reuse ;  /* 0x0000000106068824 */ /* 0x100fe400078e0a03 */
[----:B------:R-:W-:Y:S01]  /*2a60*/  @!P0 IMAD R3, R2, R20, R3 ;  /* 0x0000001402038224 */ /* 0x000fe200078e0203 */
[----:B------:R-:W-:Y:S01]  /*2a70*/  IADD3 R2, PT, PT, -R21, RZ, RZ ;  /* 0x000000ff15027210 */ /* 0x000fe20007ffe1ff */
[----:B------:R-:W-:Y:S02]  /*2a80*/  @!P0 IMAD R5, R43, R6, R21 ;  /* 0x000000062b058224 */ /* 0x000fe400078e0215 */
[----:B------:R-:W-:Y:S02]  /*2a90*/  @!P0 IMAD.MOV.U32 R21, RZ, RZ, R3 ;  /* 0x000000ffff158224 */ /* 0x000fe400078e0003 */
[----:B------:R-:W-:-:S02]  /*2aa0*/  IMAD R2, R17, R2, R10 ;  /* 0x0000000211027224 */ /* 0x000fc400078e020a */
[----:B------:R-:W-:Y:S02]  /*2ab0*/  IMAD R9, R5, R4, R7 ;  /* 0x0000000405097224 */ /* 0x000fe400078e0207 */
[----:B------:R-:W-:Y:S02]  /*2ac0*/  IMAD R10, R21, R17, R2 ;  /* 0x00000011150a7224 */ /* 0x000fe400078e0202 */
.L_x_44:
[----:B------:R-:W1:Y:S02]  /*2ad0*/  LDCU UR8, c[0x0][0xf30] ;  /* 0x0001e600ff0877ac */ /* 0x000e640008000800 */
[----:B-1----:R-:W-:-:S09]  /*2ae0*/  UISETP.NE.AND UP0, UPT, UR8, 0x1, UPT ;  /* 0x000000010800788c */ /* 0x002fd2000bf05270 */
[----:B------:R-:W-:Y:S05]  /*2af0*/  BRA.U UP0, `(.L_x_45) ;  /* 0x0000000100407547 */ /* 0x000fea000b800000 */
[----:B------:R-:W1:Y:S08]  /*2b00*/  LDC.64 R4, c[0x0][0xf10] ;  /* 0x0003c400ff047b82 */ /* 0x000e700000000a00 */
[----:B------:R-:W4:Y:S08]  /*2b10*/  LDC.64 R2, c[0x0][0xf18] ;  /* 0x0003c600ff027b82 */ /* 0x000f300000000a00 */
[----:B------:R-:W2:Y:S08]  /*2b20*/  LDC R6, c[0x0][0xf20] ;  /* 0x0003c800ff067b82 */ /* 0x000eb00000000800 */
[----:B------:R-:W3:Y:S01]  /*2b30*/  LDC R7, c[0x0][0xf0c] ;  /* 0x0003c300ff077b82 */ /* 0x000ee20000000800 */
[----:B-1----:R-:W-:-:S05]  /*2b40*/  IMAD.HI.U32 R4, R10, R4, RZ ;  /* 0x000000040a047227 */ /* 0x002fca00078e00ff */
[----:B------:R-:W-:Y:S01]  /*2b50*/  SHF.R.U32.HI R4, RZ, R5, R4 ;  /* 0x00000005ff047219 */ /* 0x000fe20000011604 */
[----:B----4-:R-:W-:Y:S01]  /*2b60*/  IMAD.HI.U32 R3, R9, R3, RZ ;  /* 0x0000000309037227 */ /* 0x010fe200078e00ff */
[----:B------:R-:W-:-:S04]  /*2b70*/  ISETP.NE.AND P0, PT, R2, 0x1, PT ;  /* 0x000000010200780c */ /* 0x000fc80003f05270 */
[----:B--2---:R-:W-:-:S04]  /*2b80*/  SHF.R.U32.HI R3, RZ, R6, R3 ;  /* 0x00000006ff037219 */ /* 0x004fc80000011603 */
[----:B------:R-:W-:Y:S02]  /*2b90*/  SEL R3, R9, R3, !P0 ;  /* 0x0000000309037207 */ /* 0x000fe40004000000 */
[----:B---3--:R-:W-:-:S04]  /*2ba0*/  ISETP.NE.AND P1, PT, R7, 0x1, PT ;  /* 0x000000010700780c */ /* 0x008fc80003f25270 */
[----:B------:R-:W-:-:S05]  /*2bb0*/  SEL R4, R10, R4, !P1 ;  /* 0x000000040a047207 */ /* 0x000fca0004800000 */
[----:B------:R-:W-:Y:S02]  /*2bc0*/  IMAD.IADD R5, R3, 0x1, -R4 ;  /* 0x0000000103057824 */ /* 0x000fe400078e0a04 */
[----:B------:R-:W-:Y:S02]  /*2bd0*/  IMAD.IADD R3, R4, 0x1, -R3 ;  /* 0x0000000104037824 */ /* 0x000fe400078e0a03 */
[----:B------:R-:W-:Y:S02]  /*2be0*/  IMAD R10, R5, R7, R10 ;  /* 0x00000007050a7224 */ /* 0x000fe400078e020a */
[----:B------:R-:W-:-:S07]  /*2bf0*/  IMAD R9, R3, R2, R9 ;  /* 0x0000000203097224 */ /* 0x000fce00078e0209 */
.L_x_45:
[----:B------:R-:W-:Y:S01]  /*2c00*/  VIADD R14, R14, 0x1 ;  /* 0x000000010e0e7836 */ /* 0x000fe20000000000 */
[----:B------:R-:W-:Y:S01]  /*2c10*/  PLOP3.LUT P1, PT, PT, PT, PT, 0x80, 0x8 ;  /* 0x000000000008781c */ /* 0x000fe20003f2f070 */
[----:B------:R-:W-:Y:S02]  /*2c20*/  VIADD R2, R10, UR39 ;  /* 0x000000270a027c36 */ /* 0x000fe40008000000 */
[----:B------:R-:W-:Y:S01]  /*2c30*/  VIADD R3, R9, UR38 ;  /* 0x0000002609037c36 */ /* 0x000fe20008000000 */
[----:B------:R-:W-:Y:S02]  /*2c40*/  ISETP.NE.AND P0, PT, R14, 0x2, PT ;  /* 0x000000020e00780c */ /* 0x000fe40003f05270 */
[----:B------:R-:W-:Y:S02]  /*2c50*/  R2UR UR27, R2 ;  /* 0x00000000021b72ca */ /* 0x000fe400000e0000 */
[----:B------:R-:W-:Y:S02]  /*2c60*/  SEL R2, RZ, 0x1, P0 ;  /* 0x00000001ff027807 */ /* 0x000fe40000000000 */
[----:B------:R-:W-:-:S02]  /*2c70*/  R2UR UR11, R3 ;  /* 0x00000000030b72ca */ /* 0x000fc400000e0000 */
[----:B------:R-:W-:Y:S02]  /*2c80*/  LOP3.LUT R13, R13, R2, RZ, 0x3c, !PT ;  /* 0x000000020d0d7212 */ /* 0x000fe400078e3cff */
[----:B------:R-:W-:Y:S01]  /*2c90*/  SEL R14, R14, RZ, P0 ;  /* 0x000000ff0e0e7207 */ /* 0x000fe20000000000 */
[----:B------:R-:W-:Y:S10]  /*2ca0*/  @P2 BRA `(.L_x_46) ;  /* 0xffffffec00b42947 */ /* 0x000ff4000383ffff */
[----:B------:R-:W-:Y:S01]  /*2cb0*/  UIADD3 UR4, UPT, UPT, UR4, 0x30, URZ ;  /* 0x0000003004047890 */ /* 0x000fe2000fffe0ff */
[----:B------:R-:W-:-:S03]  /*2cc0*/  SHF.L.U32 R2, R15, 0x1f, RZ ;  /* 0x0000001f0f027819 */ /* 0x000fc600000006ff */
[----:B------:R-:W-:-:S09]  /*2cd0*/  ULEA UR5, UR51, UR4, 0x3 ;  /* 0x0000000433057291 */ /* 0x000fd2000f8e18ff */
[----:B------:R-:W1:Y:S02]  /*2ce0*/  SYNCS.PHASECHK.TRANS64.TRYWAIT P0, [UR5], R2 ;  /* 0x00000002ff0075a7 */ /* 0x000e640008001105 */
[----:B-1----:R-:W-:Y:S05]  /*2cf0*/  @!P0 BRA `(.L_x_47) ;  /* 0x000000b800bc8947 */ /* 0x002fea0003800000 */
.L_x_199:
[----:B------:R-:W-:-:S04]  /*2d00*/  UIADD3 UR6, UPT, UPT, UR51, 0x1, URZ ;  /* 0x0000000133067890 */ /* 0x000fc8000fffe0ff */
[----:B------:R-:W-:-:S04]  /*2d10*/  UISETP.NE.AND UP0, UPT, UR6, 0x6, UPT ;  /* 0x000000060600788c */ /* 0x000fc8000bf05270 */
[----:B------:R-:W-:Y:S02]  /*2d20*/  USEL UR7, URZ, 0x1, UP0 ;  /* 0x00000001ff077887 */ /* 0x000fe40008000000 */
[----:B------:R-:W-:-:S04]  /*2d30*/  USEL UR6, UR6, URZ, UP0 ;  /* 0x000000ff06067287 */ /* 0x000fc80008000000 */
[----:B------:R-:W-:Y:S01]  /*2d40*/  ULEA UR5, UR6, UR4, 0x3 ;  /* 0x0000000406057291 */ /* 0x000fe2000f8e18ff */
[----:B-1----:R-:W-:-:S04]  /*2d50*/  LOP3.LUT R2, R15, UR7, RZ, 0x3c, !PT ;  /* 0x000000070f027c12 */ /* 0x002fc8000f8e3cff */
[----:B------:R-:W-:-:S04]  /*2d60*/  SHF.L.U32 R3, R2, 0x1f, RZ ;  /* 0x0000001f02037819 */ /* 0x000fc800000006ff */
[----:B------:R-:W1:Y:S02]  /*2d70*/  SYNCS.PHASECHK.TRANS64.TRYWAIT P0, [UR5], R3 ;  /* 0x00000003ff0075a7 */ /* 0x000e640008001105 */
[----:B-1----:R-:W-:Y:S05]  /*2d80*/  @!P0 BRA `(.L_x_48) ;  /* 0x000000b800b08947 */ /* 0x002fea0003800000 */
.L_x_201:
[----:B------:R-:W-:-:S04]  /*2d90*/  UIADD3 UR6, UPT, UPT, UR6, 0x1, URZ ;  /* 0x0000000106067890 */ /* 0x000fc8000fffe0ff */
[----:B------:R-:W-:-:S04]  /*2da0*/  UISETP.NE.AND UP0, UPT, UR6, 0x6, UPT ;  /* 0x000000060600788c */ /* 0x000fc8000bf05270 */
[----:B------:R-:W-:Y:S02]  /*2db0*/  USEL UR7, URZ, 0x1, UP0 ;  /* 0x00000001ff077887 */ /* 0x000fe40008000000 */
[----:B------:R-:W-:-:S04]  /*2dc0*/  USEL UR6, UR6, URZ, UP0 ;  /* 0x000000ff06067287 */ /* 0x000fc80008000000 */
[----:B------:R-:W-:Y:S01]  /*2dd0*/  ULEA UR5, UR6, UR4, 0x3 ;  /* 0x0000000406057291 */ /* 0x000fe2000f8e18ff */
[----:B------:R-:W-:-:S04]  /*2de0*/  LOP3.LUT R2, R2, UR7, RZ, 0x3c, !PT ;  /* 0x0000000702027c12 */ /* 0x000fc8000f8e3cff */
[----:B-1----:R-:W-:-:S04]  /*2df0*/  SHF.L.U32 R3, R2, 0x1f, RZ ;  /* 0x0000001f02037819 */ /* 0x002fc800000006ff */
[----:B------:R-:W1:Y:S02]  /*2e00*/  SYNCS.PHASECHK.TRANS64.TRYWAIT P0, [UR5], R3 ;  /* 0x00000003ff0075a7 */ /* 0x000e640008001105 */
[----:B-1----:R-:W-:Y:S05]  /*2e10*/  @!P0 BRA `(.L_x_49) ;  /* 0x000000b800a48947 */ /* 0x002fea0003800000 */
.L_x_203:
        /* <DEDUP_REMOVED lines=9> */
.L_x_205:
        /* <DEDUP_REMOVED lines=9> */
.L_x_207:
[----:B------:R-:W-:-:S04]  /*2f40*/  UIADD3 UR6, UPT, UPT, UR6, 0x1, URZ ;  /* 0x0000000106067890 */ /* 0x000fc8000fffe0ff */
[----:B------:R-:W-:-:S04]  /*2f50*/  UISETP.NE.AND UP0, UPT, UR6, 0x6, UPT ;  /* 0x000000060600788c */ /* 0x000fc8000bf05270 */
[----:B------:R-:W-:Y:S02]  /*2f60*/  USEL UR5, URZ, 0x1, UP0 ;  /* 0x00000001ff057887 */ /* 0x000fe40008000000 */
[----:B------:R-:W-:-:S04]  /*2f70*/  USEL UR6, UR6, URZ, UP0 ;  /* 0x000000ff06067287 */ /* 0x000fc80008000000 */
[----:B------:R-:W-:Y:S01]  /*2f80*/  ULEA UR6, UR6, UR4, 0x3 ;  /* 0x0000000406067291 */ /* 0x000fe2000f8e18ff */
[----:B------:R-:W-:-:S04]  /*2f90*/  LOP3.LUT R2, R2, UR5, RZ, 0x3c, !PT ;  /* 0x0000000502027c12 */ /* 0x000fc8000f8e3cff */
[----:B------:R-:W-:Y:S01]  /*2fa0*/  SHF.L.U32 R2, R2, 0x1f, RZ ;  /* 0x0000001f02027819 */ /* 0x000fe200000006ff */
[----:B-1-3--:R-:W-:-:S07]  /*2fb0*/  IMAD.U32 R0, RZ, RZ, UR6 ;  /* 0x00000006ff007e24 */ /* 0x00afce000f8e00ff */
.L_x_52:
[----:B-1----:R1:W3:Y:S02]  /*2fc0*/  SYNCS.PHASECHK.TRANS64.TRYWAIT P0, [R0+URZ], R2 ;  /* 0x00000002000075a7 */ /* 0x0022e400080011ff */
[----:B---3--:R-:W-:Y:S05]  /*2fd0*/  @!P0 NANOSLEEP.SYNCS 0x989680 ;  /* 0x009896800000895d */ /* 0x008fea0003900000 */
[----:B------:R-:W3:Y:S02]  /*2fe0*/  @!P0 SYNCS.PHASECHK.TRANS64 P0, [R0+URZ], R2 ;  /* 0x00000002000085a7 */ /* 0x000ee400080010ff */
[----:B---3--:R-:W-:Y:S05]  /*2ff0*/  @P0 EXIT ;  /* 0x000000000000094d */ /* 0x008fea0003800000 */
[----:B------:R-:W-:Y:S05]  /*3000*/  BRA `(.L_x_52) ;  /* 0xfffffffc00ec7947 */ /* 0x000fea000383ffff */
.L_x_22:
[----:B------:R-:W-:-:S04]  /*3010*/  UISETP.NE.AND UP0, UPT, UR37, URZ, UPT ;  /* 0x000000ff2500728c */ /* 0x000fc8000bf05270 */
[----:B------:R-:W-:-:S09]  /*3020*/  UISETP.NE.OR UP0, UPT, UR16, 0x1, UP0 ;  /* 0x000000011000788c */ /* 0x000fd20008705670 */
[----:B------:R-:W-:Y:S05]  /*3030*/  BRA.U UP0, `(.L_x_53) ;  /* 0x0000000500487547 */ /* 0x000fea000b800000 */
[----:B------:R-:W-:Y:S01]  /*3040*/  ISETP.GE.U32.AND P2, PT, R2, 0x10, PT ;  /* 0x000000100200780c */ /* 0x000fe20003f46070 */
[----:B------:R-:W-:Y:S01]  /*3050*/  IMAD.MOV.U32 R12, RZ, RZ, 0x1 ;  /* 0x00000001ff0c7424 */ /* 0x000fe200078e00ff */
[----:B------:R-:W-:Y:S02]  /*3060*/  CS2R R10, SRZ ;  /* 0x00000000000a7805 */ /* 0x000fe4000001ff00 */
[----:B------:R-:W-:Y:S01]  /*3070*/  CS2R R8, SRZ ;  /* 0x0000000000087805 */ /* 0x000fe2000001ff00 */
[----:B------:R-:W-:Y:S01]  /*3080*/  UMOV UR4, 0x400 ;  /* 0x0000040000047882 */ /* 0x000fe20000000000 */
[----:B------:R-:W-:Y:S01]  /*3090*/  UMOV UR6, URZ ;  /* 0x000000ff00067c82 */ /* 0x000fe20008000000 */
[----:B------:R-:W-:-:S12]  /*30a0*/  ULEA UR37, UR37, UR4, 0x18 ;  /* 0x0000000425257291 */ /* 0x000fd8000f8ec0ff */
.L_x_57:
[----:B------:R-:W-:Y:S02]  /*30b0*/  LEA R0, R8, UR37, 0x3 ;  /* 0x0000002508007c11 */ /* 0x000fe4000f8e18ff */
[----:B------:R-:W-:-:S03]  /*30c0*/  SHF.L.U32 R4, R9, 0x1f, RZ ;  /* 0x0000001f09047819 */ /* 0x000fc600000006ff */
[----:B------:R-:W-:Y:S01]  /*30d0*/  VIADD R5, R0, 0x100 ;  /* 0x0000010000057836 */ /* 0x000fe20000000000 */
[----:B------:R-:W1:Y:S02]  /*30e0*/  SYNCS.PHASECHK.TRANS64.TRYWAIT P0, [R0+URZ+0xf0], R4 ;  /* 0x0000f004000075a7 */ /* 0x000e6400080011ff */
[----:B-1----:R-:W-:Y:S05]  /*30f0*/  @!P0 BRA `(.L_x_54) ;  /* 0x000000b800348947 */ /* 0x002fea0003800000 */
.L_x_208:
[----:B------:R-:W-:Y:S01]  /*3100*/  ULEA UR5, UR6, UR37, 0x3 ;  /* 0x0000002506057291 */ /* 0x000fe2000f8e18ff */
[----:B-1----:R-:W-:Y:S01]  /*3110*/  PRMT R0, RZ, 0x654, R5 ;  /* 0x00000654ff007816 */ /* 0x002fe20000000005 */
[----:B------:R-:W-:Y:S01]  /*3120*/  @!P2 IMAD.MOV.U32 R4, RZ, RZ, 0x10 ;  /* 0x00000010ff04a424 */ /* 0x000fe200078e00ff */
[----:B------:R-:W-:Y:S01]  /*3130*/  SHF.L.U32 R5, R12, 0x1f, RZ ;  /* 0x0000001f0c057819 */ /* 0x000fe200000006ff */
[----:B------:R-:W-:Y:S01]  /*3140*/  UIADD3 UR4, UPT, UPT, UR5, 0xb0, URZ ;  /* 0x000000b005047890 */ /* 0x000fe2000fffe0ff */
[----:B------:R1:W-:Y:S05]  /*3150*/  SYNCS.ARRIVE.TRANS64.RED.A1T0 RZ, [R0+URZ], RZ ;  /* 0x000000ff00ff79a7 */ /* 0x0003ea00081004ff */
[----:B------:R-:W-:Y:S01]  /*3160*/  IMAD.U32 R6, RZ, RZ, UR4 ;  /* 0x00000004ff067e24 */ /* 0x000fe2000f8e00ff */
[----:B------:R-:W2:Y:S04]  /*3170*/  SYNCS.PHASECHK.TRANS64.TRYWAIT P0, [UR5+0xc0], R5 ;  /* 0x0000c005ff0075a7 */ /* 0x000ea80008001105 */
[----:B------:R-:W-:Y:S01]  /*3180*/  PRMT R6, R2, 0x654, R6 ;  /* 0x0000065402067816 */ /* 0x000fe20000000006 */
[----:B-12---:R-:W-:Y:S06]  /*3190*/  @!P0 BRA `(.L_x_55) ;  /* 0x000000b800208947 */ /* 0x006fec0003800000 */
.L_x_210:
[----:B------:R-:W-:Y:S01]  /*31a0*/  ULEA UR4, UR6, UR37, 0x4 ;  /* 0x0000002506047291 */ /* 0x000fe2000f8e20ff */
[----:B------:R-:W-:Y:S01]  /*31b0*/  SEL R3, R6, R3, !P2 ;  /* 0x0000000306037207 */ /* 0x000fe20005000000 */
[----:B------:R-:W-:Y:S01]  /*31c0*/  UIADD3 UR5, UPT, UPT, UR5, 0xb0, URZ ;  /* 0x000000b005057890 */ /* 0x000fe2000fffe0ff */
[----:B-1----:R-:W-:Y:S01]  /*31d0*/  LEA R0, R11, UR37, 0x3 ;  /* 0x000000250b007c11 */ /* 0x002fe2000f8e18ff */
[----:B------:R-:W-:Y:S01]  /*31e0*/  UIADD3 UR4, UPT, UPT, UR4, 0x120, URZ ;  /* 0x0000012004047890 */ /* 0x000fe2000fffe0ff */
[----:B------:R1:W-:Y:S01]  /*31f0*/  @!P2 SYNCS.ARRIVE.TRANS64.RED RZ, [R3+URZ], R4 ;  /* 0x0000000403ffa9a7 */ /* 0x0003e200080004ff */
[----:B------:R-:W-:Y:S01]  /*3200*/  UIADD3 UR6, UPT, UPT, UR6, 0x1, URZ ;  /* 0x0000000106067890 */ /* 0x000fe2000fffe0ff */
[----:B------:R-:W-:-:S03]  /*3210*/  VIADD R8, R8, 0x1 ;  /* 0x0000000108087836 */ /* 0x000fc60000000000 */
[----:B------:R-:W-:Y:S02]  /*3220*/  UISETP.NE.AND UP0, UPT, UR6, 0x2, UPT ;  /* 0x000000020600788c */ /* 0x000fe4000bf05270 */
[----:B------:R-:W-:Y:S01]  /*3230*/  ISETP.NE.AND P0, PT, R8, 0x2, PT ;  /* 0x000000020800780c */ /* 0x000fe20003f05270 */
[----:B------:R-:W-:Y:S06]  /*3240*/  UGETNEXTWORKID.BROADCAST [UR4], [UR5] ;  /* 0x00000000040073ca */ /* 0x000fec0008000100 */
[----:B------:R-:W-:Y:S02]  /*3250*/  USEL UR4, URZ, 0x1, UP0 ;  /* 0x00000001ff047887 */ /* 0x000fe40008000000 */
[----:B------:R-:W-:-:S04]  /*3260*/  USEL UR6, UR6, URZ, UP0 ;  /* 0x000000ff06067287 */ /* 0x000fc80008000000 */
[----:B------:R-:W-:Y:S02]  /*3270*/  LOP3.LUT R12, R12, UR4, RZ, 0x3c, !PT ;  /* 0x000000040c0c7c12 */ /* 0x000fe4000f8e3cff */
[----:B-1----:R-:W-:-:S04]  /*3280*/  SHF.L.U32 R4, R10, 0x1f, RZ ;  /* 0x0000001f0a047819 */ /* 0x002fc800000006ff */
[----:B------:R-:W1:Y:S02]  /*3290*/  SYNCS.PHASECHK.TRANS64.TRYWAIT P1, [R0+URZ+0xb0], R4 ;  /* 0x0000b004000075a7 */ /* 0x000e6400080211ff */
[----:B-1----:R-:W-:Y:S05]  /*32a0*/  @!P1 BRA `(.L_x_56) ;  /* 0x000000b400f49947 */ /* 0x002fea0003800000 */
.L_x_211:
[C---:B-1----:R-:W-:Y:S01]  /*32b0*/  LEA R4, R11.reuse, UR37, 0x4 ;  /* 0x000000250b047c11 */ /* 0x042fe2000f8e20ff */
[----:B------:R-:W-:Y:S01]  /*32c0*/  VIADD R0, R0, 0xc0 ;  /* 0x000000c000007836 */ /* 0x000fe20000000000 */
[----:B------:R-:W-:Y:S01]  /*32d0*/  SEL R8, R8, RZ, P0 ;  /* 0x000000ff08087207 */ /* 0x000fe20000000000 */
[----:B------:R-:W-:-:S03]  /*32e0*/  VIADD R11, R11, 0x1 ;  /* 0x000000010b0b7836 */ /* 0x000fc60000000000 */
[----:B------:R-:W1:Y:S01]  /*32f0*/  LDS.128 R4, [R4+0x120] ;  /* 0x0001200004047984 */ /* 0x000e620000000c00 */
[----:B------:R-:W-:Y:S02]  /*3300*/  PRMT R0, RZ, 0x654, R0 ;  /* 0x00000654ff007816 */ /* 0x000fe40000000000 */
[C---:B------:R-:W-:Y:S01]  /*3310*/  ISETP.NE.AND P1, PT, R11.reuse, 0x2, PT ;  /* 0x000000020b00780c */ /* 0x040fe20003f25270 */
[----:B------:R-:W-:Y:S01]  /*3320*/  @!PT LDS RZ, [RZ] ;  /* 0x00000000fffff984 */ /* 0x000fe20000000800 */
[----:B------:R-:W-:Y:S01]  /*3330*/  @!PT LDS RZ, [RZ] ;  /* 0x00000000fffff984 */ /* 0x000fe20000000800 */
[----:B------:R-:W-:Y:S01]  /*3340*/  @!PT LDS RZ, [RZ] ;  /* 0x00000000fffff984 */ /* 0x000fe20000000800 */
[----:B------:R-:W-:Y:S01]  /*3350*/  @!PT LDS RZ, [RZ] ;  /* 0x00000000fffff984 */ /* 0x000fe20000000800 */
[----:B------:R2:W-:Y:S06]  /*3360*/  MEMBAR.ALL.CTA ;  /* 0x0000000000007992 */ /* 0x0005ec0000008000 */
[----:B--2---:R-:W2:Y:S01]  /*3370*/  FENCE.VIEW.ASYNC.S ;  /* 0x00000000000073c6 */ /* 0x004ea20000000000 */
[----:B------:R-:W-:Y:S01]  /*3380*/  SEL R11, R11, RZ, P1 ;  /* 0x000000ff0b0b7207 */ /* 0x000fe20000800000 */
[----:B--2---:R2:W-:Y:S01]  /*3390*/  SYNCS.ARRIVE.TRANS64.RED.A1T0 RZ, [R0+URZ], RZ ;  /* 0x000000ff00ff79a7 */ /* 0x0045e200081004ff */
[----:B-1----:R-:W-:-:S02]  /*33a0*/  LOP3.LUT P3, RZ, R6, 0x1, RZ, 0xc0, !PT ;  /* 0x0000000106ff7812 */ /* 0x002fc4000786c0ff */
[----:B------:R-:W-:-:S04]  /*33b0*/  SEL R4, RZ, 0x1, P1 ;  /* 0x00000001ff047807 */ /* 0x000fc80000800000 */
[----:B------:R-:W-:Y:S02]  /*33c0*/  LOP3.LUT R10, R10, R4, RZ, 0x3c, !PT ;  /* 0x000000040a0a7212 */ /* 0x000fe400078e3cff */
[----:B--2---:R-:W-:-:S04]  /*33d0*/  SEL R0, RZ, 0x1, P0 ;  /* 0x00000001ff007807 */ /* 0x004fc80000000000 */
[----:B------:R-:W-:Y:S01]  /*33e0*/  LOP3.LUT R9, R9, R0, RZ, 0x3c, !PT ;  /* 0x0000000009097212 */ /* 0x000fe200078e3cff */
[----:B------:R-:W-:Y:S06]  /*33f0*/  @P3 BRA `(.L_x_57) ;  /* 0xfffffffc002c3947 */ /* 0x000fec000383ffff */
[----:B------:R-:W-:Y:S01]  /*3400*/  ULEA UR5, UR6, UR37, 0x3 ;  /* 0x0000002506057291 */ /* 0x000fe2000f8e18ff */
[----:B------:R-:W-:-:S08]  /*3410*/  SHF.L.U32 R2, R12, 0x1f, RZ ;  /* 0x0000001f0c027819 */ /* 0x000fd000000006ff */
[----:B------:R-:W1:Y:S02]  /*3420*/  SYNCS.PHASECHK.TRANS64 P0, [UR5+0xc0], R2 ;  /* 0x0000c002ff0075a7 */ /* 0x000e640008001005 */
[----:B-1----:R-:W-:Y:S05]  /*3430*/  @P0 BRA `(.L_x_58) ;  /* 0x0000000000080947 */ /* 0x002fea0003800000 */
[----:B------:R-:W1:Y:S02]  /*3440*/  SYNCS.PHASECHK.TRANS64.TRYWAIT P0, [UR5+0xc0], R2 ;  /* 0x0000c002ff0075a7 */ /* 0x000e640008001105 */
[----:B-1----:R-:W-:Y:S05]  /*3450*/  @!P0 BRA `(.L_x_59) ;  /* 0x000000b4009c8947 */ /* 0x002fea0003800000 */
.L_x_58:
[----:B------:R-:W-:-:S04]  /*3460*/  UIADD3 UR4, UPT, UPT, UR6, 0x1, URZ ;  /* 0x0000000106047890 */ /* 0x000fc8000fffe0ff */
[----:B------:R-:W-:-:S04]  /*3470*/  UISETP.NE.AND UP0, UPT, UR4, 0x2, UPT ;  /* 0x000000020400788c */ /* 0x000fc8000bf05270 */
[----:B------:R-:W-:Y:S02]  /*3480*/  USEL UR7, URZ, 0x1, UP0 ;  /* 0x00000001ff077887 */ /* 0x000fe40008000000 */
[----:B------:R-:W-:-:S04]  /*3490*/  USEL UR4, UR4, URZ, UP0 ;  /* 0x000000ff04047287 */ /* 0x000fc80008000000 */
[----:B------:R-:W-:Y:S01]  /*34a0*/  ULEA UR4, UR4, UR37, 0x3 ;  /* 0x0000002504047291 */ /* 0x000fe2000f8e18ff */
[----:B-1----:R-:W-:-:S04]  /*34b0*/  LOP3.LUT R2, R12, UR7, RZ, 0x3c, !PT ;  /* 0x000000070c027c12 */ /* 0x002fc8000f8e3cff */
[----:B------:R-:W-:-:S04]  /*34c0*/  SHF.L.U32 R0, R2, 0x1f, RZ ;  /* 0x0000001f02007819 */ /* 0x000fc800000006ff */
[----:B------:R-:W1:Y:S02]  /*34d0*/  SYNCS.PHASECHK.TRANS64 P0, [UR4+0xc0], R0 ;  /* 0x0000c000ff0075a7 */ /* 0x000e640008001004 */
[----:B-1----:R-:W-:Y:S05]  /*34e0*/  @P0 EXIT ;  /* 0x000000000000094d */ /* 0x002fea0003800000 */
[----:B------:R-:W-:Y:S02]  /*34f0*/  SHF.L.U32 R2, R2, 0x1f, RZ ;  /* 0x0000001f02027819 */ /* 0x000fe400000006ff */
[----:B------:R-:W-:-:S07]  /*3500*/  MOV R0, UR4 ;  /* 0x0000000400007c02 */ /* 0x000fce0008000f00 */
.L_x_60:
[----:B-1----:R1:W2:Y:S02]  /*3510*/  SYNCS.PHASECHK.TRANS64.TRYWAIT P0, [R0+URZ+0xc0], R2 ;  /* 0x0000c002000075a7 */ /* 0x0022a400080011ff */
[----:B--2---:R-:W-:Y:S05]  /*3520*/  @!P0 NANOSLEEP.SYNCS 0x989680 ;  /* 0x009896800000895d */ /* 0x004fea0003900000 */
[----:B------:R-:W2:Y:S02]  /*3530*/  @!P0 SYNCS.PHASECHK.TRANS64 P0, [R0+URZ+0xc0], R2 ;  /* 0x0000c002000085a7 */ /* 0x000ea400080010ff */
[----:B--2---:R-:W-:Y:S05]  /*3540*/  @P0 EXIT ;  /* 0x000000000000094d */ /* 0x004fea0003800000 */
[----:B------:R-:W-:Y:S05]  /*3550*/  BRA `(.L_x_60) ;  /* 0xfffffffc00ec7947 */ /* 0x000fea000383ffff */
.L_x_53:
[----:B------:R-:W-:Y:S05]  /*3560*/  BRA.U UP5, `(.L_x_61) ;  /* 0x0000001105207547 */ /* 0x000fea000b800000 */
[----:B------:R-:W-:Y:S01]  /*3570*/  UMOV UR4, 0x40 ;  /* 0x0000004000047882 */ /* 0x000fe20000000000 */
[----:B------:R-:W-:Y:S01]  /*3580*/  NOP ;  /* 0x0000000000007918 */ /* 0x000fe20000000000 */
[----:B------:R-:W-:Y:S01]  /*3590*/  ULEA UR4, UR37, UR4, 0x18 ;  /* 0x0000000425047291 */ /* 0x000fe2000f8ec0ff */
[----:B------:R-:W-:Y:S02]  /*35a0*/  UMOV UR5, 0x400 ;  /* 0x0000040000057882 */ /* 0x000fe40000000000 */
[----:B------:R-:W-:-:S06]  /*35b0*/  ULEA UR37, UR37, UR5, 0x18 ;  /* 0x0000000525257291 */ /* 0x000fcc000f8ec0ff */
[----:B------:R-:W1:Y:S02]  /*35c0*/  LDS.U8 R0, [UR4+0x1c] ;  /* 0x00001c04ff007984 */ /* 0x000e640008000000 */
[----:B-1----:R-:W-:-:S13]  /*35d0*/  ISETP.NE.AND P0, PT, R0, RZ, PT ;  /* 0x000000ff0000720c */ /* 0x002fda0003f05270 */
[----:B------:R-:W-:Y:S05]  /*35e0*/  @P0 BRA `(.L_x_62) ;  /* 0x0000000000580947 */ /* 0x000fea0003800000 */
[----:B------:R-:W-:-:S13]  /*35f0*/  ELECT P0, URZ, PT ;  /* 0x0000000000ff782f */ /* 0x000fda0003800000 */
[----:B------:R-:W-:Y:S05]  /*3600*/  @!P0 BRA `(.L_x_63) ;  /* 0x0000000000608947 */ /* 0x000fea0003800000 */
[----:B------:R-:W-:Y:S01]  /*3610*/  UMOV UR5, 0x10 ;  /* 0x0000001000057882 */ /* 0x000fe20000000000 */
[----:B------:R-:W-:Y:S01]  /*3620*/  HFMA2 R0, -RZ, RZ, 0, 5.9604644775390625e-08 ;  /* 0x00000001ff007431 */ /* 0x000fe200000001ff */
[----:B------:R-:W-:-:S03]  /*3630*/  MOV R2, 0xffff ;  /* 0x0000ffff00027802 */ /* 0x000fc60000000f00 */
[----:B------:R-:W-:Y:S04]  /*3640*/  DEPBAR.LE SB1, 0x36 ;  /* 0x00009d800000791a */ /* 0x000fe80000000000 */
[----:B------:R-:W1:Y:S02]  /*3650*/  UTCATOMSWS.FIND_AND_SET.ALIGN UP0, UR5, UR5 ;  /* 0x00000005000575e3 */ /* 0x000e640008000800 */
[----:B-1----:R-:W-:Y:S01]  /*3660*/  MOV R4, UR5 ;  /* 0x0000000500047c02 */ /* 0x002fe20008000f00 */
[----:B------:R-:W-:Y:S06]  /*3670*/  BRA.U UP0, `(.L_x_64) ;  /* 0x0000000100187547 */ /* 0x000fec000b800000 */
.L_x_65:
[----:B------:R-:W-:Y:S05]  /*3680*/  NANOSLEEP 0x64 ;  /* 0x000000640000795d */ /* 0x000fea0003800000 */
[----:B------:R-:W-:-:S05]  /*3690*/  UMOV UR5, 0x10 ;  /* 0x0000001000057882 */ /* 0x000fca0000000000 */
[----:B------:R-:W-:Y:S04]  /*36a0*/  DEPBAR.LE SB1, 0x36 ;  /* 0x00009d800000791a */ /* 0x000fe80000000000 */
[----:B------:R-:W1:Y:S02]  /*36b0*/  UTCATOMSWS.FIND_AND_SET.ALIGN UP0, UR5, UR5 ;  /* 0x00000005000575e3 */ /* 0x000e640008000800 */
[----:B-1----:R-:W-:Y:S01]  /*36c0*/  MOV R4, UR5 ;  /* 0x0000000500047c02 */ /* 0x002fe20008000f00 */
[----:B------:R-:W-:Y:S05]  /*36d0*/  BRA.U !UP0, `(.L_x_65) ;  /* 0xfffffffd08e87547 */ /* 0x000fea000b83ffff */
.L_x_64:
[-C--:B------:R-:W-:Y:S02]  /*36e0*/  SHF.L.U32 R2, R2, R4.reuse, RZ ;  /* 0x0000000402027219 */ /* 0x080fe400000006ff */
[----:B------:R-:W-:Y:S01]  /*36f0*/  SHF.L.U32 R0, R0, R4, RZ ;  /* 0x0000000400007219 */ /* 0x000fe200000006ff */
[----:B------:R-:W-:Y:S02]  /*3700*/  IMAD.SHL.U32 R4, R4, 0x20, RZ ;  /* 0x0000002004047824 */ /* 0x000fe400078e00ff */
[----:B------:R1:W-:Y:S04]  /*3710*/  ATOMS.OR RZ, [UR4+0x14], R2 ;  /* 0x00001402ffff798c */ /* 0x0003e8000b000004 */
[----:B------:R1:W-:Y:S04]  /*3720*/  ATOMS.OR RZ, [UR4+0x18], R0 ;  /* 0x00001800ffff798c */ /* 0x0003e8000b000004 */
[----:B------:R1:W-:Y:S01]  /*3730*/  STS [UR37+0x140], R4 ;  /* 0x00014004ff007988 */ /* 0x0003e20008000825 */
[----:B------:R-:W-:Y:S05]  /*3740*/  BRA `(.L_x_63) ;  /* 0x0000000000107947 */ /* 0x000fea0003800000 */
.L_x_62:
[----:B------:R-:W-:Y:S02]  /*3750*/  MOV R0, 0xffffffff ;  /* 0xffffffff00007802 */ /* 0x000fe40000000f00 */
[----:B------:R-:W-:-:S03]  /*3760*/  MOV R4, 0x3790 ;  /* 0x0000379000047802 */ /* 0x000fc60000000f00 */
[----:B------:R1:W-:Y:S04]  /*3770*/  STS [UR37+0x140], R0 ;  /* 0x00014000ff007988 */ /* 0x0003e80008000825 */
[----:B-1---5:R-:W-:Y:S05]  /*3780*/  CALL.REL.NOINC `($__internal_1_$__cuda_sm10x_tcgen05_guardrail_trap_phase_invalid_during_alloc) ;  /* 0x000000bc00687944 */ /* 0x022fea0003c00000 */
.L_x_63:
[----:B------:R-:W-:Y:S05]  /*3790*/  WARPSYNC.ALL ;  /* 0x0000000000007948 */ /* 0x000fea0003800000 */
[----:B------:R-:W2:Y:S01]  /*37a0*/  S2UR UR13, SR_CgaCtaId ;  /* 0x00000000000d79c3 */ /* 0x000ea20000008800 */
[----:B------:R-:W-:Y:S01]  /*37b0*/  UMOV UR4, 0x400 ;  /* 0x0000040000047882 */ /* 0x000fe20000000000 */
[----:B------:R-:W-:-:S06]  /*37c0*/  NOP ;  /* 0x0000000000007918 */ /* 0x000fcc0000000000 */
[----:B------:R-:W-:Y:S06]  /*37d0*/  BAR.ARV 0x6, 0xa0 ;  /* 0x0182800000007b1d */ /* 0x000fec0000002000 */
[----:B------:R-:W3:Y:S01]  /*37e0*/  LDCU UR14, c[0x0][0x38c] ;  /* 0x00007180ff0e77ac */ /* 0x000ee20008000800 */
[----:B------:R-:W-:Y:S01]  /*37f0*/  LOP3.LUT R3, R3, 0xffff, RZ, 0xc0, !PT ;  /* 0x0000ffff03037812 */ /* 0x000fe200078ec0ff */
[----:B------:R-:W-:Y:S01]  /*3800*/  IMAD.MOV.U32 R11, RZ, RZ, 0x1 ;  /* 0x00000001ff0b7424 */ /* 0x000fe200078e00ff */
[----:B------:R-:W-:Y:S01]  /*3810*/  CS2R R8, SRZ ;  /* 0x0000000000087805 */ /* 0x000fe2000001ff00 */
[----:B------:R-:W-:Y:S01]  /*3820*/  IMAD.MOV.U32 R10, RZ, RZ, RZ ;  /* 0x000000ffff0a7224 */ /* 0x000fe200078e00ff */
[----:B------:R-:W-:Y:S01]  /*3830*/  R2UR UR17, R3 ;  /* 0x00000000031172ca */ /* 0x000fe200000e0000 */
[----:B------:R-:W-:Y:S01]  /*3840*/  UMOV UR28, URZ ;  /* 0x000000ff001c7c82 */ /* 0x000fe20008000000 */
[----:B------:R-:W-:Y:S01]  /*3850*/  UMOV UR27, URZ ;  /* 0x000000ff001b7c82 */ /* 0x000fe20008000000 */
[----:B--2---:R-:W-:Y:S01]  /*3860*/  ULEA UR13, UR13, UR4, 0x18 ;  /* 0x000000040d0d7291 */ /* 0x004fe2000f8ec0ff */
[----:B------:R-:W2:Y:S03]  /*3870*/  LDCU UR4, c[0x0][0x38c] ;  /* 0x00007180ff0477ac */ /* 0x000ea60008000800 */
[----:B------:R-:W-:-:S02]  /*3880*/  UIADD3 UR19, UPT, UPT, UR13, 0x4300, URZ ;  /* 0x000043000d137890 */ /* 0x000fc4000fffe0ff */
[----:B------:R-:W-:-:S03]  /*3890*/  UIADD3 UR20, UPT, UPT, UR13, 0x1c300, URZ ;  /* 0x0001c3000d147890 */ /* 0x000fc6000fffe0ff */
[----:B-1----:R-:W1:Y:S01]  /*38a0*/  LDS R0, [UR13+0x140] ;  /* 0x0001400dff007984 */ /* 0x002e620008000800 */
[----:B------:R-:W-:Y:S02]  /*38b0*/  UIADD3 UR21, UPT, UPT, UR13, 0x34300, URZ ;  /* 0x000343000d157890 */ /* 0x000fe4000fffe0ff */
[----:B------:R-:W-:Y:S02]  /*38c0*/  UIADD3 UR22, UPT, UPT, UR13, 0x34f00, URZ ;  /* 0x00034f000d167890 */ /* 0x000fe4000fffe0ff */
[----:B------:R-:W-:Y:S02]  /*38d0*/  USHF.R.U32.HI UR19, URZ, 0x4, UR19 ;  /* 0x00000004ff137899 */ /* 0x000fe40008011613 */
[----:B------:R-:W-:Y:S02]  /*38e0*/  USHF.R.U32.HI UR20, URZ, 0x4, UR20 ;  /* 0x00000004ff147899 */ /* 0x000fe40008011614 */
[----:B------:R-:W-:Y:S02]  /*38f0*/  USHF.R.U32.HI UR21, URZ, 0x4, UR21 ;  /* 0x00000004ff157899 */ /* 0x000fe40008011615 */
[----:B--2---:R-:W-:-:S02]  /*3900*/  UIADD3 UR4, UPT, UPT, UR4, 0x7f, URZ ;  /* 0x0000007f04047890 */ /* 0x004fc4000fffe0ff */
[----:B------:R-:W-:Y:S02]  /*3910*/  USHF.R.U32.HI UR22, URZ, 0x4, UR22 ;  /* 0x00000004ff167899 */ /* 0x000fe40008011616 */
[----:B------:R-:W-:Y:S02]  /*3920*/  USHF.R.S32.HI UR12, URZ, 0x1f, UR4 ;  /* 0x0000001fff0c7899 */ /* 0x000fe40008011404 */
[----:B------:R-:W-:Y:S02]  /*3930*/  ULOP3.LUT UR19, UR19, 0x3fff, URZ, 0xc0, !UPT ;  /* 0x00003fff13137892 */ /* 0x000fe4000f8ec0ff */
[----:B------:R-:W-:Y:S02]  /*3940*/  ULEA.HI UR12, UR12, UR4, URZ, 0x7 ;  /* 0x000000040c0c7291 */ /* 0x000fe4000f8f38ff */
[----:B------:R-:W-:Y:S02]  /*3950*/  ULOP3.LUT UR20, UR20, 0x3fff, URZ, 0xc0, !UPT ;  /* 0x00003fff14147892 */ /* 0x000fe4000f8ec0ff */
[----:B------:R-:W-:-:S02]  /*3960*/  USHF.R.S32.HI UR12, URZ, 0x7, UR12 ;  /* 0x00000007ff0c7899 */ /* 0x000fc4000801140c */
[----:B------:R-:W-:Y:S02]  /*3970*/  ULOP3.LUT UR21, UR21, 0x3fff, URZ, 0xc0, !UPT ;  /* 0x00003fff15157892 */ /* 0x000fe4000f8ec0ff */
[----:B------:R-:W-:Y:S02]  /*3980*/  UISETP.LT.AND UP0, UPT, UR12, 0x1, UPT ;  /* 0x000000010c00788c */ /* 0x000fe4000bf01270 */
[----:B------:R-:W-:Y:S02]  /*3990*/  ULOP3.LUT UR22, UR22, 0x3fff, URZ, 0xc0, !UPT ;  /* 0x00003fff16167892 */ /* 0x000fe4000f8ec0ff */
[----:B------:R-:W-:Y:S02]  /*39a0*/  USEL UR18, UR12, 0x1, !UP0 ;  /* 0x000000010c127887 */ /* 0x000fe4000c000000 */
[----:B------:R-:W-:Y:S02]  /*39b0*/  ULOP3.LUT UR19, UR19, 0x10000, URZ, 0xfc, !UPT ;  /* 0x0001000013137892 */ /* 0x000fe4000f8efcff */
[----:B------:R-:W-:-:S02]  /*39c0*/  ULOP3.LUT UR20, UR20, 0x10000, URZ, 0xfc, !UPT ;  /* 0x0001000014147892 */ /* 0x000fc4000f8efcff */
[----:B------:R-:W-:Y:S02]  /*39d0*/  ULOP3.LUT UR21, UR21, 0x10000, URZ, 0xfc, !UPT ;  /* 0x0001000015157892 */ /* 0x000fe4000f8efcff */
[----:B------:R-:W-:Y:S01]  /*39e0*/  ULOP3.LUT UR22, UR22, 0x10000, URZ, 0xfc, !UPT ;  /* 0x0001000016167892 */ /* 0x000fe2000f8efcff */
[----:B-1----:R-:W-:Y:S01]  /*39f0*/  R2UR UR29, R0 ;  /* 0x00000000001d72ca */ /* 0x002fe200000e0000 */
[----:B------:R-:W-:Y:S02]  /*3a00*/  UIADD3 UR18, UPT, UPT, -UR18, URZ, URZ ;  /* 0x000000ff12127290 */ /* 0x000fe4000fffe1ff */
[----:B---3--:R-:W-:-:S10]  /*3a10*/  UISETP.GE.AND UP3, UPT, UR14, 0x1, UPT ;  /* 0x000000010e00788c */ /* 0x008fd4000bf66270 */
[----:B------:R-:W-:Y:S02]  /*3a20*/  UIADD3 UR10, UPT, UPT, UR29, 0x100, URZ ;  /* 0x000001001d0a7890 */ /* 0x000fe4000fffe0ff */
[----:B------:R-:W-:Y:S02]  /*3a30*/  UIADD3 UR8, UPT, UPT, UR29, 0x40000100, URZ ;  /* 0x400001001d087890 */ /* 0x000fe4000fffe0ff */
[----:B------:R-:W-:Y:S02]  /*3a40*/  UIADD3 UR6, UPT, UPT, UR29, -0x7fffff00, URZ ;  /* 0x800001001d067890 */ /* 0x000fe4000fffe0ff */
[----:B------:R-:W-:Y:S02]  /*3a50*/  UIADD3 UR4, UPT, UPT, UR29, -0x3fffff00, URZ ;  /* 0xc00001001d047890 */ /* 0x000fe4000fffe0ff */
[----:B------:R-:W-:Y:S02]  /*3a60*/  UIADD3 UR11, UPT, UPT, UR29, 0x104, URZ ;  /* 0x000001041d0b7890 */ /* 0x000fe4000fffe0ff */
[----:B------:R-:W-:-:S02]  /*3a70*/  UIADD3 UR9, UPT, UPT, UR29, 0x40000104, URZ ;  /* 0x400001041d097890 */ /* 0x000fc4000fffe0ff */
[----:B------:R-:W-:Y:S02]  /*3a80*/  UIADD3 UR7, UPT, UPT, UR29, -0x7ffffefc, URZ ;  /* 0x800001041d077890 */ /* 0x000fe4000fffe0ff */
[----:B------:R-:W-:Y:S02]  /*3a90*/  UIADD3 UR5, UPT, UPT, UR29, -0x3ffffefc, URZ ;  /* 0xc00001041d057890 */ /* 0x000fe4000fffe0ff */
[----:B------:R-:W-:Y:S02]  /*3aa0*/  USHF.R.U32.HI UR37, URZ, 0x11, UR10 ;  /* 0x00000011ff257899 */ /* 0x000fe4000801160a */
[----:B------:R-:W-:Y:S02]  /*3ab0*/  USHF.R.U32.HI UR35, URZ, 0x11, UR8 ;  /* 0x00000011ff237899 */ /* 0x000fe40008011608 */
[----:B------:R-:W-:Y:S02]  /*3ac0*/  USHF.R.U32.HI UR33, URZ, 0x11, UR6 ;  /* 0x00000011ff217899 */ /* 0x000fe40008011606 */
[----:B------:R-:W-:-:S02]  /*3ad0*/  USHF.R.U32.HI UR31, URZ, 0x11, UR4 ;  /* 0x00000011ff1f7899 */ /* 0x000fc40008011604 */
[----:B------:R-:W-:Y:S02]  /*3ae0*/  USHF.R.U32.HI UR36, URZ, 0x1a, UR11 ;  /* 0x0000001aff247899 */ /* 0x000fe4000801160b */
[----:B------:R-:W-:Y:S02]  /*3af0*/  USHF.R.U32.HI UR34, URZ, 0x1a, UR9 ;  /* 0x0000001aff227899 */ /* 0x000fe40008011609 */
[----:B------:R-:W-:Y:S02]  /*3b00*/  USHF.R.U32.HI UR32, URZ, 0x1a, UR7 ;  /* 0x0000001aff207899 */ /* 0x000fe40008011607 */
[----:B------:R-:W-:Y:S02]  /*3b10*/  USHF.R.U32.HI UR30, URZ, 0x1a, UR5 ;  /* 0x0000001aff1e7899 */ /* 0x000fe40008011605 */
[----:B------:R-:W-:Y:S02]  /*3b20*/  ULOP3.LUT UR37, UR37, 0x6000, URZ, 0xc0, !UPT ;  /* 0x0000600025257892 */ /* 0x000fe4000f8ec0ff */
[----:B------:R-:W-:-:S02]  /*3b30*/  ULOP3.LUT UR35, UR35, 0x6000, URZ, 0xc0, !UPT ;  /* 0x0000600023237892 */ /* 0x000fc4000f8ec0ff */
[----:B------:R-:W-:Y:S02]  /*3b40*/  ULOP3.LUT UR33, UR33, 0x6000, URZ, 0xc0, !UPT ;  /* 0x0000600021217892 */ /* 0x000fe4000f8ec0ff */
[----:B------:R-:W-:Y:S02]  /*3b50*/  ULOP3.LUT UR31, UR31, 0x6000, URZ, 0xc0, !UPT ;  /* 0x000060001f1f7892 */ /* 0x000fe4000f8ec0ff */
[----:B------:R-:W-:Y:S02]  /*3b60*/  ULOP3.LUT UR36, UR36, 0x30, URZ, 0xc0, !UPT ;  /* 0x0000003024247892 */ /* 0x000fe4000f8ec0ff */
[----:B------:R-:W-:Y:S02]  /*3b70*/  ULOP3.LUT UR34, UR34, 0x30, URZ, 0xc0, !UPT ;  /* 0x0000003022227892 */ /* 0x000fe4000f8ec0ff */
[----:B------:R-:W-:Y:S02]  /*3b80*/  ULOP3.LUT UR32, UR32, 0x30, URZ, 0xc0, !UPT ;  /* 0x0000003020207892 */ /* 0x000fe4000f8ec0ff */
[----:B------:R-:W-:-:S02]  /*3b90*/  ULOP3.LUT UR30, UR30, 0x30, URZ, 0xc0, !UPT ;  /* 0x000000301e1e7892 */ /* 0x000fc4000f8ec0ff */
[----:B------:R-:W-:Y:S02]  /*3ba0*/  ULOP3.LUT UR37, UR37, 0x8a0, URZ, 0xfc, !UPT ;  /* 0x000008a025257892 */ /* 0x000fe4000f8efcff */
[----:B------:R-:W-:Y:S02]  /*3bb0*/  ULOP3.LUT UR35, UR35, 0x8a0, URZ, 0xfc, !UPT ;  /* 0x000008a023237892 */ /* 0x000fe4000f8efcff */
[----:B------:R-:W-:Y:S02]  /*3bc0*/  ULOP3.LUT UR33, UR33, 0x8a0, URZ, 0xfc, !UPT ;  /* 0x000008a021217892 */ /* 0x000fe4000f8efcff */
[----:B------:R-:W-:Y:S02]  /*3bd0*/  ULOP3.LUT UR31, UR31, 0x8a0, URZ, 0xfc, !UPT ;  /* 0x000008a01f1f7892 */ /* 0x000fe4000f8efcff */
[----:B------:R-:W-:Y:S02]  /*3be0*/  UPRMT UR37, UR36, 0x5410, UR37 ;  /* 0x0000541024257896 */ /* 0x000fe40008000025 */
[----:B------:R-:W-:-:S02]  /*3bf0*/  UPRMT UR35, UR34, 0x5410, UR35 ;  /* 0x0000541022237896 */ /* 0x000fc40008000023 */
[----:B------:R-:W-:Y:S02]  /*3c00*/  UPRMT UR33, UR32, 0x5410, UR33 ;  /* 0x0000541020217896 */ /* 0x000fe40008000021 */
[----:B------:R-:W-:Y:S01]  /*3c10*/  UPRMT UR31, UR30, 0x5410, UR31 ;  /* 0x000054101e1f7896 */ /* 0x000fe2000800001f */
[----:B------:R-:W-:Y:S01]  /*3c20*/  UMOV UR36, URZ ;  /* 0x000000ff00247c82 */ /* 0x000fe20008000000 */
[----:B------:R-:W-:Y:S01]  /*3c30*/  UMOV UR34, URZ ;  /* 0x000000ff00227c82 */ /* 0x000fe20008000000 */
[----:B------:R-:W-:Y:S01]  /*3c40*/  UMOV UR32, URZ ;  /* 0x000000ff00207c82 */ /* 0x000fe20008000000 */
[----:B------:R-:W-:-:S08]  /*3c50*/  UMOV UR30, URZ ;  /* 0x000000ff001e7c82 */ /* 0x000fd00008000000 */
.L_x_72:
[----:B------:R-:W-:Y:S02]  /*3c60*/  LEA R0, R10, UR13, 0x3 ;  /* 0x0000000d0a007c11 */ /* 0x000fe4000f8e18ff */
[----:B------:R-:W-:Y:S02]  /*3c70*/  SHF.L.U32 R2, R9, 0x1f, RZ ;  /* 0x0000001f09027819 */ /* 0x000fe400000006ff */
[----:B------:R-:W-:Y:S01]  /*3c80*/  PLOP3.LUT P0, PT, PT, PT, UP3, 0x80, 0x8 ;  /* 0x000000000008781c */ /* 0x000fe20003f0f038 */
[----:B------:R-:W-:Y:S01]  /*3c90*/  VIADD R3, R0, 0xc0 ;  /* 0x000000c000037836 */ /* 0x000fe20000000000 */
[----:B-1----:R-:W1:Y:S02]  /*3ca0*/  SYNCS.PHASECHK.TRANS64.TRYWAIT P1, [R0+URZ+0xb0], R2 ;  /* 0x0000b002000075a7 */ /* 0x002e6400080211ff */
[----:B-1-3--:R-:W-:Y:S09]  /*3cb0*/  @!P1 BRA `(.L_x_66) ;  /* 0x000000ac009c9947 */ /* 0x00aff20003800000 */
.L_x_213:
[----:B------:R-:W-:Y:S01]  /*3cc0*/  LEA R4, R10, UR13, 0x4 ;  /* 0x0000000d0a047c11 */ /* 0x000fe2000f8e20ff */
[----:B------:R-:W-:Y:S01]  /*3cd0*/  @UP3 ULEA UR14, UR27, UR13, 0x3 ;  /* 0x0000000d1b0e3291 */ /* 0x000fe2000f8e18ff */
[----:B------:R-:W-:Y:S01]  /*3ce0*/  PLOP3.LUT P2, PT, PT, PT, PT, 0x80, 0x8 ;  /* 0x000000000008781c */ /* 0x000fe20003f4f070 */
[----:B------:R-:W-:Y:S01]  /*3cf0*/  ULEA UR15, UR28, UR13, 0x3 ;  /* 0x0000000d1c0f7291 */ /* 0x000fe2000f8e18ff */
[----:B------:R-:W-:Y:S01]  /*3d00*/  PRMT R3, RZ, 0x654, R3 ;  /* 0x00000654ff037816 */ /* 0x000fe20000000003 */
[----:B------:R-:W-:Y:S01]  /*3d10*/  ULEA UR16, UR28, UR29, 0x7 ;  /* 0x0000001d1c107291 */ /* 0x000fe2000f8e38ff */
[----:B------:R-:W2:Y:S01]  /*3d20*/  LDS.128 R4, [R4+0x120] ;  /* 0x0001200004047984 */ /* 0x000ea20000000c00 */
[----:B-1----:R-:W-:Y:S02]  /*3d30*/  @P0 SHF.L.U32 R2, R8, 0x1f, RZ ;  /* 0x0000001f08020819 */ /* 0x002fe400000006ff */
[----:B------:R-:W-:Y:S01]  /*3d40*/  SHF.L.U32 R0, R11, 0x1f, RZ ;  /* 0x0000001f0b007819 */ /* 0x000fe200000006ff */
[----:B------:R-:W-:Y:S01]  /*3d50*/  @!PT LDS RZ, [RZ] ;  /* 0x00000000fffff984 */ /* 0x000fe20000000800 */
[----:B------:R-:W-:Y:S01]  /*3d60*/  @!PT LDS RZ, [RZ] ;  /* 0x00000000fffff984 */ /* 0x000fe20000000800 */
[----:B------:R-:W-:Y:S01]  /*3d70*/  @!PT LDS RZ, [RZ] ;  /* 0x00000000fffff984 */ /* 0x000fe20000000800 */
[----:B------:R-:W-:Y:S01]  /*3d80*/  @!PT LDS RZ, [RZ] ;  /* 0x00000000fffff984 */ /* 0x000fe20000000800 */
[----:B------:R1:W-:Y:S06]  /*3d90*/  MEMBAR.ALL.CTA ;  /* 0x0000000000007992 */ /* 0x0003ec0000008000 */
[----:B-1----:R-:W1:Y:S02]  /*3da0*/  FENCE.VIEW.ASYNC.S ;  /* 0x00000000000073c6 */ /* 0x002e640000000000 */
[----:B-1----:R1:W-:Y:S01]  /*3db0*/  SYNCS.ARRIVE.TRANS64.RED.A1T0 RZ, [R3+URZ], RZ ;  /* 0x000000ff03ff79a7 */ /* 0x0023e200081004ff */
[----:B------:R1:W3:Y:S01]  /*3dc0*/  @P0 SYNCS.PHASECHK.TRANS64.TRYWAIT P2, [UR14], R2 ;  /* 0x00000002ff0005a7 */ /* 0x0002e2000804110e */
[----:B--2---:R-:W-:Y:S01]  /*3dd0*/  LOP3.LUT P1, RZ, R6, 0x1, RZ, 0xc0, !PT ;  /* 0x0000000106ff7812 */ /* 0x004fe2000782c0ff */
[----:B------:R-:W2:Y:S02]  /*3de0*/  SYNCS.PHASECHK.TRANS64.TRYWAIT P0, [UR15+0xe0], R0 ;  /* 0x0000e000ff0075a7 */ /* 0x000ea4000800110f */
[----:B-123--:R-:W-:Y:S10]  /*3df0*/  @!P0 BRA `(.L_x_67) ;  /* 0x000000ac00608947 */ /* 0x00eff40003800000 */
.L_x_215:
[----:B------:R-:W-:Y:S01]  /*3e00*/  IADD3 R10, PT, PT, R10, 0x1, RZ ;  /* 0x000000010a0a7810 */ /* 0x000fe20007ffe0ff */
[----:B------:R-:W-:Y:S06]  /*3e10*/  BRA.U !UP3, `(.L_x_68) ;  /* 0x000000010bdc7547 */ /* 0x000fec000b800000 */
[----:B------:R-:W-:Y:S01]  /*3e20*/  UMOV UR26, URZ ;  /* 0x000000ff001a7c82 */ /* 0x000fe20008000000 */
[----:B------:R-:W-:Y:S01]  /*3e30*/  UMOV UR25, UR18 ;  /* 0x0000001200197c82 */ /* 0x000fe20008000000 */
[----:B------:R-:W-:Y:S01]  /*3e40*/  UMOV UR24, UR12 ;  /* 0x0000000c00187c82 */ /* 0x000fe20008000000 */
[----:B------:R-:W-:-:S05]  /*3e50*/  UMOV UR23, UR27 ;  /* 0x0000001b00177c82 */ /* 0x000fca0008000000 */
.L_x_71:
[----:B------:R-:W-:Y:S02]  /*3e60*/  UIADD3 UR25, UPT, UPT, UR25, 0x1, URZ ;  /* 0x0000000119197890 */ /* 0x000fe4000fffe0ff */
[----:B--2---:R-:W-:Y:S02]  /*3e70*/  ULEA UR14, UR23, UR13, 0x3 ;  /* 0x0000000d170e7291 */ /* 0x004fe4000f8e18ff */
[----:B------:R-:W-:Y:S01]  /*3e80*/  UISETP.NE.AND UP0, UPT, UR25, URZ, UPT ;  /* 0x000000ff1900728c */ /* 0x000fe2000bf05270 */
[----:B---3--:R-:W-:Y:S10]  /*3e90*/  @P2 BRA `(.L_x_69) ;  /* 0x00000000000c2947 */ /* 0x008ff40003800000 */
[----:B-1----:R-:W-:Y:S04]  /*3ea0*/  SHF.L.U32 R2, R8, 0x1f, RZ ;  /* 0x0000001f08027819 */ /* 0x002fe800000006ff */
[----:B------:R-:W1:Y:S02]  /*3eb0*/  SYNCS.PHASECHK.TRANS64.TRYWAIT P0, [UR14], R2 ;  /* 0x00000002ff0075a7 */ /* 0x000e64000800110e */
[----:B-1----:R-:W-:Y:S05]  /*3ec0*/  @!P0 BRA `(.L_x_70) ;  /* 0x000000ac00448947 */ /* 0x002fea0003800000 */
.L_x_69:
[----:B------:R-:W-:Y:S01]  /*3ed0*/  UISETP.NE.AND UP1, UPT, UR24, 0x1, UPT ;  /* 0x000000011800788c */ /* 0x000fe2000bf25270 */
[----:B------:R-:W-:Y:S01]  /*3ee0*/  PLOP3.LUT P2, PT, PT, PT, PT, 0x80, 0x8 ;  /* 0x000000000008781c */ /* 0x000fe20003f4f070 */
[----:B------:R-:W-:Y:S02]  /*3ef0*/  UIADD3 UR27, UPT, UPT, UR23, 0x1, URZ ;  /* 0x00000001171b7890 */ /* 0x000fe4000fffe0ff */
[----:B------:R-:W-:Y:S02]  /*3f00*/  ULEA UR40, UR23, UR20, 0xa ;  /* 0x0000001417287291 */ /* 0x000fe4000f8e50ff */
[----:B------:R-:W-:Y:S01]  /*3f10*/  UISETP.NE.AND UP2, UPT, UR27, 0x6, UPT ;  /* 0x000000061b00788c */ /* 0x000fe2000bf45270 */
[----:B------:R-:W-:Y:S01]  /*3f20*/  PLOP3.LUT P0, PT, PT, PT, UP1, 0x80, 0x8 ;  /* 0x000000000008781c */ /* 0x000fe20003f0f018 */
[----:B------:R-:W-:Y:S02]  /*3f30*/  ULEA UR42, UR23, UR21, 0x5 ;  /* 0x00000015172a7291 */ /* 0x000fe4000f8e28ff */
[----:B------:R-:W-:Y:S02]  /*3f40*/  USEL UR39, URZ, 0x1, UP2 ;  /* 0x00000001ff277887 */ /* 0x000fe40009000000 */
[----:B------:R-:W-:Y:S02]  /*3f50*/  USEL UR27, UR27, URZ, UP2 ;  /* 0x000000ff1b1b7287 */ /* 0x000fe40009000000 */
[----:B------:R-:W-:Y:S02]  /*3f60*/  ULEA UR44, UR23, UR22, 0x5 ;  /* 0x00000016172c7291 */ /* 0x000fe4000f8e28ff */
[----:B------:R-:W-:Y:S01]  /*3f70*/  @UP1 ULEA UR38, UR27, UR13, 0x3 ;  /* 0x0000000d1b261291 */ /* 0x000fe2000f8e18ff */
[----:B------:R-:W-:Y:S01]  /*3f80*/  LOP3.LUT R8, R8, UR39, RZ, 0x3c, !PT ;  /* 0x0000002708087c12 */ /* 0x000fe2000f8e3cff */
[----:B------:R-:W-:Y:S02]  /*3f90*/  UISETP.NE.U32.AND UP1, UPT, UR26, URZ, UPT ;  /* 0x000000ff1a00728c */ /* 0x000fe4000bf25070 */
[----:B------:R-:W-:Y:S01]  /*3fa0*/  UIADD3 UR56, UPT, UPT, UR40, 0x2, URZ ;  /* 0x0000000228387890 */ /* 0x000fe2000fffe0ff */
[----:B-1----:R-:W-:Y:S01]  /*3fb0*/  @P0 SHF.L.U32 R0, R8, 0x1f, RZ ;  /* 0x0000001f08000819 */ /* 0x002fe200000006ff */
[----:B------:R-:W-:Y:S02]  /*3fc0*/  UIADD3 UR52, UPT, UPT, UR40, 0x4, URZ ;  /* 0x0000000428347890 */ /* 0x000fe4000fffe0ff */
[----:B------:R-:W-:Y:S01]  /*3fd0*/  UIADD3 UR48, UPT, UPT, UR40, 0x6, URZ ;  /* 0x0000000628307890 */ /* 0x000fe2000fffe0ff */
[----:B------:R2:W3:Y:S01]  /*3fe0*/  @P0 SYNCS.PHASECHK.TRANS64.TRYWAIT P2, [UR38], R0 ;  /* 0x00000000ff0005a7 */ /* 0x0004e20008041126 */
[----:B------:R-:W-:Y:S02]  /*3ff0*/  ULEA UR38, UR23, UR19, 0xa ;  /* 0x0000001317267291 */ /* 0x000fe4000f8e50ff */
[----:B------:R-:W-:Y:S02]  /*4000*/  UIADD3 UR14, UPT, UPT, UR14, 0x30, URZ ;  /* 0x000000300e0e7890 */ /* 0x000fe4000fffe0ff */
[----:B------:R-:W-:Y:S02]  /*4010*/  UIADD3 UR54, UPT, UPT, UR38, 0x2, URZ ;  /* 0x0000000226367890 */ /* 0x000fe4000fffe0ff */
[----:B------:R-:W-:Y:S02]  /*4020*/  UIADD3 UR50, UPT, UPT, UR38, 0x4, URZ ;  /* 0x0000000426327890 */ /* 0x000fe4000fffe0ff */
[----:B------:R-:W-:Y:S02]  /*4030*/  UIADD3 UR46, UPT, UPT, UR38, 0x6, URZ ;  /* 0x00000006262e7890 */ /* 0x000fe4000fffe0ff */
[----:B------:R-:W-:Y:S01]  /*4040*/  UIADD3 UR24, UPT, UPT, UR24, -0x1, URZ ;  /* 0xffffffff18187890 */ /* 0x000fe2000fffe0ff */
[----:B------:R-:W-:Y:S01]  /*4050*/  UMOV UR43, 0x4008 ;  /* 0x00004008002b7882 */ /* 0x000fe20000000000 */
[----:B------:R-:W-:Y:S01]  /*4060*/  UMOV UR45, 0x4008 ;  /* 0x00004008002d7882 */ /* 0x000fe20000000000 */
[----:B------:R2:W-:Y:S01]  /*4070*/  UTCCP.T.S.4x32dp128bit tmem[UR29+0x100], gdesc[UR42] ;  /* 0x0001002a1d0079e7 */ /* 0x0005e20009100000 */
[----:B------:R2:W-:Y:S01]  /*4080*/  UTCCP.T.S.4x32dp128bit tmem[UR29+0x104], gdesc[UR44] ;  /* 0x0001042c1d0079e7 */ /* 0x0005e20009100000 */
[----:B------:R-:W-:Y:S01]  /*4090*/  UMOV UR41, 0x40004040 ;  /* 0x4000404000297882 */ /* 0x000fe20000000000 */
[----:B------:R-:W-:Y:S01]  /*40a0*/  UMOV UR39, 0x40004040 ;  /* 0x4000404000277882 */ /* 0x000fe20000000000 */
[----:B------:R-:W-:Y:S01]  /*40b0*/  UMOV UR57, 0x40004040 ;  /* 0x4000404000397882 */ /* 0x000fe20000000000 */
[----:B------:R2:W-:Y:S01]  /*40c0*/  UTCQMMA gdesc[UR38], gdesc[UR40], tmem[UR16], tmem[UR36], idesc[UR37], tmem[UR10], UP1 ;  /* 0x000a242826007dea */ /* 0x0005e20008800310 */
[----:B------:R-:W-:Y:S01]  /*40d0*/  UMOV UR55, 0x40004040 ;  /* 0x4000404000377882 */ /* 0x000fe20000000000 */
[----:B------:R-:W-:Y:S01]  /*40e0*/  UMOV UR53, 0x40004040 ;  /* 0x4000404000357882 */ /* 0x000fe20000000000 */
[----:B------:R2:W-:Y:S01]  /*40f0*/  UTCQMMA gdesc[UR54], gdesc[UR56], tmem[UR16], tmem[UR34], idesc[UR35], tmem[UR8], UPT ;  /* 0x0008223836007dea */ /* 0x0005e2000b800310 */
[----:B------:R-:W-:Y:S01]  /*4100*/  UMOV UR51, 0x40004040 ;  /* 0x4000404000337882 */ /* 0x000fe20000000000 */
[----:B------:R-:W-:Y:S01]  /*4110*/  UMOV UR49, 0x40004040 ;  /* 0x4000404000317882 */ /* 0x000fe20000000000 */
[----:B------:R2:W-:Y:S01]  /*4120*/  UTCQMMA gdesc[UR50], gdesc[UR52], tmem[UR16], tmem[UR32], idesc[UR33], tmem[UR6], UPT ;  /* 0x0006203432007dea */ /* 0x0005e2000b800310 */
[----:B------:R-:W-:Y:S01]  /*4130*/  UMOV UR47, 0x40004040 ;  /* 0x40004040002f7882 */ /* 0x000fe20000000000 */
[----:B------:R-:W-:Y:S01]  /*4140*/  UMOV UR26, 0x1 ;  /* 0x00000001001a7882 */ /* 0x000fe20000000000 */
[----:B------:R2:W-:Y:S01]  /*4150*/  UTCQMMA gdesc[UR46], gdesc[UR48], tmem[UR16], tmem[UR30], idesc[UR31], tmem[UR4], UPT ;  /* 0x00041e302e007dea */ /* 0x0005e2000b800310 */
[----:B------:R2:W-:Y:S01]  /*4160*/  UTCBAR.MULTICAST [UR14], URZ, UR17 ;  /* 0x000000ff0e0073e9 */ /* 0x0005e20008000811 */
[----:B------:R-:W-:Y:S01]  /*4170*/  UMOV UR23, UR27 ;  /* 0x0000001b00177c82 */ /* 0x000fe20008000000 */
[----:B------:R-:W-:Y:S05]  /*4180*/  BRA.U UP0, `(.L_x_71) ;  /* 0xfffffffd00347547 */ /* 0x000fea000b83ffff */
.L_x_68:
[----:B------:R-:W-:Y:S01]  /*4190*/  UIADD3 UR28, UPT, UPT, UR28, 0x1, URZ ;  /* 0x000000011c1c7890 */ /* 0x000fe2000fffe0ff */
[C---:B------:R-:W-:Y:S01]  /*41a0*/  ISETP.NE.AND P0, PT, R10.reuse, 0x2, PT ;  /* 0x000000020a00780c */ /* 0x040fe20003f05270 */
[----:B------:R-:W-:Y:S02]  /*41b0*/  UIADD3 UR15, UPT, UPT, UR15, 0xd0, URZ ;  /* 0x000000d00f0f7890 */ /* 0x000fe4000fffe0ff */
[----:B------:R-:W-:Y:S01]  /*41c0*/  UISETP.NE.AND UP0, UPT, UR28, 0x2, UPT ;  /* 0x000000021c00788c */ /* 0x000fe2000bf05270 */
[----:B-12---:R-:W-:Y:S02]  /*41d0*/  SEL R0, RZ, 0x1, P0 ;  /* 0x00000001ff007807 */ /* 0x006fe40000000000 */
[----:B------:R-:W-:Y:S01]  /*41e0*/  SEL R10, R10, RZ, P0 ;  /* 0x000000ff0a0a7207 */ /* 0x000fe20000000000 */
[----:B------:R-:W-:Y:S01]  /*41f0*/  USEL UR14, URZ, 0x1, UP0 ;  /* 0x00000001ff0e7887 */ /* 0x000fe20008000000 */
[----:B------:R-:W-:Y:S01]  /*4200*/  LOP3.LUT R9, R9, R0, RZ, 0x3c, !PT ;  /* 0x0000000009097212 */ /* 0x000fe200078e3cff */
[----:B------:R-:W-:Y:S01]  /*4210*/  USEL UR28, UR28, URZ, UP0 ;  /* 0x000000ff1c1c7287 */ /* 0x000fe20008000000 */
[----:B------:R1:W-:Y:S03]  /*4220*/  UTCBAR [UR15], URZ ;  /* 0x000000ff0f0073e9 */ /* 0x0003e600080000ff */
[----:B------:R-:W-:Y:S01]  /*4230*/  LOP3.LUT R11, R11, UR14, RZ, 0x3c, !PT ;  /* 0x0000000e0b0b7c12 */ /* 0x000fe2000f8e3cff */
[----:B------:R-:W-:Y:S07]  /*4240*/  @P1 BRA `(.L_x_72) ;  /* 0xfffffff800841947 */ /* 0x000fee000383ffff */
[----:B------:R-:W2:Y:S01]  /*4250*/  S2UR UR4, SR_CgaCtaId ;  /* 0x00000000000479c3 */ /* 0x000ea20000008800 */
[----:B------:R-:W-:Y:S01]  /*4260*/  ELECT P0, URZ, PT ;  /* 0x0000000000ff782f */ /* 0x000fe20003800000 */
[----:B------:R-:W-:Y:S01]  /*4270*/  IMAD.MOV.U32 R0, RZ, RZ, 0x1 ;  /* 0x00000001ff007424 */ /* 0x000fe200078e00ff */
[----:B------:R-:W-:Y:S01]  /*4280*/  UIADD3 UR13, UPT, UPT, UR13, 0xe0, URZ ;  /* 0x000000e00d0d7890 */ /* 0x000fe2000fffe0ff */
[----:B------:R-:W-:Y:S01]  /*4290*/  SHF.L.U32 R2, R11, 0x1f, RZ ;  /* 0x0000001f0b027819 */ /* 0x000fe200000006ff */
[----:B------:R-:W-:-:S03]  /*42a0*/  UMOV UR5, 0x40 ;  /* 0x0000004000057882 */ /* 0x000fc60000000000 */
[----:B------:R-:W-:Y:S01]  /*42b0*/  UVIRTCOUNT.DEALLOC.SMPOOL 0x80 ;  /* 0x000000800000784c */ /* 0x000fe20000000000 */
[----:B--2---:R-:W-:Y:S02]  /*42c0*/  ULEA UR4, UR4, UR5, 0x18 ;  /* 0x0000000504047291 */ /* 0x004fe4000f8ec0ff */
[----:B------:R-:W-:-:S07]  /*42d0*/  ULEA UR5, UR28, UR13, 0x3 ;  /* 0x0000000d1c057291 */ /* 0x000fce000f8e18ff */
[----:B------:R2:W-:Y:S02]  /*42e0*/  @P0 STS.U8 [UR4+0x1c], R0 ;  /* 0x00001c00ff000988 */ /* 0x0005e40008000004 */
[----:B------:R-:W4:Y:S02]  /*42f0*/  SYNCS.PHASECHK.TRANS64.TRYWAIT P0, [UR5], R2 ;  /* 0x00000002ff0075a7 */ /* 0x000f240008001105 */
[----:B--2-4-:R-:W-:Y:S05]  /*4300*/  @!P0 BRA `(.L_x_73) ;  /* 0x000000a8004c8947 */ /* 0x014fea0003800000 */
.L_x_218:
[----:B------:R-:W-:-:S04]  /*4310*/  UIADD3 UR6, UPT, UPT, UR28, 0x1, URZ ;  /* 0x000000011c067890 */ /* 0x000fc8000fffe0ff */
[----:B------:R-:W-:-:S04]  /*4320*/  UISETP.NE.AND UP0, UPT, UR6, 0x2, UPT ;  /* 0x000000020600788c */ /* 0x000fc8000bf05270 */
[----:B------:R-:W-:Y:S02]  /*4330*/  USEL UR5, URZ, 0x1, UP0 ;  /* 0x00000001ff057887 */ /* 0x000fe40008000000 */
[----:B------:R-:W-:-:S04]  /*4340*/  USEL UR6, UR6, URZ, UP0 ;  /* 0x000000ff06067287 */ /* 0x000fc80008000000 */
[----:B------:R-:W-:Y:S01]  /*4350*/  ULEA UR6, UR6, UR13, 0x3 ;  /* 0x0000000d06067291 */ /* 0x000fe2000f8e18ff */
[----:B--2---:R-:W-:-:S04]  /*4360*/  LOP3.LUT R2, R11, UR5, RZ, 0x3c, !PT ;  /* 0x000000050b027c12 */ /* 0x004fc8000f8e3cff */
[----:B------:R-:W-:-:S04]  /*4370*/  SHF.L.U32 R2, R2, 0x1f, RZ ;  /* 0x0000001f02027819 */ /* 0x000fc800000006ff */
[----:B------:R-:W2:Y:S02]  /*4380*/  SYNCS.PHASECHK.TRANS64.TRYWAIT P0, [UR6], R2 ;  /* 0x00000002ff0075a7 */ /* 0x000ea40008001106 */
[----:B--2---:R-:W-:Y:S05]  /*4390*/  @!P0 BRA `(.L_x_74) ;  /* 0x000000a800408947 */ /* 0x004fea0003800000 */
.L_x_220:
[----:B------:R-:W-:Y:S01]  /*43a0*/  NOP ;  /* 0x0000000000007918 */ /* 0x000fe20000000000 */
[----:B--2---:R-:W2:Y:S01]  /*43b0*/  LDS R0, [UR4+0x14] ;  /* 0x00001404ff007984 */ /* 0x004ea20008000800 */
[----:B------:R-:W-:Y:S01]  /*43c0*/  ULOP3.LUT UR6, UR29, 0xffff, URZ, 0xc0, !UPT ;  /* 0x0000ffff1d067892 */ /* 0x000fe2000f8ec0ff */
[----:B------:R-:W-:Y:S01]  /*43d0*/  UMOV UR8, 0xffff ;  /* 0x0000ffff00087882 */ /* 0x000fe20000000000 */
[----:B------:R-:W-:Y:S02]  /*43e0*/  UMOV UR5, 0x1 ;  /* 0x0000000100057882 */ /* 0x000fe40000000000 */
[----:B------:R-:W-:-:S04]  /*43f0*/  USHF.R.U32.HI UR6, URZ, 0x5, UR6 ;  /* 0x00000005ff067899 */ /* 0x000fc80008011606 */
[----:B------:R-:W-:Y:S02]  /*4400*/  USHF.L.U32 UR8, UR8, UR6, URZ ;  /* 0x0000000608087299 */ /* 0x000fe400080006ff */
[----:B------:R-:W-:-:S04]  /*4410*/  USHF.L.U32 UR5, UR5, UR6, URZ ;  /* 0x0000000605057299 */ /* 0x000fc800080006ff */
[----:B--2---:R-:W-:-:S04]  /*4420*/  LOP3.LUT R0, R0, UR8, RZ, 0xc0, !PT ;  /* 0x0000000800007c12 */ /* 0x004fc8000f8ec0ff */
[----:B------:R-:W-:-:S13]  /*4430*/  ISETP.NE.AND P0, PT, R0, UR8, PT ;  /* 0x0000000800007c0c */ /* 0x000fda000bf05270 */
[----:B------:R-:W-:Y:S05]  /*4440*/  @P0 BRA `(.L_x_75) ;  /* 0x0000000000580947 */ /* 0x000fea0003800000 */
[----:B------:R-:W2:Y:S02]  /*4450*/  LDS R0, [UR4+0x18] ;  /* 0x00001804ff007984 */ /* 0x000ea40008000800 */
[----:B--2---:R-:W-:-:S04]  /*4460*/  LOP3.LUT R0, R0, UR5, RZ, 0xc0, !PT ;  /* 0x0000000500007c12 */ /* 0x004fc8000f8ec0ff */
[----:B------:R-:W-:-:S13]  /*4470*/  ISETP.NE.AND P0, PT, R0, UR5, PT ;  /* 0x0000000500007c0c */ /* 0x000fda000bf05270 */
[----:B------:R-:W-:Y:S05]  /*4480*/  @P0 BRA `(.L_x_76) ;  /* 0x00000000003c0947 */ /* 0x000fea0003800000 */
[----:B------:R-:W2:Y:S01]  /*4490*/  S2R R2, SR_LANEID ;  /* 0x0000000000027919 */ /* 0x000ea20000000000 */
[----:B------:R-:W-:Y:S01]  /*44a0*/  ULOP3.LUT UR8, URZ, UR8, URZ, 0x33, !UPT ;  /* 0x00000008ff087292 */ /* 0x000fe2000f8e33ff */
[----:B------:R-:W-:Y:S02]  /*44b0*/  VOTEU.ANY UR7, UPT, PT ;  /* 0x0000000000077886 */ /* 0x000fe400038e0100 */
[----:B------:R-:W-:-:S03]  /*44c0*/  UFLO.U32 UR7, UR7 ;  /* 0x00000007000772bd */ /* 0x000fc600080e0000 */
[----:B------:R-:W-:-:S04]  /*44d0*/  IMAD.U32 R0, RZ, RZ, UR8 ;  /* 0x00000008ff007e24 */ /* 0x000fc8000f8e00ff */
[----:B------:R4:W1:Y:S02]  /*44e0*/  REDUX UR6, R0 ;  /* 0x00000000000673c4 */ /* 0x0008640000000000 */
[----:B------:R1:W-:Y:S01]  /*44f0*/  UTCATOMSWS.AND URZ, UR8 ;  /* 0x0000000800ff79e3 */ /* 0x0003e20008000000 */
[----:B--2---:R-:W-:Y:S02]  /*4500*/  ISETP.EQ.U32.AND P0, PT, R2, UR7, PT ;  /* 0x0000000702007c0c */ /* 0x004fe4000bf02070 */
[----:B----4-:R-:W-:Y:S02]  /*4510*/  LOP3.LUT R0, RZ, UR5, RZ, 0x33, !PT ;  /* 0x00000005ff007c12 */ /* 0x010fe4000f8e33ff */
[----:B-1----:R-:W-:Y:S02]  /*4520*/  MOV R2, UR6 ;  /* 0x0000000600027c02 */ /* 0x002fe40008000f00 */
[----:B------:R-:W1:Y:S07]  /*4530*/  REDUX UR5, R0 ;  /* 0x00000000000573c4 */ /* 0x000e6e0000000000 */
[----:B------:R2:W-:Y:S01]  /*4540*/  @P0 ATOMS.AND RZ, [UR4+0x14], R2 ;  /* 0x00001402ffff098c */ /* 0x0005e2000a800004 */
[----:B-1----:R-:W-:-:S05]  /*4550*/  IMAD.U32 R0, RZ, RZ, UR5 ;  /* 0x00000005ff007e24 */ /* 0x002fca000f8e00ff */
[----:B------:R2:W-:Y:S01]  /*4560*/  @P0 ATOMS.AND RZ, [UR4+0x18], R0 ;  /* 0x00001800ffff098c */ /* 0x0005e2000a800004 */
[----:B------:R-:W-:Y:S05]  /*4570*/  BRA `(.L_x_77) ;  /* 0x0000000000147947 */ /* 0x000fea0003800000 */
.L_x_76:
[----:B------:R-:W-:Y:S02]  /*4580*/  MOV R2, 0x45a0 ;  /* 0x000045a000027802 */ /* 0x000fe40000000f00 */
[----:B-1-3-5:R-:W-:Y:S05]  /*4590*/  CALL.REL.NOINC `($__internal_0_$__cuda_sm10x_tcgen05_guardrail_trap_col_being_dealloced_not_returned_by_alloc) ;  /* 0x000000ac00d87944 */ /* 0x02afea0003c00000 */
[----:B------:R-:W-:Y:S05]  /*45a0*/  BRA `(.L_x_77) ;  /* 0x0000000000087947 */ /* 0x000fea0003800000 */
.L_x_75:
[----:B------:R-:W-:Y:S02]  /*45b0*/  MOV R2, 0x45d0 ;  /* 0x000045d000027802 */ /* 0x000fe40000000f00 */
[----:B-1-3-5:R-:W-:Y:S05]  /*45c0*/  CALL.REL.NOINC `($__internal_2_$__cuda_sm10x_tcgen05_guardrail_trap_unallocated_columns_being_dealloced) ;  /* 0x000000ac00e47944 */ /* 0x02afea0003c00000 */
.L_x_77:
[----:B------:R-:W-:Y:S01]  /*45d0*/  NOP ;  /* 0x0000000000007918 */ /* 0x000fe20000000000 */
[----:B------:R-:W-:Y:S05]  /*45e0*/  EXIT ;  /* 0x000000000000794d */ /* 0x000fea0003800000 */
.L_x_61:
[----:B------:R-:W-:-:S09]  /*45f0*/  UISETP.NE.OR UP6, UPT, UR16, 0x3, !UP6 ;  /* 0x000000031000788c */ /* 0x000fd2000f7c5670 */
[----:B------:R-:W-:Y:S05]  /*4600*/  BRA.U UP6, `(.L_x_78) ;  /* 0x0000001906387547 */ /* 0x000fea000b800000 */
[----:B------:R-:W1:Y:S01]  /*4610*/  LDC R0, c[0x0][0xf30] ;  /* 0x0003cc00ff007b82 */ /* 0x000e620000000800 */
[----:B------:R-:W-:Y:S01]  /*4620*/  UMOV UR5, 0x400 ;  /* 0x0000040000057882 */ /* 0x000fe20000000000 */
[----:B------:R-:W-:Y:S01]  /*4630*/  CS2R R30, SRZ ;  /* 0x00000000001e7805 */ /* 0x000fe2000001ff00 */
[----:B------:R-:W-:Y:S01]  /*4640*/  ULEA UR5, UR37, UR5, 0x18 ;  /* 0x0000000525057291 */ /* 0x000fe2000f8ec0ff */
[----:B------:R-:W-:Y:S01]  /*4650*/  IMAD.MOV.U32 R27, RZ, RZ, 0x1000 ;  /* 0x00001000ff1b7424 */ /* 0x000fe200078e00ff */
[----:B------:R-:W-:Y:S02]  /*4660*/  UPLOP3.LUT UP0, UPT, UPT, UPT, UPT, 0x40, 0x4 ;  /* 0x000000000004789c */ /* 0x000fe40003f0e870 */
[----:B------:R-:W-:Y:S01]  /*4670*/  UIADD3 UR57, UPT, UPT, UR5, 0x60, URZ ;  /* 0x0000006005397890 */ /* 0x000fe2000fffe0ff */
[----:B------:R-:W2:Y:S01]  /*4680*/  LDC R26, c[0x0][0x370] ;  /* 0x0000dc00ff1a7b82 */ /* 0x000ea20000000800 */
[----:B------:R-:W-:Y:S02]  /*4690*/  UIADD3 UR49, UPT, UPT, UR5, 0x68, URZ ;  /* 0x0000006805317890 */ /* 0x000fe4000fffe0ff */
[----:B------:R-:W-:-:S02]  /*46a0*/  UIADD3 UR41, UPT, UPT, UR5, 0x70, URZ ;  /* 0x0000007005297890 */ /* 0x000fc4000fffe0ff */
[----:B------:R-:W-:-:S03]  /*46b0*/  UIADD3 UR25, UPT, UPT, UR5, 0x78, URZ ;  /* 0x0000007805197890 */ /* 0x000fc6000fffe0ff */
[----:B------:R-:W3:Y:S08]  /*46c0*/  LDC R3, c[0x0][0xf0c] ;  /* 0x0003c300ff037b82 */ /* 0x000ef00000000800 */
[----:B------:R-:W4:Y:S01]  /*46d0*/  LDC R24, c[0x0][0xf20] ;  /* 0x0003c800ff187b82 */ /* 0x000f220000000800 */
[----:B-1----:R-:W-:-:S07]  /*46e0*/  ISETP.NE.AND P1, PT, R0, 0x1, PT ;  /* 0x000000010000780c */ /* 0x002fce0003f25270 */
[----:B------:R-:W1:Y:S08]  /*46f0*/  LDC.64 R32, c[0x0][0x348] ;  /* 0x0000d200ff207b82 */ /* 0x000e700000000a00 */
[----:B------:R-:W1:Y:S08]  /*4700*/  LDC.64 R14, c[0x0][0xc88] ;  /* 0x00032200ff0e7b82 */ /* 0x000e700000000a00 */
[----:B------:R-:W1:Y:S08]  /*4710*/  LDC.64 R18, c[0x0][0xf10] ;  /* 0x0003c400ff127b82 */ /* 0x000e700000000a00 */
[----:B------:R-:W1:Y:S08]  /*4720*/  LDC.64 R6, c[0x0][0xf18] ;  /* 0x0003c600ff067b82 */ /* 0x000e700000000a00 */
[----:B------:R-:W1:Y:S08]  /*4730*/  LDC.64 R4, c[0x0][0xf28] ;  /* 0x0003ca00ff047b82 */ /* 0x000e700000000a00 */
[----:B------:R-:W1:Y:S08]  /*4740*/  LDC.64 R16, c[0x0][0xc90] ;  /* 0x00032400ff107b82 */ /* 0x000e700000000a00 */
[----:B--234-:R-:W1:Y:S02]  /*4750*/  LDC R25, c[0x0][0x374] ;  /* 0x0000dd00ff197b82 */ /* 0x01ce640000000800 */
.L_x_93:
[C---:B------:R-:W-:Y:S02]  /*4760*/  LEA R0, R31.reuse, UR5, 0x3 ;  /* 0x000000051f007c11 */ /* 0x040fe4000f8e18ff */
[----:B------:R-:W-:Y:S02]  /*4770*/  SHF.L.U32 R2, R30, 0x1f, RZ ;  /* 0x0000001f1e027819 */ /* 0x000fe400000006ff */
[----:B------:R-:W-:Y:S02]  /*4780*/  LEA R20, R31, UR5, 0x4 ;  /* 0x000000051f147c11 */ /* 0x000fe4000f8e20ff */
[----:B--2---:R-:W2:Y:S02]  /*4790*/  SYNCS.PHASECHK.TRANS64.TRYWAIT P0, [R0+URZ+0xb0], R2 ;  /* 0x0000b002000075a7 */ /* 0x004ea400080011ff */
[----:B--2---:R-:W-:Y:S05]  /*47a0*/  @!P0 BRA `(.L_x_79) ;  /* 0x000000a400548947 */ /* 0x004fea0003800000 */
.L_x_221:
[----:B------:R-:W-:Y:S01]  /*47b0*/  ISETP.GE.AND P0, PT, R43, 0x1, PT ;  /* 0x000000012b00780c */ /* 0x000fe20003f06270 */
[----:B------:R-:W3:Y:S01]  /*47c0*/  LDS.128 R20, [R20+0x120] ;  /* 0x0001200014147984 */ /* 0x000ee20000000c00 */
[----:B-1----:R-:W-:Y:S01]  /*47d0*/  ISETP.NE.U32.AND P5, PT, R16, RZ, PT ;  /* 0x000000ff1000720c */ /* 0x002fe20003fa5070 */
[----:B--2---:R-:W-:Y:S01]  /*47e0*/  VIADD R0, R0, 0xc0 ;  /* 0x000000c000007836 */ /* 0x004fe20000000000 */
[----:B------:R-:W-:Y:S01]  /*47f0*/  ISETP.NE.U32.AND P4, PT, R16, RZ, PT ;  /* 0x000000ff1000720c */ /* 0x000fe20003f85070 */
[----:B------:R-:W-:Y:S01]  /*4800*/  IMAD.MOV.U32 R28, RZ, RZ, 0x1 ;  /* 0x00000001ff1c7424 */ /* 0x000fe200078e00ff */
[C---:B------:R-:W-:Y:S01]  /*4810*/  ISETP.NE.AND.EX P5, PT, R17.reuse, RZ, PT, P5 ;  /* 0x000000ff1100720c */ /* 0x040fe20003fa5350 */
[----:B------:R-:W-:Y:S01]  /*4820*/  USHF.L.U32 UR58, UR11, 0x7, URZ ;  /* 0x000000070b3a7899 */ /* 0x000fe200080006ff */
[----:B------:R-:W-:Y:S01]  /*4830*/  PRMT R0, RZ, 0x654, R0 ;  /* 0x00000654ff007816 */ /* 0x000fe20000000000 */
[----:B------:R-:W-:Y:S01]  /*4840*/  @!PT LDS RZ, [RZ] ;  /* 0x00000000fffff984 */ /* 0x000fe20000000800 */
[----:B------:R-:W-:Y:S01]  /*4850*/  @!PT LDS RZ, [RZ] ;  /* 0x00000000fffff984 */ /* 0x000fe20000000800 */
[----:B------:R-:W-:Y:S01]  /*4860*/  @!PT LDS RZ, [RZ] ;  /* 0x00000000fffff984 */ /* 0x000fe20000000800 */
[----:B------:R-:W-:Y:S01]  /*4870*/  @!PT LDS RZ, [RZ] ;  /* 0x00000000fffff984 */ /* 0x000fe20000000800 */
[----:B------:R1:W-:Y:S06]  /*4880*/  MEMBAR.ALL.CTA ;  /* 0x0000000000007992 */ /* 0x0003ec0000008000 */
[----:B-1----:R-:W1:Y:S01]  /*4890*/  FENCE.VIEW.ASYNC.S ;  /* 0x00000000000073c6 */ /* 0x002e620000000000 */
[----:B------:R-:W-:Y:S01]  /*48a0*/  ISETP.NE.AND.EX P4, PT, R17, RZ, PT, P4 ;  /* 0x000000ff1100720c */ /* 0x000fe20003f85340 */
[----:B------:R-:W-:Y:S01]  /*48b0*/  USHF.L.U32 UR59, UR27, 0x7, URZ ;  /* 0x000000071b3b7899 */ /* 0x000fe200080006ff */
[----:B------:R-:W-:Y:S01]  /*48c0*/  SHF.L.U32 R28, R28, 0x1f, RZ ;  /* 0x0000001f1c1c7819 */ /* 0x000fe200000006ff */
[----:B-1----:R1:W-:Y:S01]  /*48d0*/  SYNCS.ARRIVE.TRANS64.RED.A1T0 RZ, [R0+URZ], RZ ;  /* 0x000000ff00ff79a7 */ /* 0x0023e200081004ff */
[----:B---3--:R-:W-:Y:S11]  /*48e0*/  LOP3.LUT P3, RZ, R22, 0x1, RZ, 0xc0, !PT ;  /* 0x0000000116ff7812 */ /* 0x008ff6000786c0ff */
[----:B------:R-:W-:Y:S02]  /*48f0*/  @!UPT UIADD3 URZ, UPT, UPT, URZ, URZ, URZ ;  /* 0x000000fffffff290 */ /* 0x000fe4000fffe0ff */
[----:B------:R-:W-:Y:S02]  /*4900*/  @P3 MOV R11, R20 ;  /* 0x00000014000b3202 */ /* 0x000fe40000000f00 */
[----:B------:R-:W-:Y:S01]  /*4910*/  @P3 LOP3.LUT R10, R21, 0xffff, RZ, 0xc0, !PT ;  /* 0x0000ffff150a3812 */ /* 0x000fe200078ec0ff */
[----:B-1----:R-:W-:Y:S06]  /*4920*/  @!P0 BRA `(.L_x_80) ;  /* 0x0000000000a48947 */ /* 0x002fec0003800000 */
[-C--:B------:R-:W-:Y:S01]  /*4930*/  IMAD.HI.U32 R0, R25, R7.reuse, RZ ;  /* 0x0000000719007227 */ /* 0x080fe200078e00ff */
[----:B------:R-:W-:Y:S02]  /*4940*/  ISETP.NE.AND P0, PT, R6, 0x1, PT ;  /* 0x000000010600780c */ /* 0x000fe40003f05270 */
[----:B------:R-:W-:Y:S01]  /*4950*/  ISETP.NE.AND P2, PT, R43, 0x1, PT ;  /* 0x000000012b00780c */ /* 0x000fe20003f45270 */
[----:B------:R-:W-:Y:S01]  /*4960*/  IMAD.HI.U32 R9, R26, R18, RZ ;  /* 0x000000121a097227 */ /* 0x000fe200078e00ff */
[----:B------:R-:W-:Y:S02]  /*4970*/  SHF.R.U32.HI R0, RZ, R24, R0 ;  /* 0x00000018ff007219 */ /* 0x000fe40000011600 */
[----:B------:R-:W-:Y:S01]  /*4980*/  ISETP.NE.AND P6, PT, R3, 0x1, PT ;  /* 0x000000010300780c */ /* 0x000fe20003fc5270 */
[----:B------:R-:W-:Y:S01]  /*4990*/  IMAD.HI.U32 R13, R10, R7, RZ ;  /* 0x000000070a0d7227 */ /* 0x000fe200078e00ff */
[----:B------:R-:W-:Y:S02]  /*49a0*/  SHF.R.U32.HI R9, RZ, R19, R9 ;  /* 0x00000013ff097219 */ /* 0x000fe40000011609 */
[----:B------:R-:W-:Y:S01]  /*49b0*/  SEL R0, R25, R0, !P0 ;  /* 0x0000000019007207 */ /* 0x000fe20004000000 */
[----:B------:R-:W-:Y:S01]  /*49c0*/  IMAD.HI.U32 R12, R11, R18, RZ ;  /* 0x000000120b0c7227 */ /* 0x000fe200078e00ff */
[----:B------:R-:W-:Y:S03]  /*49d0*/  SEL R9, R26, R9, !P6 ;  /* 0x000000091a097207 */ /* 0x000fe60007000000 */
[-C--:B------:R-:W-:Y:S01]  /*49e0*/  IMAD.HI.U32 R8, R0, R4.reuse, RZ ;  /* 0x0000000400087227 */ /* 0x080fe200078e00ff */
[----:B------:R-:W-:Y:S03]  /*49f0*/  SHF.R.U32.HI R12, RZ, R19, R12 ;  /* 0x00000013ff0c7219 */ /* 0x000fe6000001160c */
[----:B------:R-:W-:Y:S01]  /*4a00*/  IMAD.HI.U32 R2, R9, R4, RZ ;  /* 0x0000000409027227 */ /* 0x000fe200078e00ff */
[-C--:B------:R-:W-:Y:S02]  /*4a10*/  @P2 SHF.R.U32.HI R0, RZ, R5.reuse, R8 ;  /* 0x00000005ff002219 */ /* 0x080fe40000011608 */
[----:B------:R-:W-:Y:S02]  /*4a20*/  SHF.R.U32.HI R8, RZ, R24, R13 ;  /* 0x00000018ff087219 */ /* 0x000fe4000001160d */
[----:B------:R-:W-:Y:S01]  /*4a30*/  @P2 SHF.R.U32.HI R9, RZ, R5, R2 ;  /* 0x00000005ff092219 */ /* 0x000fe20000011602 */
[----:B------:R-:W-:Y:S01]  /*4a40*/  IMAD R0, R43, R0, RZ ;  /* 0x000000002b007224 */ /* 0x000fe200078e02ff */
[----:B------:R-:W-:Y:S02]  /*4a50*/  SEL R8, R10, R8, !P0 ;  /* 0x000000080a087207 */ /* 0x000fe40004000000 */
[----:B------:R-:W-:Y:S01]  /*4a60*/  SEL R2, R11, R12, !P6 ;  /* 0x0000000c0b027207 */ /* 0x000fe20007000000 */
[C---:B------:R-:W-:Y:S01]  /*4a70*/  IMAD R12, R43.reuse, R9, RZ ;  /* 0x000000092b0c7224 */ /* 0x040fe200078e02ff */
[C---:B------:R-:W-:Y:S01]  /*4a80*/  ISETP.GE.AND P0, PT, R8.reuse, R0, PT ;  /* 0x000000000800720c */ /* 0x040fe20003f06270 */
[----:B------:R-:W-:Y:S03]  /*4a90*/  IMAD.HI.U32 R0, R8, R4, RZ ;  /* 0x0000000408007227 */ /* 0x000fe600078e00ff */
[----:B------:R-:W-:Y:S02]  /*4aa0*/  ISETP.GE.OR P0, PT, R2, R12, P0 ;  /* 0x0000000c0200720c */ /* 0x000fe40000706670 */
[-C--:B------:R-:W-:Y:S04]  /*4ab0*/  SHF.R.U32.HI R0, RZ, R5.reuse, R0 ;  /* 0x00000005ff007219 */ /* 0x080fe80000011600 */
[----:B------:R-:W-:Y:S05]  /*4ac0*/  SEL R13, R8, R0, !P2 ;  /* 0x00000000080d7207 */ /* 0x000fea0005000000 */
[----:B------:R-:W-:Y:S02]  /*4ad0*/  IMAD.MOV R12, RZ, RZ, -R13 ;  /* 0x000000ffff0c7224 */ /* 0x000fe400078e0a0d */
[C---:B------:R-:W-:Y:S04]  /*4ae0*/  @!P0 IMAD.HI.U32 R0, R2.reuse, R4, RZ ;  /* 0x0000000402008227 */ /* 0x040fe800078e00ff */
[----:B------:R-:W-:Y:S01]  /*4af0*/  IMAD R12, R43, R12, R8 ;  /* 0x0000000c2b0c7224 */ /* 0x000fe200078e0208 */
[----:B------:R-:W-:Y:S04]  /*4b00*/  @!P0 SHF.R.U32.HI R0, RZ, R5, R0 ;  /* 0x00000005ff008219 */ /* 0x000fe80000011600 */
[----:B------:R-:W-:Y:S04]  /*4b10*/  @!P0 SEL R0, R2, R0, !P2 ;  /* 0x0000000002008207 */ /* 0x000fe80005000000 */
[----:B------:R-:W-:Y:S01]  /*4b20*/  @!P0 IADD3 R13, PT, PT, R13, -R0, RZ ;  /* 0x800000000d0d8210 */ /* 0x000fe20007ffe0ff */
[----:B------:R-:W-:Y:S01]  /*4b30*/  @!P0 IMAD R0, R9, R12, R0 ;  /* 0x0000000c09008224 */ /* 0x000fe200078e0200 */
[----:B------:R-:W-:Y:S01]  /*4b40*/  IADD3 R9, PT, PT, -R8, RZ, RZ ;  /* 0x000000ff08097210 */ /* 0x000fe20007ffe1ff */
[--C-:B------:R-:W-:Y:S02]  /*4b50*/  IMAD.MOV R12, RZ, RZ, -R2.reuse ;  /* 0x000000ffff0c7224 */ /* 0x100fe400078e0a02 */
[----:B------:R-:W-:Y:S02]  /*4b60*/  @!P0 IMAD R8, R13, R43, R2 ;  /* 0x0000002b0d088224 */ /* 0x000fe400078e0202 */
[----:B------:R-:W-:Y:S02]  /*4b70*/  @!P0 IMAD.MOV.U32 R2, RZ, RZ, R0 ;  /* 0x000000ffff028224 */ /* 0x000fe400078e0000 */
[----:B------:R-:W-:Y:S02]  /*4b80*/  IMAD R11, R3, R12, R11 ;  /* 0x0000000c030b7224 */ /* 0x000fe400078e020b */
[----:B------:R-:W-:Y:S02]  /*4b90*/  IMAD R10, R6, R9, R10 ;  /* 0x00000009060a7224 */ /* 0x000fe400078e020a */
[----:B------:R-:W-:Y:S02]  /*4ba0*/  IMAD R11, R2, R3, R11 ;  /* 0x00000003020b7224 */ /* 0x000fe400078e020b */
[----:B------:R-:W-:Y:S02]  /*4bb0*/  IMAD R10, R8, R6, R10 ;  /* 0x00000006080a7224 */ /* 0x000fe400078e020a */
.L_x_80:
[----:B------:R-:W-:Y:S05]  /*4bc0*/  BRA.U UP0, `(.L_x_81) ;  /* 0x0000000100107547 */ /* 0x000fea000b800000 */
[----:B------:R-:W-:Y:S04]  /*4bd0*/  MOV R2, UR4 ;  /* 0x0000000400027c02 */ /* 0x000fe80008000f00 */
[----:B------:R-:W-:Y:S04]  /*4be0*/  SHF.L.U32 R2, R2, 0x1f, RZ ;  /* 0x0000001f02027819 */ /* 0x000fe800000006ff */
[----:B------:R-:W1:Y:S02]  /*4bf0*/  SYNCS.PHASECHK.TRANS64.TRYWAIT P0, [UR5+0xa8], R2 ;  /* 0x0000a802ff0075a7 */ /* 0x000e640008001105 */
[----:B-1----:R-:W-:Y:S05]  /*4c00*/  @!P0 BRA `(.L_x_82) ;  /* 0x000000a000508947 */ /* 0x002fea0003800000 */
.L_x_81:
[----:B------:R-:W-:Y:S05]  /*4c10*/  @!P5 BRA `(.L_x_83) ;  /* 0x00000000002cd947 */ /* 0x000fea0003800000 */
[----:B------:R-:W-:Y:S01]  /*4c20*/  ISETP.NE.U32.AND P0, PT, R14, RZ, PT ;  /* 0x000000ff0e00720c */ /* 0x000fe20003f05070 */
[----:B------:R-:W-:Y:S03]  /*4c30*/  IMAD.MOV.U32 R90, RZ, RZ, 0x1 ;  /* 0x00000001ff5a7424 */ /* 0x000fe600078e00ff */
[----:B------:R-:W-:Y:S11]  /*4c40*/  ISETP.NE.AND.EX P0, PT, R15, RZ, PT, P0 ;  /* 0x000000ff0f00720c */ /* 0x000ff60003f05300 */
[----:B------:R-:W-:Y:S02]  /*4c50*/  @!UPT UIADD3 URZ, UPT, UPT, URZ, URZ, URZ ;  /* 0x000000fffffff290 */ /* 0x000fe4000fffe0ff */
[----:B------:R-:W2:Y:S01]  /*4c60*/  @P0 LDC.64 R8, c[0x0][0xc88] ;  /* 0x00032200ff080b82 */ /* 0x000ea20000000a00 */
[----:B-1----:R-:W-:Y:S04]  /*4c70*/  @P0 IMAD R0, R16, UR44, RZ ;  /* 0x0000002c10000c24 */ /* 0x002fe8000f8e02ff */
[----:B--2---:R-:W-:Y:S04]  /*4c80*/  @P0 IMAD.WIDE R8, R0, 0x4, R8 ;  /* 0x0000000400080825 */ /* 0x004fe800078e0208 */
[----:B------:R-:W-:Y:S01]  /*4c90*/  HFMA2 R0, -RZ, RZ, 0, 5.9604644775390625e-08 ;  /* 0x00000001ff007431 */ /* 0x000fe200000001ff */
[----:B-----5:R2:W5:Y:S04]  /*4ca0*/  @P0 LDG.E R53, desc[UR46][R8.64] ;  /* 0x0000002e08350981 */ /* 0x020568000c1e1900 */
[----:B------:R-:W-:Y:S01]  /*4cb0*/  @!P0 PRMT R90, R0, 0x7610, R90 ;  /* 0x00007610005a8816 */ /* 0x000fe2000000005a */
[----:B--2---:R-:W3:Y:S06]  /*4cc0*/  @!P0 LDC R53, c[0x0][0xc80] ;  /* 0x00032000ff358b82 */ /* 0x004eec0000000800 */
.L_x_83:
[----:B---3-5:R-:W-:Y:S01]  /*4cd0*/  @!P4 FSETP.EQ.AND P0, PT, R53, RZ, PT ;  /* 0x000000ff3500c20b */ /* 0x028fe20003f02000 */
[----:B------:R-:W-:Y:S01]  /*4ce0*/  @!UPT UIADD3 URZ, UPT, UPT, URZ, URZ, URZ ;  /* 0x000000fffffff290 */ /* 0x000fe2000fffe0ff */
[----:B------:R-:W-:Y:S11]  /*4cf0*/  @!P4 BRA `(.L_x_84) ;  /* 0x000000000018c947 */ /* 0x000ff60003800000 */
[----:B------:R-:W-:Y:S02]  /*4d00*/  LOP3.LUT P2, RZ, R90, 0xff, RZ, 0xc0, !PT ;  /* 0x000000ff5aff7812 */ /* 0x000fe4000784c0ff */
[----:B------:R-:W-:Y:S04]  /*4d10*/  ISETP.NE.U32.AND P0, PT, R14, RZ, PT ;  /* 0x000000ff0e00720c */ /* 0x000fe80003f05070 */
[----:B------:R-:W-:Y:S04]  /*4d20*/  ISETP.NE.AND.EX P0, PT, R15, RZ, PT, P0 ;  /* 0x000000ff0f00720c */ /* 0x000fe80003f05300 */
[----:B------:R-:W-:Y:S03]  /*4d30*/  PLOP3.LUT P0, PT, P0, PT, PT, 0x8, 0x80 ;  /* 0x000000000080781c */ /* 0x000fe6000070e170 */
[----:B------:R-:W-:Y:S11]  /*4d40*/  @P2 FSETP.EQ.AND P0, PT, R53, RZ, PT ;  /* 0x000000ff3500220b */ /* 0x000ff60003f02000 */
[----:B------:R-:W-:Y:S02]  /*4d50*/  @!UPT UIADD3 URZ, UPT, UPT, URZ, URZ, URZ ;  /* 0x000000fffffff290 */ /* 0x000fe4000fffe0ff */
.L_x_84:
[----:B------:R-:W2:Y:S01]  /*4d60*/  SYNCS.PHASECHK.TRANS64.TRYWAIT P2, [UR5+0x80], R28 ;  /* 0x0000801cff0075a7 */ /* 0x000ea20008041105 */
[----:B------:R-:W-:Y:S04]  /*4d70*/  ELECT P4, URZ, PT ;  /* 0x0000000000ff782f */ /* 0x000fe80003880000 */
[----:B------:R-:W-:Y:S11]  /*4d80*/  PLOP3.LUT P4, PT, P0, P4, PT, 0xf2, 0x2f ;  /* 0x00000000002f781c */ /* 0x000ff60000789e72 */
[----:B------:R-:W-:Y:S02]  /*4d90*/  @!UPT UIADD3 URZ, UPT, UPT, URZ, URZ, URZ ;  /* 0x000000fffffff290 */ /* 0x000fe4000fffe0ff */
[----:B------:R-:W-:Y:S05]  /*4da0*/  @!P4 IADD3 R8, P0, PT, R32, 0x980, RZ ;  /* 0x000009802008c810 */ /* 0x000fea0007f1e0ff */
[----:B-1----:R-:W-:Y:S01]  /*4db0*/  @!P4 IMAD.X R2, RZ, RZ, R33, P0 ;  /* 0x000000ffff02c224 */ /* 0x002fe200000e0621 */
[----:B--2---:R-:W-:Y:S07]  /*4dc0*/  @!P2 BRA `(.L_x_85) ;  /* 0x0000009c00f8a947 */ /* 0x004fee0003800000 */
.L_x_224:
[----:B------:R-:W-:Y:S01]  /*4dd0*/  @!P4 R2UR UR7, R8 ;  /* 0x000000000807c2ca */ /* 0x000fe200000e0000 */
[----:B------:R-:W-:Y:S01]  /*4de0*/  VOTEU.ALL UP0, P4 ;  /* 0x0000000000ff7886 */ /* 0x000fe20002000000 */
[----:B------:R-:W-:Y:S01]  /*4df0*/  @!P4 R2UR UR6, R2 ;  /* 0x000000000206c2ca */ /* 0x000fe200000e0000 */
[----:B------:R-:W-:Y:S01]  /*4e00*/  VOTEU.ALL UP1, P4 ;  /* 0x0000000000ff7886 */ /* 0x000fe20002020000 */
[----:B------:R-:W-:Y:S01]  /*4e10*/  UMOV UR60, UR44 ;  /* 0x0000002c003c7c82 */ /* 0x000fe20008000000 */
[----:B-1----:R-:W-:Y:S01]  /*4e20*/  @!P4 IMAD.MOV.U32 R0, RZ, RZ, 0x1000 ;  /* 0x00001000ff00c424 */ /* 0x002fe200078e00ff */
[----:B------:R-:W-:Y:S02]  /*4e30*/  @!UP0 UIADD3 UR56, UPT, UPT, UR5, 0x200, URZ ;  /* 0x0000020005388890 */ /* 0x000fe4000fffe0ff */
[----:B------:R-:W-:Y:S02]  /*4e40*/  @!UP0 UIADD3 UR10, UPT, UPT, UR58, 0x40, URZ ;  /* 0x000000403a0a8890 */ /* 0x000fe4000fffe0ff */
[----:B------:R-:W-:Y:S01]  /*4e50*/  @!UP0 UIADD3 UR8, UPT, UPT, UR5, 0xa00, URZ ;  /* 0x00000a0005088890 */ /* 0x000fe2000fffe0ff */
[----:B------:R-:W-:Y:S02]  /*4e60*/  VOTEU.ALL UP0, P4 ;  /* 0x0000000000ff7886 */ /* 0x000fe40002000000 */
[----:B------:R-:W-:Y:S01]  /*4e70*/  IMAD.U32 R8, RZ, RZ, UR7 ;  /* 0x00000007ff087e24 */ /* 0x000fe2000f8e00ff */
[----:B------:R-:W-:Y:S01]  /*4e80*/  UMOV UR7, 0x10000000 ;  /* 0x1000000000077882 */ /* 0x000fe20000000000 */
[----:B------:R-:W-:Y:S01]  /*4e90*/  IMAD.U32 R9, RZ, RZ, UR6 ;  /* 0x00000006ff097e24 */ /* 0x000fe2000f8e00ff */
[----:B------:R-:W-:Y:S01]  /*4ea0*/  UMOV UR6, 0x0 ;  /* 0x0000000000067882 */ /* 0x000fe20000000000 */
[----:B------:R-:W-:Y:S01]  /*4eb0*/  UMOV UR9, UR57 ;  /* 0x0000003900097c82 */ /* 0x000fe20008000000 */
[----:B------:R-:W-:Y:S01]  /*4ec0*/  @!P4 R2UR UR16, R8 ;  /* 0x000000000810c2ca */ /* 0x000fe200000e0000 */
[----:B------:R-:W-:Y:S01]  /*4ed0*/  UMOV UR11, UR59 ;  /* 0x0000003b000b7c82 */ /* 0x000fe20008000000 */
[----:B------:R-:W-:Y:S01]  /*4ee0*/  @!P4 R2UR UR17, R9 ;  /* 0x000000000911c2ca */ /* 0x000fe200000e0000 */
[----:B------:R-:W-:Y:S01]  /*4ef0*/  UMOV UR12, UR44 ;  /* 0x0000002c000c7c82 */ /* 0x000fe20008000000 */
[----:B------:R-:W-:Y:S01]  /*4f00*/  UPRMT UR14, UR37, 0x654, UR57 ;  /* 0x00000654250e7896 */ /* 0x000fe20008000039 */
[----:B------:R-:W-:Y:S05]  /*4f10*/  @!P4 IADD3 R8, P0, PT, R32, 0x980, RZ ;  /* 0x000009802008c810 */ /* 0x000fea0007f1e0ff */
[----:B------:R-:W-:Y:S05]  /*4f20*/  @!P4 IMAD.X R2, RZ, RZ, R33, P0 ;  /* 0x000000ffff02c224 */ /* 0x000fea00000e0621 */
[----:B------:R1:W-:Y:S01]  /*4f30*/  @!UP1 UTMALDG.3D [UR56], [UR16], desc[UR6] ;  /* 0x00000638100095b4 */ /* 0x0003e20008011000 */
[----:B------:R1:W-:Y:S01]  /*4f40*/  @!UP0 UTMALDG.3D [UR8], [UR16], desc[UR6] ;  /* 0x00000608100085b4 */ /* 0x0003e20008011000 */
[----:B------:R1:W-:Y:S01]  /*4f50*/  @!P4 SYNCS.ARRIVE.TRANS64.RED.A0TR RZ, [UR5+0x60], R0 ;  /* 0x00006000ffffc9a7 */ /* 0x0003e20008300405 */
[----:B------:R-:W-:Y:S01]  /*4f60*/  SYNCS.ARRIVE.TRANS64.RED.A1T0 RZ, [UR14], RZ ;  /* 0x000000ffffff79a7 */ /* 0x000fe2000810040e */
[----:B------:R-:W2:Y:S02]  /*4f70*/  SYNCS.PHASECHK.TRANS64.TRYWAIT P2, [UR5+0x88], R28 ;  /* 0x0000881cff0075a7 */ /* 0x000ea40008041105 */
[----:B-12---:R-:W-:Y:S05]  /*4f80*/  @!P2 BRA `(.L_x_86) ;  /* 0x0000009c00a0a947 */ /* 0x006fea0003800000 */
.L_x_226:
[----:B------:R-:W-:Y:S01]  /*4f90*/  @!P4 R2UR UR7, R8 ;  /* 0x000000000807c2ca */ /* 0x000fe200000e0000 */
[----:B------:R-:W-:Y:S01]  /*4fa0*/  VOTEU.ALL UP0, P4 ;  /* 0x0000000000ff7886 */ /* 0x000fe20002000000 */
[----:B------:R-:W-:Y:S01]  /*4fb0*/  @!P4 R2UR UR6, R2 ;  /* 0x000000000206c2ca */ /* 0x000fe200000e0000 */
[----:B------:R-:W-:Y:S01]  /*4fc0*/  VOTEU.ALL UP1, P4 ;  /* 0x0000000000ff7886 */ /* 0x000fe20002020000 */
[----:B------:R-:W-:Y:S01]  /*4fd0*/  UMOV UR50, UR58 ;  /* 0x0000003a00327c82 */ /* 0x000fe20008000000 */
[----:B------:R-:W-:Y:S01]  /*4fe0*/  UMOV UR52, UR44 ;  /* 0x0000002c00347c82 */ /* 0x000fe20008000000 */
[----:B------:R-:W-:Y:S01]  /*4ff0*/  @!UP0 UIADD3 UR51, UPT, UPT, UR59, 0x40, URZ ;  /* 0x000000403b338890 */ /* 0x000fe2000fffe0ff */
[----:B-1----:R-:W-:Y:S01]  /*5000*/  @!P4 IMAD.MOV.U32 R0, RZ, RZ, 0x1000 ;  /* 0x00001000ff00c424 */ /* 0x002fe200078e00ff */
[----:B------:R-:W-:Y:S02]  /*5010*/  @!UP0 UIADD3 UR48, UPT, UPT, UR5, 0x1200, URZ ;  /* 0x0000120005308890 */ /* 0x000fe4000fffe0ff */
[----:B------:R-:W-:Y:S02]  /*5020*/  @!UP0 UIADD3 UR10, UPT, UPT, UR58, 0x40, URZ ;  /* 0x000000403a0a8890 */ /* 0x000fe4000fffe0ff */
[----:B------:R-:W-:Y:S01]  /*5030*/  @!UP0 UIADD3 UR8, UPT, UPT, UR5, 0x1a00, URZ ;  /* 0x00001a0005088890 */ /* 0x000fe2000fffe0ff */
[----:B------:R-:W-:Y:S01]  /*5040*/  IMAD.U32 R8, RZ, RZ, UR7 ;  /* 0x00000007ff087e24 */ /* 0x000fe2000f8e00ff */
[----:B------:R-:W-:Y:S01]  /*5050*/  UMOV UR7, 0x10000000 ;  /* 0x1000000000077882 */ /* 0x000fe20000000000 */
[----:B------:R-:W-:Y:S01]  /*5060*/  IMAD.U32 R9, RZ, RZ, UR6 ;  /* 0x00000006ff097e24 */ /* 0x000fe2000f8e00ff */
[----:B------:R-:W-:Y:S01]  /*5070*/  UMOV UR6, 0x0 ;  /* 0x0000000000067882 */ /* 0x000fe20000000000 */
[----:B------:R-:W-:Y:S01]  /*5080*/  VOTEU.ALL UP0, P4 ;  /* 0x0000000000ff7886 */ /* 0x000fe20002000000 */
[----:B------:R-:W-:Y:S01]  /*5090*/  @!P4 R2UR UR16, R8 ;  /* 0x000000000810c2ca */ /* 0x000fe200000e0000 */
[----:B------:R-:W-:Y:S01]  /*50a0*/  UMOV UR9, UR49 ;  /* 0x0000003100097c82 */ /* 0x000fe20008000000 */
[----:B------:R-:W-:Y:S01]  /*50b0*/  @!P4 R2UR UR17, R9 ;  /* 0x000000000911c2ca */ /* 0x000fe200000e0000 */
[----:B------:R-:W-:Y:S01]  /*50c0*/  UMOV UR12, UR44 ;  /* 0x0000002c000c7c82 */ /* 0x000fe20008000000 */
[----:B------:R-:W-:Y:S01]  /*50d0*/  UMOV UR11, UR51 ;  /* 0x00000033000b7c82 */ /* 0x000fe20008000000 */
[----:B------:R-:W-:Y:S01]  /*50e0*/  UPRMT UR13, UR37, 0x654, UR49 ;  /* 0x00000654250d7896 */ /* 0x000fe20008000031 */
[----:B------:R-:W-:Y:S05]  /*50f0*/  @!P4 IADD3 R8, P0, PT, R32, 0x980, RZ ;  /* 0x000009802008c810 */ /* 0x000fea0007f1e0ff */
[----:B------:R-:W-:Y:S04]  /*5100*/  @!P4 IMAD.X R2, RZ, RZ, R33, P0 ;  /* 0x000000ffff02c224 */ /* 0x000fe800000e0621 */
[----:B------:R1:W-:Y:S01]  /*5110*/  @!UP1 UTMALDG.3D [UR48], [UR16], desc[UR6] ;  /* 0x00000630100095b4 */ /* 0x0003e20008011000 */
[----:B------:R1:W-:Y:S01]  /*5120*/  @!UP0 UTMALDG.3D [UR8], [UR16], desc[UR6] ;  /* 0x00000608100085b4 */ /* 0x0003e20008011000 */
[----:B------:R1:W-:Y:S01]  /*5130*/  @!P4 SYNCS.ARRIVE.TRANS64.RED.A0TR RZ, [UR5+0x68], R0 ;  /* 0x00006800ffffc9a7 */ /* 0x0003e20008300405 */
[----:B------:R-:W-:Y:S01]  /*5140*/  SYNCS.ARRIVE.TRANS64.RED.A1T0 RZ, [UR13], RZ ;  /* 0x000000ffffff79a7 */ /* 0x000fe2000810040d */
[----:B------:R-:W2:Y:S02]  /*5150*/  SYNCS.PHASECHK.TRANS64.TRYWAIT P2, [UR5+0x90], R28 ;  /* 0x0000901cff0075a7 */ /* 0x000ea40008041105 */
[----:B-12---:R-:W-:Y:S05]  /*5160*/  @!P2 BRA `(.L_x_87) ;  /* 0x0000009c0040a947 */ /* 0x006fea0003800000 */
.L_x_228:
[----:B------:R-:W-:Y:S01]  /*5170*/  @!P4 R2UR UR7, R8 ;  /* 0x000000000807c2ca */ /* 0x000fe200000e0000 */
[----:B------:R-:W-:Y:S01]  /*5180*/  VOTEU.ALL UP0, P4 ;  /* 0x0000000000ff7886 */ /* 0x000fe20002000000 */
[----:B------:R-:W-:Y:S01]  /*5190*/  @!P4 R2UR UR6, R2 ;  /* 0x000000000206c2ca */ /* 0x000fe200000e0000 */
[----:B------:R-:W-:Y:S01]  /*51a0*/  UIADD3 UR42, UPT, UPT, UR58, 0x10, URZ ;  /* 0x000000103a2a7890 */ /* 0x000fe2000fffe0ff */
[----:B-1----:R-:W-:Y:S01]  /*51b0*/  @!P4 IMAD.MOV.U32 R0, RZ, RZ, 0x1000 ;  /* 0x00001000ff00c424 */ /* 0x002fe200078e00ff */
[----:B------:R-:W-:Y:S01]  /*51c0*/  VOTEU.ALL UP1, P4 ;  /* 0x0000000000ff7886 */ /* 0x000fe20002020000 */
[----:B------:R-:W-:Y:S01]  /*51d0*/  @!UP0 UIADD3 UR40, UPT, UPT, UR5, 0x2200, URZ ;  /* 0x0000220005288890 */ /* 0x000fe2000fffe0ff */
[----:B------:R-:W-:Y:S01]  /*51e0*/  UMOV UR16, 0x0 ;  /* 0x0000000000107882 */ /* 0x000fe20000000000 */
[----:B------:R-:W-:Y:S01]  /*51f0*/  UMOV UR17, 0x10000000 ;  /* 0x1000000000117882 */ /* 0x000fe20000000000 */
[----:B------:R-:W-:Y:S01]  /*5200*/  UMOV UR43, UR59 ;  /* 0x0000003b002b7c82 */ /* 0x000fe20008000000 */
[----:B------:R-:W-:Y:S03]  /*5210*/  @!UP0 UIADD3 UR10, UPT, UPT, UR58, 0x50, URZ ;  /* 0x000000503a0a8890 */ /* 0x000fe6000fffe0ff */
[----:B------:R-:W-:Y:S01]  /*5220*/  IMAD.U32 R8, RZ, RZ, UR7 ;  /* 0x00000007ff087e24 */ /* 0x000fe2000f8e00ff */
[----:B------:R-:W-:Y:S01]  /*5230*/  @!UP0 UIADD3 UR8, UPT, UPT, UR5, 0x2a00, URZ ;  /* 0x00002a0005088890 */ /* 0x000fe2000fffe0ff */
[----:B------:R-:W-:Y:S01]  /*5240*/  IMAD.U32 R9, RZ, RZ, UR6 ;  /* 0x00000006ff097e24 */ /* 0x000fe2000f8e00ff */
[----:B------:R-:W-:Y:S01]  /*5250*/  VOTEU.ALL UP0, P4 ;  /* 0x0000000000ff7886 */ /* 0x000fe20002000000 */
        /* <DEDUP_REMOVED lines=14> */
.L_x_230:
[----:B------:R-:W-:Y:S01]  /*5340*/  @!P4 R2UR UR8, R8 ;  /* 0x000000000808c2ca */ /* 0x000fe200000e0000 */
[----:B------:R-:W-:Y:S01]  /*5350*/  VOTEU.ALL UP0, P4 ;  /* 0x0000000000ff7886 */ /* 0x000fe20002000000 */
[----:B------:R-:W-:Y:S01]  /*5360*/  @!P4 R2UR UR6, R2 ;  /* 0x000000000206c2ca */ /* 0x000fe200000e0000 */
[----:B------:R-:W-:Y:S01]  /*5370*/  VOTEU.ALL UP1, P4 ;  /* 0x0000000000ff7886 */ /* 0x000fe20002020000 */
[----:B------:R-:W-:Y:S01]  /*5380*/  UMOV UR16, 0x0 ;  /* 0x0000000000107882 */ /* 0x000fe20000000000 */
[----:B------:R-:W-:Y:S01]  /*5390*/  UMOV UR17, 0x10000000 ;  /* 0x1000000000117882 */ /* 0x000fe20000000000 */
[----:B------:R-:W-:Y:S01]  /*53a0*/  @!UP0 UIADD3 UR27, UPT, UPT, UR59, 0x40, URZ ;  /* 0x000000403b1b8890 */ /* 0x000fe2000fffe0ff */
[----:B-1----:R-:W-:Y:S01]  /*53b0*/  @!P4 IMAD.MOV.U32 R0, RZ, RZ, 0x1000 ;  /* 0x00001000ff00c424 */ /* 0x002fe200078e00ff */
[----:B------:R-:W-:Y:S01]  /*53c0*/  @!UP0 UIADD3 UR24, UPT, UPT, UR5, 0x3200, URZ ;  /* 0x0000320005188890 */ /* 0x000fe2000fffe0ff */
[----:B------:R-:W-:Y:S01]  /*53d0*/  SHF.L.U32 R34, RZ, 0x1f, RZ ;  /* 0x0000001fff227819 */ /* 0x000fe200000006ff */
[----:B------:R-:W-:Y:S01]  /*53e0*/  UMOV UR26, UR42 ;  /* 0x0000002a001a7c82 */ /* 0x000fe20008000000 */
[----:B------:R-:W-:Y:S01]  /*53f0*/  UMOV UR28, UR44 ;  /* 0x0000002c001c7c82 */ /* 0x000fe20008000000 */
[----:B------:R-:W-:Y:S01]  /*5400*/  @!UP0 UIADD3 UR10, UPT, UPT, UR58, 0x50, URZ ;  /* 0x000000503a0a8890 */ /* 0x000fe2000fffe0ff */
        /* <DEDUP_REMOVED lines=18> */
.L_x_232:
        /* <DEDUP_REMOVED lines=10> */
[----:B------:R-:W-:Y:S01]  /*55d0*/  UMOV UR19, UR59 ;  /* 0x0000003b00137c82 */ /* 0x000fe20008000000 */
[----:B------:R-:W-:Y:S02]  /*55e0*/  UMOV UR20, UR44 ;  /* 0x0000002c00147c82 */ /* 0x000fe40008000000 */
[----:B------:R-:W-:Y:S01]  /*55f0*/  IMAD.U32 R8, RZ, RZ, UR9 ;  /* 0x00000009ff087e24 */ /* 0x000fe2000f8e00ff */
[----:B------:R-:W-:Y:S01]  /*5600*/  @!UP0 UIADD3 UR10, UPT, UPT, UR58, 0x60, URZ ;  /* 0x000000603a0a8890 */ /* 0x000fe2000fffe0ff */
[----:B------:R-:W-:Y:S01]  /*5610*/  IMAD.U32 R9, RZ, RZ, UR8 ;  /* 0x00000008ff097e24 */ /* 0x000fe2000f8e00ff */
[----:B------:R-:W-:Y:S02]  /*5620*/  @!UP0 UIADD3 UR8, UPT, UPT, UR5, 0xa00, URZ ;  /* 0x00000a0005088890 */ /* 0x000fe4000fffe0ff */
[----:B------:R-:W-:Y:S01]  /*5630*/  @!P4 R2UR UR26, R8 ;  /* 0x00000000081ac2ca */ /* 0x000fe200000e0000 */
[----:B------:R-:W-:Y:S01]  /*5640*/  VOTEU.ALL UP0, P4 ;  /* 0x0000000000ff7886 */ /* 0x000fe20002000000 */
[----:B------:R-:W-:Y:S01]  /*5650*/  @!P4 R2UR UR27, R9 ;  /* 0x00000000091bc2ca */ /* 0x000fe200000e0000 */
[----:B------:R-:W-:Y:S01]  /*5660*/  UMOV UR9, UR57 ;  /* 0x0000003900097c82 */ /* 0x000fe20008000000 */
[----:B------:R-:W-:Y:S01]  /*5670*/  UMOV UR11, UR59 ;  /* 0x0000003b000b7c82 */ /* 0x000fe20008000000 */
[----:B------:R-:W-:Y:S01]  /*5680*/  UMOV UR12, UR44 ;  /* 0x0000002c000c7c82 */ /* 0x000fe20008000000 */
        /* <DEDUP_REMOVED lines=8> */
.L_x_234:
        /* <DEDUP_REMOVED lines=9> */
[----:B------:R-:W-:Y:S01]  /*57a0*/  UMOV UR17, UR49 ;  /* 0x0000003100117c82 */ /* 0x000fe20008000000 */
[----:B------:R-:W-:Y:S01]  /*57b0*/  UMOV UR20, UR44 ;  /* 0x0000002c00147c82 */ /* 0x000fe20008000000 */
[----:B------:R-:W-:Y:S02]  /*57c0*/  @!UP0 UIADD3 UR10, UPT, UPT, UR58, 0x60, URZ ;  /* 0x000000603a0a8890 */ /* 0x000fe4000fffe0ff */
[----:B------:R-:W-:Y:S01]  /*57d0*/  IMAD.U32 R8, RZ, RZ, UR9 ;  /* 0x00000009ff087e24 */ /* 0x000fe2000f8e00ff */
[----:B------:R-:W-:Y:S01]  /*57e0*/  UMOV UR9, UR49 ;  /* 0x0000003100097c82 */ /* 0x000fe20008000000 */
[----:B------:R-:W-:Y:S01]  /*57f0*/  IMAD.U32 R9, RZ, RZ, UR8 ;  /* 0x00000008ff097e24 */ /* 0x000fe2000f8e00ff */
[----:B------:R-:W-:Y:S02]  /*5800*/  @!UP0 UIADD3 UR8, UPT, UPT, UR5, 0x1a00, URZ ;  /* 0x00001a0005088890 */ /* 0x000fe4000fffe0ff */
[----:B------:R-:W-:Y:S01]  /*5810*/  @!P4 R2UR UR22, R8 ;  /* 0x000000000816c2ca */ /* 0x000fe200000e0000 */
[----:B------:R-:W-:Y:S01]  /*5820*/  VOTEU.ALL UP0, P4 ;  /* 0x0000000000ff7886 */ /* 0x000fe20002000000 */
[----:B------:R-:W-:Y:S01]  /*5830*/  @!P4 R2UR UR23, R9 ;  /* 0x000000000917c2ca */ /* 0x000fe200000e0000 */
[----:B------:R-:W-:Y:S01]  /*5840*/  UMOV UR12, UR44 ;  /* 0x0000002c000c7c82 */ /* 0x000fe20008000000 */
[----:B------:R-:W-:Y:S01]  /*5850*/  UMOV UR11, UR19 ;  /* 0x00000013000b7c82 */ /* 0x000fe20008000000 */
        /* <DEDUP_REMOVED lines=8> */
.L_x_236:
[----:B------:R-:W2:Y:S01]  /*58e0*/  LDC.64 R12, c[0x0][0xf18] ;  /* 0x0003c600ff0c7b82 */ /* 0x000ea20000000a00 */
[----:B------:R-:W-:Y:S01]  /*58f0*/  @!P4 R2UR UR8, R2 ;  /* 0x000000000208c2ca */ /* 0x000fe200000e0000 */
[----:B------:R-:W-:Y:S01]  /*5900*/  VOTEU.ALL UP0, P4 ;  /* 0x0000000000ff7886 */ /* 0x000fe20002000000 */
[----:B------:R-:W-:Y:S01]  /*5910*/  @!P4 R2UR UR9, R8 ;  /* 0x000000000809c2ca */ /* 0x000fe200000e0000 */
[----:B------:R-:W-:Y:S01]  /*5920*/  UIADD3 UR34, UPT, UPT, UR58, 0x30, URZ ;  /* 0x000000303a227890 */ /* 0x000fe2000fffe0ff */
[----:B-1----:R-:W-:Y:S03]  /*5930*/  @!P4 IMAD.MOV.U32 R0, RZ, RZ, 0x1000 ;  /* 0x00001000ff00c424 */ /* 0x002fe600078e00ff */
[----:B------:R-:W1:Y:S01]  /*5940*/  @!P1 LDC R2, c[0x0][0xf0c] ;  /* 0x0003c300ff029b82 */ /* 0x000e620000000800 */
[----:B------:R-:W-:Y:S01]  /*5950*/  @!UP0 UIADD3 UR32, UPT, UPT, UR5, 0x2200, URZ ;  /* 0x0000220005208890 */ /* 0x000fe2000fffe0ff */
[----:B------:R-:W-:Y:S01]  /*5960*/  @P3 SHF.R.U32.HI R29, RZ, 0x10, R21 ;  /* 0x00000010ff1d3819 */ /* 0x000fe20000011615 */
[----:B------:R-:W-:Y:S01]  /*5970*/  VOTEU.ALL UP1, P4 ;  /* 0x0000000000ff7886 */ /* 0x000fe20002020000 */
[----:B------:R-:W-:Y:S01]  /*5980*/  UMOV UR14, 0x0 ;  /* 0x00000000000e7882 */ /* 0x000fe20000000000 */
[----:B------:R-:W-:Y:S01]  /*5990*/  UMOV UR15, 0x10000000 ;  /* 0x10000000000f7882 */ /* 0x000fe20000000000 */
[----:B------:R-:W-:Y:S01]  /*59a0*/  UMOV UR33, UR41 ;  /* 0x0000002900217c82 */ /* 0x000fe20008000000 */
[----:B------:R-:W-:Y:S01]  /*59b0*/  UMOV UR35, UR59 ;  /* 0x0000003b00237c82 */ /* 0x000fe20008000000 */
[----:B------:R-:W-:Y:S01]  /*59c0*/  IMAD.U32 R9, RZ, RZ, UR8 ;  /* 0x00000008ff097e24 */ /* 0x000fe2000f8e00ff */
[----:B------:R-:W-:Y:S01]  /*59d0*/  UMOV UR36, UR44 ;  /* 0x0000002c00247c82 */ /* 0x000fe20008000000 */
[----:B------:R-:W-:Y:S01]  /*59e0*/  IMAD.U32 R8, RZ, RZ, UR9 ;  /* 0x00000009ff087e24 */ /* 0x000fe2000f8e00ff */
[----:B------:R-:W-:Y:S01]  /*59f0*/  @!UP0 UIADD3 UR10, UPT, UPT, UR58, 0x70, URZ ;  /* 0x000000703a0a8890 */ /* 0x000fe2000fffe0ff */
[----:B------:R-:W-:Y:S01]  /*5a00*/  VIADD R31, R31, 0x1 ;  /* 0x000000011f1f7836 */ /* 0x000fe20000000000 */
[----:B------:R-:W-:Y:S01]  /*5a10*/  @!P4 R2UR UR17, R9 ;  /* 0x000000000911c2ca */ /* 0x000fe200000e0000 */
[----:B------:R-:W-:Y:S01]  /*5a20*/  @!UP0 UIADD3 UR8, UPT, UPT, UR5, 0x2a00, URZ ;  /* 0x00002a0005088890 */ /* 0x000fe2000fffe0ff */
[----:B------:R-:W-:Y:S01]  /*5a30*/  @!P4 R2UR UR16, R8 ;  /* 0x000000000810c2ca */ /* 0x000fe200000e0000 */
[----:B------:R-:W-:Y:S01]  /*5a40*/  VOTEU.ALL UP0, P4 ;  /* 0x0000000000ff7886 */ /* 0x000fe20002000000 */
[----:B------:R-:W3:Y:S01]  /*5a50*/  LDC.64 R8, c[0x0][0xf10] ;  /* 0x0003c400ff087b82 */ /* 0x000ee20000000a00 */
[----:B------:R-:W-:Y:S01]  /*5a60*/  UMOV UR9, UR41 ;  /* 0x0000002900097c82 */ /* 0x000fe20008000000 */
[----:B------:R-:W-:Y:S01]  /*5a70*/  UMOV UR11, UR59 ;  /* 0x0000003b000b7c82 */ /* 0x000fe20008000000 */
[----:B------:R-:W-:Y:S08]  /*5a80*/  UMOV UR12, UR44 ;  /* 0x0000002c000c7c82 */ /* 0x000ff00008000000 */
[----:B------:R4:W-:Y:S01]  /*5a90*/  @!UP1 UTMALDG.3D [UR32], [UR16], desc[UR14] ;  /* 0x00000e20100095b4 */ /* 0x0009e20008011000 */
[----:B------:R4:W-:Y:S01]  /*5aa0*/  @!UP0 UTMALDG.3D [UR8], [UR16], desc[UR14] ;  /* 0x00000e08100085b4 */ /* 0x0009e20008011000 */
[----:B------:R5:W-:Y:S01]  /*5ab0*/  @!P4 SYNCS.ARRIVE.TRANS64.RED.A0TR RZ, [UR5+0x70], R0 ;  /* 0x00007000ffffc9a7 */ /* 0x000be20008300405 */
[C---:B---3--:R-:W-:Y:S01]  /*5ac0*/  @!P1 IMAD.HI.U32 R8, R11.reuse, R8, RZ ;  /* 0x000000080b089227 */ /* 0x048fe200078e00ff */
[----:B--2---:R-:W-:Y:S02]  /*5ad0*/  @!P1 ISETP.NE.AND P0, PT, R12, 0x1, PT ;  /* 0x000000010c00980c */ /* 0x004fe40003f05270 */
[----:B-1----:R-:W-:Y:S01]  /*5ae0*/  @!P1 ISETP.NE.AND P2, PT, R2, 0x1, PT ;  /* 0x000000010200980c */ /* 0x002fe20003f45270 */
[C---:B------:R-:W-:Y:S01]  /*5af0*/  @!P1 IMAD.HI.U32 R13, R10.reuse, R13, RZ ;  /* 0x0000000d0a0d9227 */ /* 0x040fe200078e00ff */
[----:B------:R-:W-:Y:S04]  /*5b00*/  @!P1 SHF.R.U32.HI R8, RZ, R9, R8 ;  /* 0x00000009ff089219 */ /* 0x000fe80000011608 */
[----:B------:R-:W-:Y:S01]  /*5b10*/  @!P1 SEL R8, R11, R8, !P2 ;  /* 0x000000080b089207 */ /* 0x000fe20005000000 */
[----:B------:R-:W-:Y:S01]  /*5b20*/  SYNCS.ARRIVE.TRANS64.RED.A1T0 RZ, [UR7], RZ ;  /* 0x000000ffffff79a7 */ /* 0x000fe20008100407 */
[----:B------:R-:W1:Y:S01]  /*5b30*/  SYNCS.PHASECHK.TRANS64.TRYWAIT P5, [UR5+0x98], R34 ;  /* 0x00009822ff0075a7 */ /* 0x000e6200080a1105 */
[----:B-----5:R-:W2:Y:S02]  /*5b40*/  @!P1 LDC R0, c[0x0][0xf20] ;  /* 0x0003c800ff009b82 */ /* 0x020ea40000000800 */
[----:B--2---:R-:W-:Y:S04]  /*5b50*/  @!P1 SHF.R.U32.HI R0, RZ, R0, R13 ;  /* 0x00000000ff009219 */ /* 0x004fe8000001160d */
[----:B------:R-:W-:Y:S05]  /*5b60*/  @!P1 SEL R9, R10, R0, !P0 ;  /* 0x000000000a099207 */ /* 0x000fea0004000000 */
[----:B------:R-:W-:Y:S02]  /*5b70*/  @!P1 IMAD.IADD R0, R9, 0x1, -R8 ;  /* 0x0000000109009824 */ /* 0x000fe400078e0a08 */
[----:B------:R-:W-:Y:S02]  /*5b80*/  @!P1 IMAD.IADD R8, R8, 0x1, -R9 ;  /* 0x0000000108089824 */ /* 0x000fe400078e0a09 */
[----:B------:R-:W-:Y:S02]  /*5b90*/  @!P1 IMAD R11, R0, R2, R11 ;  /* 0x00000002000b9224 */ /* 0x000fe400078e020b */
[----:B------:R-:W-:Y:S01]  /*5ba0*/  @!P1 IMAD R10, R8, R12, R10 ;  /* 0x0000000c080a9224 */ /* 0x000fe200078e020a */
[----:B-1--4-:R-:W-:Y:S06]  /*5bb0*/  @!P5 BRA `(.L_x_92) ;  /* 0x000000940024d947 */ /* 0x012fec0003800000 */
.L_x_238:
[----:B------:R-:W-:Y:S01]  /*5bc0*/  @!P4 IADD3 R2, P0, PT, R32, 0x980, RZ ;  /* 0x000009802002c810 */ /* 0x000fe20007f1e0ff */
[----:B------:R-:W-:Y:S01]  /*5bd0*/  VOTEU.ALL UP0, P4 ;  /* 0x0000000000ff7886 */ /* 0x000fe20002000000 */
[----:B------:R-:W-:Y:S01]  /*5be0*/  VOTEU.ALL UP1, P4 ;  /* 0x0000000000ff7886 */ /* 0x000fe20002020000 */
[----:B------:R-:W-:Y:S01]  /*5bf0*/  UMOV UR9, 0x10000000 ;  /* 0x1000000000097882 */ /* 0x000fe20000000000 */
[----:B------:R-:W-:Y:S01]  /*5c00*/  @!P4 R2UR UR8, R2 ;  /* 0x000000000208c2ca */ /* 0x000fe200000e0000 */
[----:B-1----:R-:W-:Y:S01]  /*5c10*/  @!P4 IMAD.X R0, RZ, RZ, R33, P0 ;  /* 0x000000ffff00c224 */ /* 0x002fe200000e0621 */
[----:B------:R-:W-:Y:S01]  /*5c20*/  @!UP0 UIADD3 UR35, UPT, UPT, UR59, 0x40, URZ ;  /* 0x000000403b238890 */ /* 0x000fe2000fffe0ff */
[----:B------:R-:W-:Y:S01]  /*5c30*/  VIADD R2, R10, UR38 ;  /* 0x000000260a027c36 */ /* 0x000fe20008000000 */
[----:B------:R-:W-:Y:S01]  /*5c40*/  @!UP0 UIADD3 UR32, UPT, UPT, UR5, 0x3200, URZ ;  /* 0x0000320005208890 */ /* 0x000fe2000fffe0ff */
[----:B------:R-:W-:Y:S01]  /*5c50*/  ISETP.NE.AND P0, PT, R31, 0x2, PT ;  /* 0x000000021f00780c */ /* 0x000fe20003f05270 */
[----:B------:R-:W-:Y:S01]  /*5c60*/  UMOV UR33, UR25 ;  /* 0x0000001900217c82 */ /* 0x000fe20008000000 */
[----:B------:R-:W-:Y:S01]  /*5c70*/  @!P4 R2UR UR7, R0 ;  /* 0x000000000007c2ca */ /* 0x000fe200000e0000 */
[----:B------:R-:W-:Y:S01]  /*5c80*/  UMOV UR36, UR44 ;  /* 0x0000002c00247c82 */ /* 0x000fe20008000000 */
[----:B------:R-:W-:Y:S01]  /*5c90*/  @!UP0 UIADD3 UR18, UPT, UPT, UR58, 0x70, URZ ;  /* 0x000000703a128890 */ /* 0x000fe2000fffe0ff */
[----:B------:R-:W-:Y:S01]  /*5ca0*/  VIADD R0, R11, UR39 ;  /* 0x000000270b007c36 */ /* 0x000fe20008000000 */
[----:B------:R-:W-:Y:S01]  /*5cb0*/  @!UP0 UIADD3 UR16, UPT, UPT, UR5, 0x3a00, URZ ;  /* 0x00003a0005108890 */ /* 0x000fe2000fffe0ff */
[----:B------:R-:W-:Y:S01]  /*5cc0*/  R2UR UR11, R2 ;  /* 0x00000000020b72ca */ /* 0x000fe200000e0000 */
[----:B------:R-:W-:Y:S01]  /*5cd0*/  IMAD.U32 R8, RZ, RZ, UR8 ;  /* 0x00000008ff087e24 */ /* 0x000fe2000f8e00ff */
[----:B------:R-:W-:Y:S01]  /*5ce0*/  UMOV UR8, 0x0 ;  /* 0x0000000000087882 */ /* 0x000fe20000000000 */
[----:B------:R-:W-:Y:S01]  /*5cf0*/  VOTEU.ALL UP0, P4 ;  /* 0x0000000000ff7886 */ /* 0x000fe20002000000 */
[----:B------:R-:W-:Y:S01]  /*5d00*/  UMOV UR17, UR25 ;  /* 0x0000001900117c82 */ /* 0x000fe20008000000 */
[----:B------:R-:W-:Y:S01]  /*5d10*/  UMOV UR20, UR44 ;  /* 0x0000002c00147c82 */ /* 0x000fe20008000000 */
[----:B------:R-:W-:Y:S01]  /*5d20*/  @!P4 R2UR UR12, R8 ;  /* 0x00000000080cc2ca */ /* 0x000fe200000e0000 */
[----:B------:R-:W-:Y:S01]  /*5d30*/  UMOV UR19, UR35 ;  /* 0x0000002300137c82 */ /* 0x000fe20008000000 */
[----:B------:R-:W-:Y:S01]  /*5d40*/  IMAD.U32 R9, RZ, RZ, UR7 ;  /* 0x00000007ff097e24 */ /* 0x000fe2000f8e00ff */
[----:B------:R-:W-:Y:S02]  /*5d50*/  R2UR UR27, R0 ;  /* 0x00000000001b72ca */ /* 0x000fe400000e0000 */
[----:B------:R-:W-:Y:S02]  /*5d60*/  @P3 R2UR UR44, R29 ;  /* 0x000000001d2c32ca */ /* 0x000fe400000e0000 */
[----:B------:R-:W-:Y:S02]  /*5d70*/  @!P4 R2UR UR13, R9 ;  /* 0x00000000090dc2ca */ /* 0x000fe400000e0000 */
[----:B------:R-:W-:Y:S02]  /*5d80*/  SEL R0, RZ, 0x1, P0 ;  /* 0x00000001ff007807 */ /* 0x000fe40000000000 */
[----:B------:R-:W-:Y:S02]  /*5d90*/  SEL R31, R31, RZ, P0 ;  /* 0x000000ff1f1f7207 */ /* 0x000fe40000000000 */
[----:B------:R-:W-:Y:S07]  /*5da0*/  LOP3.LUT R30, R30, R0, RZ, 0x3c, !PT ;  /* 0x000000001e1e7212 */ /* 0x000fee00078e3cff */
[----:B------:R2:W-:Y:S01]  /*5db0*/  @!UP1 UTMALDG.3D [UR32], [UR12], desc[UR8] ;  /* 0x000008200c0095b4 */ /* 0x0005e20008011000 */
[----:B------:R2:W-:Y:S01]  /*5dc0*/  @!UP0 UTMALDG.3D [UR16], [UR12], desc[UR8] ;  /* 0x000008100c0085b4 */ /* 0x0005e20008011000 */
[----:B------:R2:W-:Y:S01]  /*5dd0*/  @!P4 SYNCS.ARRIVE.TRANS64.RED.A0TR RZ, [UR5+0x78], R27 ;  /* 0x0000781bffffc9a7 */ /* 0x0005e20008300405 */
[----:B------:R-:W-:Y:S01]  /*5de0*/  UPLOP3.LUT UP0, UPT, UPT, UPT, UPT, 0x80, 0x8 ;  /* 0x000000000008789c */ /* 0x000fe20003f0f070 */
[----:B------:R-:W-:Y:S01]  /*5df0*/  SYNCS.ARRIVE.TRANS64.RED.A1T0 RZ, [UR6], RZ ;  /* 0x000000ffffff79a7 */ /* 0x000fe20008100406 */
[----:B------:R-:W-:Y:S09]  /*5e00*/  @P3 BRA `(.L_x_93) ;  /* 0xffffffe800543947 */ /* 0x000ff2000383ffff */
[----:B------:R-:W1:Y:S02]  /*5e10*/  SYNCS.PHASECHK.TRANS64.TRYWAIT P0, [UR5+0x80], R28 ;  /* 0x0000801cff0075a7 */ /* 0x000e640008001105 */
[----:B-1----:R-:W-:Y:S05]  /*5e20*/  @!P0 BRA `(.L_x_94) ;  /* 0x0000009000a08947 */ /* 0x002fea0003800000 */
.L_x_240:
[----:B------:R-:W3:Y:S02]  /*5e30*/  SYNCS.PHASECHK.TRANS64.TRYWAIT P0, [UR5+0x88], R28 ;  /* 0x0000881cff0075a7 */ /* 0x000ee40008001105 */
[----:B---3--:R-:W-:Y:S05]  /*5e40*/  @!P0 BRA `(.L_x_95) ;  /* 0x0000009000b08947 */ /* 0x008fea0003800000 */
.L_x_242:
[----:B------:R-:W3:Y:S01]  /*5e50*/  SYNCS.PHASECHK.TRANS64.TRYWAIT P0, [UR5+0x90], R28 ;  /* 0x0000901cff0075a7 */ /* 0x000ee20008001105 */
[----:B-1----:R-:W-:Y:S01]  /*5e60*/  HFMA2 R0, -RZ, RZ, 0, 5.9604644775390625e-08 ;  /* 0x00000001ff007431 */ /* 0x002fe200000001ff */
[----:B---3--:R-:W-:Y:S06]  /*5e70*/  @!P0 BRA `(.L_x_96) ;  /* 0x0000009000bc8947 */ /* 0x008fec0003800000 */
.L_x_244:
[----:B-1----:R-:W-:Y:S02]  /*5e80*/  MOV R2, UR5 ;  /* 0x0000000500027c02 */ /* 0x002fe40008000f00 */
[----:B------:R-:W-:-:S07]  /*5e90*/  SHF.L.U32 R0, R0, 0x1f, RZ ;  /* 0x0000001f00007819 */ /* 0x000fce00000006ff */
.L_x_97:
[----:B-1----:R1:W3:Y:S02]  /*5ea0*/  SYNCS.PHASECHK.TRANS64.TRYWAIT P0, [R2+URZ+0x98], R0 ;  /* 0x00009800020075a7 */ /* 0x0022e400080011ff */
[----:B---3--:R-:W-:Y:S05]  /*5eb0*/  @!P0 NANOSLEEP.SYNCS 0x989680 ;  /* 0x009896800000895d */ /* 0x008fea0003900000 */
[----:B------:R-:W3:Y:S02]  /*5ec0*/  @!P0 SYNCS.PHASECHK.TRANS64 P0, [R2+URZ+0x98], R0 ;  /* 0x00009800020085a7 */ /* 0x000ee400080010ff */
[----:B--23--:R-:W-:Y:S05]  /*5ed0*/  @P0 EXIT ;  /* 0x000000000000094d */ /* 0x00cfea0003800000 */
[----:B------:R-:W-:Y:S05]  /*5ee0*/  BRA `(.L_x_97) ;  /* 0xfffffffc00ec7947 */ /* 0x000fea000383ffff */
.L_x_78:
[----:B------:R-:W-:-:S06]  /*5ef0*/  UISETP.GE.AND UP0, UPT, UR16, 0x4, UPT ;  /* 0x000000041000788c */ /* 0x000fcc000bf06270 */
[----:B------:R-:W-:-:S13]  /*5f00*/  PLOP3.LUT P0, PT, PT, PT, UP0, 0x80, 0x8 ;  /* 0x000000000008781c */ /* 0x000fda0003f0f008 */
[----:B------:R-:W-:Y:S05]  /*5f10*/  @!P0 EXIT ;  /* 0x000000000000894d */ /* 0x000fea0003800000 */
[----:B------:R-:W-:Y:S01]  /*5f20*/  BAR.SYNC.DEFER_BLOCKING 0x6, 0xa0 ;  /* 0x0182800000007b1d */ /* 0x000fe20000010000 */
[C---:B------:R-:W-:Y:S01]  /*5f30*/  IMAD.SHL.U32 R101, R0.reuse, 0x10, RZ ;  /* 0x0000001000657824 */ /* 0x040fe200078e00ff */
[C---:B------:R-:W-:Y:S01]  /*5f40*/  LOP3.LUT R102, R103.reuse, 0x3, RZ, 0xc0, !PT ;  /* 0x0000000367667812 */ /* 0x040fe200078ec0ff */
[C---:B------:R-:W-:Y:S01]  /*5f50*/  IMAD.U32 R5, R0.reuse, 0x10000, RZ ;  /* 0x0001000000057824 */ /* 0x040fe200078e00ff */
[----:B------:R-:W-:Y:S01]  /*5f60*/  CS2R R96, SRZ ;  /* 0x0000000000607805 */ /* 0x000fe2000001ff00 */
[----:B------:R-:W-:Y:S01]  /*5f70*/  IMAD.SHL.U32 R0, R0, 0x2, RZ ;  /* 0x0000000200007824 */ /* 0x000fe200078e00ff */
[----:B------:R-:W-:Y:S02]  /*5f80*/  UMOV UR36, 0x400 ;  /* 0x0000040000247882 */ /* 0x000fe40000000000 */
[----:B------:R-:W1:Y:S01]  /*5f90*/  LDC R94, c[0x0][0x370] ;  /* 0x0000dc00ff5e7b82 */ /* 0x000e620000000800 */
[----:B------:R-:W-:Y:S01]  /*5fa0*/  ULEA UR36, UR37, UR36, 0x18 ;  /* 0x0000002425247291 */ /* 0x000fe2000f8ec0ff */
[----:B------:R-:W-:Y:S01]  /*5fb0*/  IMAD.SHL.U32 R2, R103, 0x200, RZ ;  /* 0x0000020067027824 */ /* 0x000fe200078e00ff */
[C---:B------:R-:W-:Y:S01]  /*5fc0*/  LOP3.LUT R4, R101.reuse, 0x40, RZ, 0xc0, !PT ;  /* 0x0000004065047812 */ /* 0x040fe200078ec0ff */
[----:B------:R-:W-:Y:S01]  /*5fd0*/  IMAD.MOV.U32 R98, RZ, RZ, RZ ;  /* 0x000000ffff627224 */ /* 0x000fe200078e00ff */
[----:B------:R-:W-:Y:S01]  /*5fe0*/  LOP3.LUT R3, R101, 0x1b0, RZ, 0xc0, !PT ;  /* 0x000001b065037812 */ /* 0x000fe200078ec0ff */
[----:B------:R-:W-:Y:S01]  /*5ff0*/  UIADD3 UR4, UPT, UPT, UR36, 0x200, URZ ;  /* 0x0000020024047890 */ /* 0x000fe2000fffe0ff */
[----:B------:R-:W-:Y:S01]  /*6000*/  LOP3.LUT R0, R4, 0x8, R0, 0xf8, !PT ;  /* 0x0000000804007812 */ /* 0x000fe200078ef800 */
[----:B------:R-:W2:Y:S01]  /*6010*/  LDC R49, c[0x0][0xf0c] ;  /* 0x0003c300ff317b82 */ /* 0x000ea20000000800 */
[----:B------:R-:W-:Y:S01]  /*6020*/  LOP3.LUT R2, R3, 0x200, R2, 0xf8, !PT ;  /* 0x0000020003027812 */ /* 0x000fe200078ef802 */
[----:B------:R-:W-:Y:S01]  /*6030*/  IMAD.MOV.U32 R106, RZ, RZ, RZ ;  /* 0x000000ffff6a7224 */ /* 0x000fe200078e00ff */
[----:B------:R-:W-:Y:S01]  /*6040*/  LOP3.LUT R5, R5, 0x200000, RZ, 0xc0, !PT ;  /* 0x0020000005057812 */ /* 0x000fe200078ec0ff */
[----:B------:R-:W-:Y:S01]  /*6050*/  IMAD.U32 R92, RZ, RZ, UR4 ;  /* 0x00000004ff5c7e24 */ /* 0x000fe2000f8e00ff */
[----:B------:R-:W-:Y:S01]  /*6060*/  LOP3.LUT P0, RZ, R101, 0x40, RZ, 0xc0, !PT ;  /* 0x0000004065ff7812 */ /* 0x000fe2000780c0ff */
[----:B------:R-:W3:Y:S01]  /*6070*/  LDCU.64 UR50, c[0x0][0x348] ;  /* 0x00006900ff3277ac */ /* 0x000ee20008000a00 */
[----:B------:R-:W-:Y:S01]  /*6080*/  LOP3.LUT R100, R2, R0, RZ, 0xfc, !PT ;  /* 0x0000000002647212 */ /* 0x000fe200078efcff */
[----:B------:R-:W4:Y:S01]  /*6090*/  LDC R91, c[0x0][0xf20] ;  /* 0x0003c800ff5b7b82 */ /* 0x000f220000000800 */
[----:B------:R-:W3:Y:S01]  /*60a0*/  LDS R99, [UR36+0x140] ;  /* 0x00014024ff637984 */ /* 0x000ee20008000800 */
[----:B------:R-:W-:Y:S01]  /*60b0*/  P2R R0, PR, RZ, 0x1 ;  /* 0x00000001ff007803 */ /* 0x000fe20000000000 */
[----:B------:R-:W1:Y:S01]  /*60c0*/  LDCU.64 UR48, c[0x0][0xc88] ;  /* 0x00019100ff3077ac */ /* 0x000e620008000a00 */
[----:B------:R-:W-:-:S04]  /*60d0*/  UMOV UR45, URZ ;  /* 0x000000ff002d7c82 */ /* 0x000fc80008000000 */
[----:B------:R-:W1:Y:S01]  /*60e0*/  LDC R48, c[0x0][0xf30] ;  /* 0x0003cc00ff307b82 */ /* 0x000e620000000800 */
[----:B------:R-:W-:-:S07]  /*60f0*/  UMOV UR56, URZ ;  /* 0x000000ff00387c82 */ /* 0x000fce0008000000 */
[----:B------:R-:W1:Y:S08]  /*6100*/  LDC.64 R84, c[0x0][0xc88] ;  /* 0x00032200ff547b82 */ /* 0x000e700000000a00 */
[----:B------:R-:W1:Y:S08]  /*6110*/  LDC.64 R88, c[0x0][0xf10] ;  /* 0x0003c400ff587b82 */ /* 0x000e700000000a00 */
[----:B------:R-:W1:Y:S08]  /*6120*/  LDC.64 R46, c[0x0][0xf18] ;  /* 0x0003c600ff2e7b82 */ /* 0x000e700000000a00 */
[----:B------:R-:W1:Y:S01]  /*6130*/  LDC.64 R44, c[0x0][0xf28] ;  /* 0x0003ca00ff2c7b82 */ /* 0x000e620000000a00 */
[----:B---3--:R-:W-:-:S07]  /*6140*/  IMAD.IADD R99, R99, 0x1, R5 ;  /* 0x0000000163637824 */ /* 0x008fce00078e0205 */
[----:B------:R-:W3:Y:S08]  /*6150*/  LDC.64 R86, c[0x0][0xc90] ;  /* 0x00032400ff567b82 */ /* 0x000ef00000000a00 */
[----:B------:R-:W1:Y:S08]  /*6160*/  LDC.64 R82, c[0x0][0xcb0] ;  /* 0x00032c00ff527b82 */ /* 0x000e700000000a00 */
[----:B------:R-:W1:Y:S08]  /*6170*/  LDC.64 R80, c[0x0][0xca8] ;  /* 0x00032a00ff507b82 */ /* 0x000e700000000a00 */
[----:B--2-4-:R-:W1:Y:S02]  /*6180*/  LDC R93, c[0x0][0x374] ;  /* 0x0000dd00ff5d7b82 */ /* 0x014e640000000800 */
.L_x_189:
[----:B------:R-:W-:Y:S02]  /*6190*/  LEA R0, R106, UR36, 0x3 ;  /* 0x000000246a007c11 */ /* 0x000fe4000f8e18ff */
[----:B------:R-:W-:Y:S02]  /*61a0*/  SHF.L.U32 R2, R96, 0x1f, RZ ;  /* 0x0000001f60027819 */ /* 0x000fe400000006ff */
[----:B------:R-:W-:Y:S02]  /*61b0*/  LEA R16, R106, UR36, 0x4 ;  /* 0x000000246a107c11 */ /* 0x000fe4000f8e20ff */
[----:B------:R-:W2:Y:S02]  /*61c0*/  SYNCS.PHASECHK.TRANS64.TRYWAIT P0, [R0+URZ+0xb0], R2 ;  /* 0x0000b002000075a7 */ /* 0x000ea400080011ff */
[----:B-12---:R-:W-:Y:S05]  /*61d0*/  @!P0 BRA `(.L_x_98) ;  /* 0x0000008c00fc8947 */ /* 0x006fea0003800000 */
.L_x_245:
[----:B------:R-:W4:Y:S01]  /*61e0*/  LDC.64 R10, c[0x0][0xf10] ;  /* 0x0003c400ff0a7b82 */ /* 0x000f220000000a00 */
[----:B------:R-:W3:Y:S01]  /*61f0*/  LDS.128 R16, [R16+0x120] ;  /* 0x0001200010107984 */ /* 0x000ee20000000c00 */
[----:B-1----:R-:W-:Y:S01]  /*6200*/  ISETP.NE.AND P1, PT, R48, 0x1, PT ;  /* 0x000000013000780c */ /* 0x002fe20003f25270 */
[----:B--2---:R-:W-:Y:S01]  /*6210*/  VIADD R0, R0, 0xc0 ;  /* 0x000000c000007836 */ /* 0x004fe20000000000 */
[----:B------:R-:W-:Y:S04]  /*6220*/  ISETP.GE.AND P0, PT, R43, 0x1, PT ;  /* 0x000000012b00780c */ /* 0x000fe80003f06270 */
[----:B------:R-:W1:Y:S01]  /*6230*/  LDC.64 R8, c[0x0][0xf18] ;  /* 0x0003c600ff087b82 */ /* 0x000e620000000a00 */
[----:B------:R-:W-:Y:S01]  /*6240*/  PRMT R0, RZ, 0x654, R0 ;  /* 0x00000654ff007816 */ /* 0x000fe20000000000 */
[----:B------:R-:W-:Y:S01]  /*6250*/  @!PT LDS RZ, [RZ] ;  /* 0x00000000fffff984 */ /* 0x000fe20000000800 */
[----:B------:R-:W-:Y:S01]  /*6260*/  @!PT LDS RZ, [RZ] ;  /* 0x00000000fffff984 */ /* 0x000fe20000000800 */
[----:B------:R-:W-:Y:S01]  /*6270*/  @!PT LDS RZ, [RZ] ;  /* 0x00000000fffff984 */ /* 0x000fe20000000800 */
[----:B------:R-:W-:Y:S01]  /*6280*/  @!PT LDS RZ, [RZ] ;  /* 0x00000000fffff984 */ /* 0x000fe20000000800 */
[----:B------:R2:W-:Y:S06]  /*6290*/  MEMBAR.ALL.CTA ;  /* 0x0000000000007992 */ /* 0x0005ec0000008000 */
[----:B--2---:R-:W2:Y:S01]  /*62a0*/  FENCE.VIEW.ASYNC.S ;  /* 0x00000000000073c6 */ /* 0x004ea20000000000 */
[----:B------:R-:W1:Y:S08]  /*62b0*/  @!P1 LDC R12, c[0x0][0xf20] ;  /* 0x0003c800ff0c9b82 */ /* 0x000e700000000800 */
[----:B------:R-:W1:Y:S01]  /*62c0*/  @!P1 LDC R7, c[0x0][0xf0c] ;  /* 0x0003c300ff079b82 */ /* 0x000e620000000800 */
[----:B--2---:R2:W-:Y:S01]  /*62d0*/  SYNCS.ARRIVE.TRANS64.RED.A1T0 RZ, [R0+URZ], RZ ;  /* 0x000000ff00ff79a7 */ /* 0x0045e200081004ff */
[----:B---3--:R-:W-:Y:S04]  /*62e0*/  LOP3.LUT P4, RZ, R18, 0x1, RZ, 0xc0, !PT ;  /* 0x0000000112ff7812 */ /* 0x008fe8000788c0ff */
[----:B------:R-:W-:Y:S09]  /*62f0*/  P2R R104, PR, RZ, 0x10 ;  /* 0x00000010ff687803 */ /* 0x000ff20000000000 */
[----:B------:R-:W-:Y:S02]  /*6300*/  @P4 MOV R51, R16 ;  /* 0x0000001000334202 */ /* 0x000fe40000000f00 */
[----:B------:R-:W-:Y:S01]  /*6310*/  @P4 LOP3.LUT R50, R17, 0xffff, RZ, 0xc0, !PT ;  /* 0x0000ffff11324812 */ /* 0x000fe200078ec0ff */
[----:B--2-4-:R-:W-:Y:S06]  /*6320*/  @!P0 BRA `(.L_x_99) ;  /* 0x0000000000a48947 */ /* 0x014fec0003800000 */
[----:B------:R-:W-:Y:S01]  /*6330*/  IMAD.HI.U32 R0, R93, R47, RZ ;  /* 0x0000002f5d007227 */ /* 0x000fe200078e00ff */
[----:B------:R-:W-:Y:S02]  /*6340*/  ISETP.NE.AND P0, PT, R46, 0x1, PT ;  /* 0x000000012e00780c */ /* 0x000fe40003f05270 */
[----:B------:R-:W-:Y:S01]  /*6350*/  ISETP.NE.AND P2, PT, R43, 0x1, PT ;  /* 0x000000012b00780c */ /* 0x000fe20003f45270 */
[----:B------:R-:W-:Y:S01]  /*6360*/  IMAD.HI.U32 R4, R94, R88, RZ ;  /* 0x000000585e047227 */ /* 0x000fe200078e00ff */
[----:B------:R-:W-:Y:S02]  /*6370*/  SHF.R.U32.HI R0, RZ, R91, R0 ;  /* 0x0000005bff007219 */ /* 0x000fe40000011600 */
[----:B------:R-:W-:Y:S01]  /*6380*/  ISETP.NE.AND P3, PT, R49, 0x1, PT ;  /* 0x000000013100780c */ /* 0x000fe20003f65270 */
[----:B------:R-:W-:Y:S01]  /*6390*/  IMAD.HI.U32 R6, R50, R47, RZ ;  /* 0x0000002f32067227 */ /* 0x000fe200078e00ff */
[-C--:B------:R-:W-:Y:S02]  /*63a0*/  SHF.R.U32.HI R4, RZ, R89.reuse, R4 ;  /* 0x00000059ff047219 */ /* 0x080fe40000011604 */
[----:B------:R-:W-:Y:S01]  /*63b0*/  SEL R0, R93, R0, !P0 ;  /* 0x000000005d007207 */ /* 0x000fe20004000000 */
[----:B------:R-:W-:Y:S01]  /*63c0*/  IMAD.HI.U32 R5, R51, R88, RZ ;  /* 0x0000005833057227 */ /* 0x000fe200078e00ff */
[----:B------:R-:W-:Y:S03]  /*63d0*/  SEL R4, R94, R4, !P3 ;  /* 0x000000045e047207 */ /* 0x000fe60005800000 */
[-C--:B------:R-:W-:Y:S01]  /*63e0*/  IMAD.HI.U32 R3, R0, R44.reuse, RZ ;  /* 0x0000002c00037227 */ /* 0x080fe200078e00ff */
[----:B------:R-:W-:Y:S03]  /*63f0*/  SHF.R.U32.HI R5, RZ, R89, R5 ;  /* 0x00000059ff057219 */ /* 0x000fe60000011605 */
[----:B------:R-:W-:Y:S01]  /*6400*/  IMAD.HI.U32 R2, R4, R44, RZ ;  /* 0x0000002c04027227 */ /* 0x000fe200078e00ff */
[----:B------:R-:W-:Y:S02]  /*6410*/  @P2 SHF.R.U32.HI R0, RZ, R45, R3 ;  /* 0x0000002dff002219 */ /* 0x000fe40000011603 */
[----:B------:R-:W-:Y:S02]  /*6420*/  SHF.R.U32.HI R3, RZ, R91, R6 ;  /* 0x0000005bff037219 */ /* 0x000fe40000011606 */
[----:B------:R-:W-:Y:S01]  /*6430*/  @P2 SHF.R.U32.HI R4, RZ, R45, R2 ;  /* 0x0000002dff042219 */ /* 0x000fe20000011602 */
[----:B------:R-:W-:Y:S01]  /*6440*/  IMAD R0, R43, R0, RZ ;  /* 0x000000002b007224 */ /* 0x000fe200078e02ff */
[----:B------:R-:W-:Y:S02]  /*6450*/  SEL R3, R50, R3, !P0 ;  /* 0x0000000332037207 */ /* 0x000fe40004000000 */
[----:B------:R-:W-:Y:S01]  /*6460*/  SEL R2, R51, R5, !P3 ;  /* 0x0000000533027207 */ /* 0x000fe20005800000 */
[----:B------:R-:W-:Y:S01]  /*6470*/  IMAD R5, R43, R4, RZ ;  /* 0x000000042b057224 */ /* 0x000fe200078e02ff */
[C---:B------:R-:W-:Y:S01]  /*6480*/  ISETP.GE.AND P0, PT, R3.reuse, R0, PT ;  /* 0x000000000300720c */ /* 0x040fe20003f06270 */
[C---:B------:R-:W-:Y:S03]  /*6490*/  IMAD.HI.U32 R0, R3.reuse, R44, RZ ;  /* 0x0000002c03007227 */ /* 0x040fe600078e00ff */
[C---:B------:R-:W-:Y:S02]  /*64a0*/  ISETP.GE.OR P0, PT, R2.reuse, R5, P0 ;  /* 0x000000050200720c */ /* 0x040fe40000706670 */
[----:B------:R-:W-:Y:S04]  /*64b0*/  SHF.R.U32.HI R0, RZ, R45, R0 ;  /* 0x0000002dff007219 */ /* 0x000fe80000011600 */
        /* <DEDUP_REMOVED lines=15> */
[----:B------:R-:W-:Y:S07]  /*65b0*/  IMAD R50, R3, R46, R50 ;  /* 0x0000002e03327224 */ /* 0x000fee00078e0232 */
.L_x_99:
[----:B-1----:R-:W-:Y:S01]  /*65c0*/  @!P1 IMAD.HI.U32 R2, R50, R9, RZ ;  /* 0x0000000932029227 */ /* 0x002fe200078e00ff */
[----:B------:R-:W-:Y:S01]  /*65d0*/  @!P1 ISETP.NE.AND P0, PT, R8, 0x1, PT ;  /* 0x000000010800980c */ /* 0x000fe20003f05270 */
[----:B------:R-:W-:Y:S01]  /*65e0*/  USHF.L.U32 UR42, UR27, 0x7, URZ ;  /* 0x000000071b2a7899 */ /* 0x000fe200080006ff */
[----:B------:R-:W-:Y:S01]  /*65f0*/  @!P1 ISETP.NE.AND P2, PT, R7, 0x1, PT ;  /* 0x000000010700980c */ /* 0x000fe20003f45270 */
[C---:B------:R-:W-:Y:S01]  /*6600*/  @!P1 IMAD.HI.U32 R0, R51.reuse, R10, RZ ;  /* 0x0000000a33009227 */ /* 0x040fe200078e00ff */
[----:B------:R-:W-:Y:S01]  /*6610*/  @!P1 SHF.R.U32.HI R2, RZ, R12, R2 ;  /* 0x0000000cff029219 */ /* 0x000fe20000011602 */
[----:B------:R-:W-:Y:S01]  /*6620*/  USHF.L.U32 UR41, UR11, 0x7, URZ ;  /* 0x000000070b297899 */ /* 0x000fe200080006ff */
[----:B------:R-:W-:Y:S01]  /*6630*/  @P4 SHF.R.U32.HI R95, RZ, 0x10, R17 ;  /* 0x00000010ff5f4819 */ /* 0x000fe20000011611 */
[----:B------:R-:W-:Y:S01]  /*6640*/  VIADD R106, R106, 0x1 ;  /* 0x000000016a6a7836 */ /* 0x000fe20000000000 */
[----:B------:R-:W-:Y:S01]  /*6650*/  @!P1 SEL R2, R50, R2, !P0 ;  /* 0x0000000232029207 */ /* 0x000fe20004000000 */
[----:B------:R-:W-:Y:S01]  /*6660*/  BSSY.RECONVERGENT B6, `(.L_x_100) ;  /* 0x0000028000067945 */ /* 0x000fe20003800200 */
[----:B------:R-:W-:Y:S02]  /*6670*/  @!P1 SHF.R.U32.HI R0, RZ, R11, R0 ;  /* 0x0000000bff009219 */ /* 0x000fe40000011600 */
[----:B------:R-:W-:Y:S02]  /*6680*/  LOP3.LUT P0, RZ, R92, 0x90, RZ, 0xc0, !PT ;  /* 0x000000905cff7812 */ /* 0x000fe4000780c0ff */
[----:B------:R-:W-:Y:S05]  /*6690*/  @!P1 SEL R3, R51, R0, !P2 ;  /* 0x0000000033039207 */ /* 0x000fea0005000000 */
[----:B------:R-:W-:Y:S02]  /*66a0*/  @!P1 IMAD.IADD R0, R2, 0x1, -R3 ;  /* 0x0000000102009824 */ /* 0x000fe400078e0a03 */
[----:B------:R-:W-:Y:S02]  /*66b0*/  @!P1 IMAD.IADD R2, R3, 0x1, -R2 ;  /* 0x0000000103029824 */ /* 0x000fe400078e0a02 */
[----:B------:R-:W-:Y:S02]  /*66c0*/  @!P1 IMAD R51, R0, R7, R51 ;  /* 0x0000000700339224 */ /* 0x000fe400078e0233 */
[----:B------:R-:W-:Y:S01]  /*66d0*/  @!P1 IMAD R50, R2, R8, R50 ;  /* 0x0000000802329224 */ /* 0x000fe200078e0232 */
[----:B------:R-:W-:Y:S06]  /*66e0*/  @!P0 BRA `(.L_x_101) ;  /* 0x00000000007c8947 */ /* 0x000fec0003800000 */
[----:B------:R-:W1:Y:S01]  /*66f0*/  LDCU.64 UR8, c[0x4][0x80] ;  /* 0x01001000ff0877ac */ /* 0x000e620008000a00 */
[----:B------:R-:W-:Y:S01]  /*6700*/  MOV R2, 0x0 ;  /* 0x0000000000027802 */ /* 0x000fe20000000f00 */
[----:B------:R-:W-:Y:S02]  /*6710*/  HFMA2 R12, -RZ, RZ, 0, 5.9604644775390625e-08 ;  /* 0x00000001ff0c7431 */ /* 0x000fe400000001ff */
[----:B------:R-:W-:Y:S01]  /*6720*/  IMAD.MOV.U32 R8, RZ, RZ, 0x70 ;  /* 0x00000070ff087424 */ /* 0x000fe200078e00ff */
[----:B------:R2:W3:Y:S01]  /*6730*/  LDC.64 R14, c[0x4][R2] ;  /* 0x01000000020e7b82 */ /* 0x0004e20000000a00 */
[----:B------:R-:W4:Y:S01]  /*6740*/  LDCU.64 UR6, c[0x4][0x88] ;  /* 0x01001100ff0677ac */ /* 0x000f220008000a00 */
[----:B------:R-:W-:Y:S01]  /*6750*/  IMAD.MOV.U32 R13, RZ, RZ, RZ ;  /* 0x000000ffff0d7224 */ /* 0x000fe200078e00ff */
[----:B------:R-:W2:Y:S01]  /*6760*/  LDCU.64 UR4, c[0x4][0x8] ;  /* 0x01000100ff0477ac */ /* 0x000ea20008000a00 */
[----:B-1----:R-:W-:Y:S01]  /*6770*/  MOV R5, UR9 ;  /* 0x0000000900057c02 */ /* 0x002fe20008000f00 */
[----:B------:R-:W-:Y:S01]  /*6780*/  IMAD.U32 R4, RZ, RZ, UR8 ;  /* 0x00000008ff047e24 */ /* 0x000fe2000f8e00ff */
[----:B----4-:R-:W-:Y:S01]  /*6790*/  MOV R7, UR7 ;  /* 0x0000000700077c02 */ /* 0x010fe20008000f00 */
[----:B------:R-:W-:Y:S01]  /*67a0*/  IMAD.U32 R6, RZ, RZ, UR6 ;  /* 0x00000006ff067e24 */ /* 0x000fe2000f8e00ff */
[----:B--2---:R-:W-:Y:S01]  /*67b0*/  MOV R11, UR5 ;  /* 0x00000005000b7c02 */ /* 0x004fe20008000f00 */
[----:B------:R-:W-:Y:S02]  /*67c0*/  IMAD.U32 R10, RZ, RZ, UR4 ;  /* 0x00000004ff0a7e24 */ /* 0x000fe4000f8e00ff */
[----:B------:R-:W-:Y:S07]  /*67d0*/  LEPC R20, `(.L_x_102) ;  /* 0x000000001014794e */ /* 0x000fee0000000000 */
[----:B---3-5:R-:W-:Y:S05]  /*67e0*/  CALL.ABS.NOINC R14 ;  /* 0x000000000e007343 */ /* 0x028fea0003c00000 */
.L_x_102:
[----:B------:R-:W1:Y:S01]  /*67f0*/  LDCU.64 UR8, c[0x4][0x80] ;  /* 0x01001000ff0877ac */ /* 0x000e620008000a00 */
[----:B------:R-:W2:Y:S01]  /*6800*/  LDC.64 R2, c[0x4][R2] ;  /* 0x0100000002027b82 */ /* 0x000ea20000000a00 */
[----:B------:R-:W-:Y:S02]  /*6810*/  HFMA2 R12, -RZ, RZ, 0, 5.9604644775390625e-08 ;  /* 0x00000001ff0c7431 */ /* 0x000fe400000001ff */
[----:B------:R-:W-:Y:S02]  /*6820*/  IMAD.MOV.U32 R8, RZ, RZ, 0x70 ;  /* 0x00000070ff087424 */ /* 0x000fe400078e00ff */
[----:B------:R-:W-:Y:S01]  /*6830*/  IMAD.MOV.U32 R13, RZ, RZ, RZ ;  /* 0x000000ffff0d7224 */ /* 0x000fe200078e00ff */
[----:B------:R-:W3:Y:S01]  /*6840*/  LDCU.64 UR6, c[0x4][0x88] ;  /* 0x01001100ff0677ac */ /* 0x000ee20008000a00 */
[----:B------:R-:W4:Y:S01]  /*6850*/  LDCU.64 UR4, c[0x4][0x8] ;  /* 0x01000100ff0477ac */ /* 0x000f220008000a00 */
[----:B-1----:R-:W-:Y:S02]  /*6860*/  MOV R4, UR8 ;  /* 0x0000000800047c02 */ /* 0x002fe40008000f00 */
[----:B------:R-:W-:Y:S02]  /*6870*/  MOV R5, UR9 ;  /* 0x0000000900057c02 */ /* 0x000fe40008000f00 */
[----:B---3--:R-:W-:Y:S01]  /*6880*/  MOV R7, UR7 ;  /* 0x0000000700077c02 */ /* 0x008fe20008000f00 */
[----:B------:R-:W-:Y:S01]  /*6890*/  IMAD.U32 R6, RZ, RZ, UR6 ;  /* 0x00000006ff067e24 */ /* 0x000fe2000f8e00ff */
[----:B----4-:R-:W-:Y:S01]  /*68a0*/  MOV R11, UR5 ;  /* 0x00000005000b7c02 */ /* 0x010fe20008000f00 */
[----:B------:R-:W-:Y:S02]  /*68b0*/  IMAD.U32 R10, RZ, RZ, UR4 ;  /* 0x00000004ff0a7e24 */ /* 0x000fe4000f8e00ff */
[----:B------:R-:W-:Y:S07]  /*68c0*/  LEPC R20, `(.L_x_101) ;  /* 0x000000001014794e */ /* 0x000fee0000000000 */
[----:B--2---:R-:W-:Y:S05]  /*68d0*/  CALL.ABS.NOINC R2 ;  /* 0x0000000002007343 */ /* 0x004fea0003c00000 */
.L_x_101:
[----:B------:R-:W-:Y:S05]  /*68e0*/  BSYNC.RECONVERGENT B6 ;  /* 0x0000000000067941 */ /* 0x000fea0003800200 */
.L_x_100:
[C---:B------:R-:W-:Y:S02]  /*68f0*/  ISETP.NE.U32.AND P3, PT, R86.reuse, RZ, PT ;  /* 0x000000ff5600720c */ /* 0x040fe40003f65070 */
[----:B------:R-:W-:Y:S02]  /*6900*/  ISETP.NE.U32.AND P0, PT, RZ, UR48, PT ;  /* 0x00000030ff007c0c */ /* 0x000fe4000bf05070 */
[C---:B------:R-:W-:Y:S02]  /*6910*/  ISETP.NE.AND.EX P3, PT, R87.reuse, RZ, PT, P3 ;  /* 0x000000ff5700720c */ /* 0x040fe40003f65330 */
[----:B------:R-:W-:Y:S02]  /*6920*/  ISETP.NE.U32.AND P4, PT, R86, RZ, PT ;  /* 0x000000ff5600720c */ /* 0x000fe40003f85070 */
[----:B------:R-:W-:Y:S02]  /*6930*/  ISETP.NE.AND.EX P0, PT, RZ, UR49, PT, P0 ;  /* 0x00000031ff007c0c */ /* 0x000fe4000bf05300 */
[----:B------:R-:W-:Y:S02]  /*6940*/  ISETP.NE.U32.AND P2, PT, R82, RZ, PT ;  /* 0x000000ff5200720c */ /* 0x000fe40003f45070 */
[----:B------:R-:W-:Y:S02]  /*6950*/  ISETP.NE.U32.AND P1, PT, RZ, UR48, PT ;  /* 0x00000030ff007c0c */ /* 0x000fe4000bf25070 */
[----:B------:R-:W-:Y:S03]  /*6960*/  ISETP.NE.AND.EX P4, PT, R87, RZ, P0, P4 ;  /* 0x000000ff5700720c */ /* 0x000fe60000785340 */
[----:B------:R-:W-:Y:S10]  /*6970*/  @!P3 BRA `(.L_x_103) ;  /* 0x00000000002cb947 */ /* 0x000ff40003800000 */
[----:B------:R-:W-:Y:S01]  /*6980*/  ISETP.NE.U32.AND P0, PT, R84, RZ, PT ;  /* 0x000000ff5400720c */ /* 0x000fe20003f05070 */
[----:B------:R-:W-:Y:S03]  /*6990*/  IMAD.MOV.U32 R90, RZ, RZ, 0x1 ;  /* 0x00000001ff5a7424 */ /* 0x000fe600078e00ff */
[----:B------:R-:W-:Y:S11]  /*69a0*/  ISETP.NE.AND.EX P0, PT, R85, RZ, PT, P0 ;  /* 0x000000ff5500720c */ /* 0x000ff60003f05300 */
[----:B------:R-:W-:Y:S02]  /*69b0*/  @!UPT UIADD3 URZ, UPT, UPT, URZ, URZ, URZ ;  /* 0x000000fffffff290 */ /* 0x000fe4000fffe0ff */
[----:B------:R-:W1:Y:S01]  /*69c0*/  @P0 LDC.64 R2, c[0x0][0xc88] ;  /* 0x00032200ff020b82 */ /* 0x000e620000000a00 */
[----:B------:R-:W-:Y:S04]  /*69d0*/  @P0 IMAD R0, R86, UR44, RZ ;  /* 0x0000002c56000c24 */ /* 0x000fe8000f8e02ff */
[----:B-1----:R-:W-:Y:S04]  /*69e0*/  @P0 IMAD.WIDE R2, R0, 0x4, R2 ;  /* 0x0000000400020825 */ /* 0x002fe800078e0202 */
[----:B------:R-:W-:Y:S01]  /*69f0*/  HFMA2 R0, -RZ, RZ, 0, 5.9604644775390625e-08 ;  /* 0x00000001ff007431 */ /* 0x000fe200000001ff */
[----:B-----5:R1:W5:Y:S04]  /*6a00*/  @P0 LDG.E R53, desc[UR46][R2.64] ;  /* 0x0000002e02350981 */ /* 0x020368000c1e1900 */
[----:B------:R-:W-:Y:S01]  /*6a10*/  @!P0 PRMT R90, R0, 0x7610, R90 ;  /* 0x00007610005a8816 */ /* 0x000fe2000000005a */
[----:B-1----:R-:W2:Y:S06]  /*6a20*/  @!P0 LDC R53, c[0x0][0xc80] ;  /* 0x00032000ff358b82 */ /* 0x002eac0000000800 */
.L_x_103:
[----:B------:R-:W-:Y:S02]  /*6a30*/  ISETP.NE.AND.EX P2, PT, R83, RZ, PT, P2 ;  /* 0x000000ff5300720c */ /* 0x000fe40003f45320 */
[----:B------:R-:W-:Y:S02]  /*6a40*/  PLOP3.LUT P0, PT, PT, PT, PT, 0x8, 0x80 ;  /* 0x000000000080781c */ /* 0x000fe40003f0e170 */
[----:B------:R-:W-:Y:S02]  /*6a50*/  ISETP.NE.AND.EX P1, PT, RZ, UR49, PT, P1 ;  /* 0x00000031ff007c0c */ /* 0x000fe4000bf25310 */
[----:B------:R-:W-:Y:S07]  /*6a60*/  @!P4 PLOP3.LUT P0, PT, P3, PT, PT, 0x80, 0x8 ;  /* 0x000000000008c81c */ /* 0x000fee0001f0f070 */
[----:B------:R-:W-:Y:S06]  /*6a70*/  @!P2 BRA `(.L_x_104) ;  /* 0x000000000020a947 */ /* 0x000fec0003800000 */
[----:B------:R-:W-:Y:S04]  /*6a80*/  ISETP.NE.U32.AND P2, PT, R80, RZ, PT ;  /* 0x000000ff5000720c */ /* 0x000fe80003f45070 */
[----:B------:R-:W-:Y:S11]  /*6a90*/  ISETP.NE.AND.EX P2, PT, R81, RZ, PT, P2 ;  /* 0x000000ff5100720c */ /* 0x000ff60003f45320 */
[----:B------:R-:W-:Y:S02]  /*6aa0*/  @!UPT UIADD3 URZ, UPT, UPT, URZ, URZ, URZ ;  /* 0x000000fffffff290 */ /* 0x000fe4000fffe0ff */
[----:B------:R-:W1:Y:S01]  /*6ab0*/  @P2 LDC.64 R2, c[0x0][0xca8] ;  /* 0x00032a00ff022b82 */ /* 0x000e620000000a00 */
[----:B------:R-:W-:Y:S04]  /*6ac0*/  @P2 IMAD R0, R82, UR44, RZ ;  /* 0x0000002c52002c24 */ /* 0x000fe8000f8e02ff */
[----:B-1----:R-:W-:Y:S05]  /*6ad0*/  @P2 IMAD.WIDE R2, R0, 0x4, R2 ;  /* 0x0000000400022825 */ /* 0x002fea00078e0202 */
[----:B-----5:R1:W5:Y:S02]  /*6ae0*/  @P2 LDG.E R52, desc[UR46][R2.64] ;  /* 0x0000002e02342981 */ /* 0x020364000c1e1900 */
[----:B-1----:R-:W3:Y:S02]  /*6af0*/  @!P2 LDC R52, c[0x0][0xca0] ;  /* 0x00032800ff34ab82 */ /* 0x002ee40000000800 */
.L_x_104:
[----:B--2--5:R-:W-:Y:S01]  /*6b00*/  FSETP.NEU.AND P2, PT, R53, RZ, PT ;  /* 0x000000ff3500720b */ /* 0x024fe20003f4d000 */
[----:B------:R-:W-:Y:S01]  /*6b10*/  IMAD.MOV.U32 R69, RZ, RZ, 0x10 ;  /* 0x00000010ff457424 */ /* 0x000fe200078e00ff */
[----:B------:R-:W-:Y:S01]  /*6b20*/  SEL R2, RZ, 0xffffffff, P1 ;  /* 0xffffffffff027807 */ /* 0x000fe20000800000 */
[----:B------:R-:W-:Y:S01]  /*6b30*/  IMAD R59, R98, 0x80, R99 ;  /* 0x00000080623b7824 */ /* 0x000fe200078e0263 */
[----:B------:R-:W-:Y:S01]  /*6b40*/  @!P4 LOP3.LUT P1, RZ, R90, 0xff, RZ, 0xc0, !PT ;  /* 0x000000ff5affc812 */ /* 0x000fe2000782c0ff */
[----:B------:R-:W-:Y:S01]  /*6b50*/  IMAD.SHL.U32 R108, R100, 0x2, RZ ;  /* 0x00000002646c7824 */ /* 0x000fe200078e00ff */
[----:B------:R-:W-:Y:S01]  /*6b60*/  @!P4 SEL R0, RZ, 0xffffffff, P2 ;  /* 0xffffffffff00c807 */ /* 0x000fe20001000000 */
[----:B------:R-:W-:Y:S01]  /*6b70*/  BSSY B1, `(.L_x_105) ;  /* 0x0000038000017945 */ /* 0x000fe20003800000 */
[----:B------:R-:W-:Y:S01]  /*6b80*/  LEA R58, R98, UR36, 0x3 ;  /* 0x00000024623a7c11 */ /* 0x000fe2000f8e18ff */
[----:B------:R-:W-:Y:S01]  /*6b90*/  VIADD R107, R108, UR36 ;  /* 0x000000246c6b7c36 */ /* 0x000fe20008000000 */
[----:B------:R-:W-:Y:S01]  /*6ba0*/  @P0 SEL R0, R2, R0, !P1 ;  /* 0x0000000002000207 */ /* 0x000fe20004800000 */
[----:B------:R-:W-:Y:S01]  /*6bb0*/  IMAD.MOV.U32 R70, RZ, RZ, 0x1 ;  /* 0x00000001ff467424 */ /* 0x000fe200078e00ff */
[----:B------:R-:W-:Y:S01]  /*6bc0*/  SHF.L.U32 R3, R97, 0x1f, RZ ;  /* 0x0000001f61037819 */ /* 0x000fe200000006ff */
[----:B------:R-:W-:Y:S01]  /*6bd0*/  IMAD.MOV.U32 R68, RZ, RZ, RZ ;  /* 0x000000ffff447224 */ /* 0x000fe200078e00ff */
[----:B------:R-:W-:Y:S02]  /*6be0*/  @!P4 LOP3.LUT R0, R0, 0x1, RZ, 0xc0, !PT ;  /* 0x000000010000c812 */ /* 0x000fe400078ec0ff */
[----:B------:R-:W-:Y:S02]  /*6bf0*/  CS2R R78, SRZ ;  /* 0x00000000004e7805 */ /* 0x000fe4000001ff00 */
[----:B------:R-:W-:Y:S02]  /*6c00*/  LOP3.LUT P6, RZ, R101, 0x40, RZ, 0xc0, !PT ;  /* 0x0000004065ff7812 */ /* 0x000fe400078cc0ff */
[----:B------:R-:W-:Y:S02]  /*6c10*/  CS2R R76, SRZ ;  /* 0x00000000004c7805 */ /* 0x000fe4000001ff00 */
[----:B------:R-:W-:Y:S02]  /*6c20*/  ISETP.NE.U32.OR P5, PT, R0, 0x1, P4 ;  /* 0x000000010000780c */ /* 0x000fe400027a5470 */
[----:B------:R-:W-:Y:S02]  /*6c30*/  CS2R R74, SRZ ;  /* 0x00000000004a7805 */ /* 0x000fe4000001ff00 */
[----:B------:R-:W-:Y:S02]  /*6c40*/  SEL R69, R69, 0xfffffff0, !P6 ;  /* 0xfffffff045457807 */ /* 0x000fe40007000000 */
[----:B------:R-:W-:Y:S02]  /*6c50*/  CS2R R72, SRZ ;  /* 0x0000000000487805 */ /* 0x000fe4000001ff00 */
[----:B------:R-:W-:Y:S02]  /*6c60*/  P2R R109, PR, RZ, 0x20 ;  /* 0x00000020ff6d7803 */ /* 0x000fe40000000000 */
[----:B------:R-:W-:Y:S02]  /*6c70*/  CS2R R66, SRZ ;  /* 0x0000000000427805 */ /* 0x000fe4000001ff00 */
[----:B------:R-:W-:Y:S02]  /*6c80*/  CS2R R64, SRZ ;  /* 0x0000000000407805 */ /* 0x000fe4000001ff00 */
[----:B------:R-:W-:Y:S02]  /*6c90*/  CS2R R62, SRZ ;  /* 0x00000000003e7805 */ /* 0x000fe4000001ff00 */
[----:B------:R-:W-:Y:S01]  /*6ca0*/  CS2R R60, SRZ ;  /* 0x00000000003c7805 */ /* 0x000fe2000001ff00 */
[----:B------:R-:W-:Y:S01]  /*6cb0*/  IMAD.IADD R107, R107, 0x1, R69 ;  /* 0x000000016b6b7824 */ /* 0x000fe200078e0245 */
[----:B------:R-:W-:Y:S04]  /*6cc0*/  @P5 SHF.L.U32 R0, RZ, 0x1f, RZ ;  /* 0x0000001fff005819 */ /* 0x000fe800000006ff */
[----:B------:R1:W2:Y:S01]  /*6cd0*/  @P5 SYNCS.PHASECHK.TRANS64.TRYWAIT P1, [UR36+0x60], R0 ;  /* 0x00006000ff0055a7 */ /* 0x0002a20008021124 */
[----:B------:R4:W3:Y:S01]  /*6ce0*/  SYNCS.PHASECHK.TRANS64.TRYWAIT P0, [R58+URZ+0xd0], R3 ;  /* 0x0000d0033a0075a7 */ /* 0x0008e200080011ff */
[----:B-1----:R-:W-:Y:S02]  /*6cf0*/  SEL R0, RZ, 0xffffffff, P2 ;  /* 0xffffffffff007807 */ /* 0x002fe40001000000 */
[----:B------:R-:W-:Y:S04]  /*6d00*/  LOP3.LUT P2, R105, R90, 0xff, RZ, 0xc0, !PT ;  /* 0x000000ff5a697812 */ /* 0x000fe8000784c0ff */
[----:B------:R-:W-:Y:S04]  /*6d10*/  @P3 SEL R0, R2, R0, !P2 ;  /* 0x0000000002003207 */ /* 0x000fe80005000000 */
[----:B------:R-:W-:Y:S04]  /*6d20*/  LOP3.LUT R0, R0, 0x1, RZ, 0xc0, !PT ;  /* 0x0000000100007812 */ /* 0x000fe800078ec0ff */
[----:B------:R-:W-:Y:S02]  /*6d30*/  ISETP.NE.U32.AND P2, PT, R0, 0x1, PT ;  /* 0x000000010000780c */ /* 0x000fe40003f45070 */
[----:B------:R-:W-:Y:S02]  /*6d40*/  SHF.R.U32.HI R0, RZ, 0x15, R59 ;  /* 0x00000015ff007819 */ /* 0x000fe4000001163b */
[----:B------:R-:W-:Y:S02]  /*6d50*/  P2R R71, PR, RZ, 0x4 ;  /* 0x00000004ff477803 */ /* 0x000fe40000000000 */
[----:B------:R-:W-:Y:S02]  /*6d60*/  LOP3.LUT R2, R0, 0x3, RZ, 0xc0, !PT ;  /* 0x0000000300027812 */ /* 0x000fe400078ec0ff */
[----:B--2---:R-:W-:Y:S01]  /*6d70*/  @P5 SEL R70, RZ, 0x1, !P1 ;  /* 0x00000001ff465807 */ /* 0x004fe20004800000 */
[----:B---34-:R-:W-:Y:S06]  /*6d80*/  @!P5 BRA `(.L_x_106) ;  /* 0x000000000058d947 */ /* 0x018fec0003800000 */
[----:B------:R-:W-:Y:S01]  /*6d90*/  IMAD.MOV.U32 R79, RZ, RZ, RZ ;  /* 0x000000ffff4f7224 */ /* 0x000fe200078e00ff */
[----:B------:R-:W-:Y:S01]  /*6da0*/  ISETP.NE.AND P1, PT, R70, RZ, PT ;  /* 0x000000ff4600720c */ /* 0x000fe20003f25270 */
[----:B------:R-:W-:Y:S01]  /*6db0*/  BSSY B0, `(.L_x_107) ;  /* 0x000000c000007945 */ /* 0x000fe20003800000 */
[----:B------:R-:W-:Y:S02]  /*6dc0*/  CS2R R62, SRZ ;  /* 0x00000000003e7805 */ /* 0x000fe4000001ff00 */
[----:B------:R-:W-:Y:S02]  /*6dd0*/  CS2R R60, SRZ ;  /* 0x00000000003c7805 */ /* 0x000fe4000001ff00 */
[----:B------:R-:W-:Y:S02]  /*6de0*/  CS2R R66, SRZ ;  /* 0x0000000000427805 */ /* 0x000fe4000001ff00 */
[----:B------:R-:W-:Y:S02]  /*6df0*/  CS2R R64, SRZ ;  /* 0x0000000000407805 */ /* 0x000fe4000001ff00 */
[----:B------:R-:W-:Y:S02]  /*6e00*/  CS2R R74, SRZ ;  /* 0x00000000004a7805 */ /* 0x000fe4000001ff00 */
[----:B------:R-:W-:Y:S02]  /*6e10*/  CS2R R72, SRZ ;  /* 0x0000000000487805 */ /* 0x000fe4000001ff00 */
[----:B------:R-:W-:Y:S01]  /*6e20*/  CS2R R76, SRZ ;  /* 0x00000000004c7805 */ /* 0x000fe2000001ff00 */
[----:B------:R-:W-:Y:S06]  /*6e30*/  @P1 BRA `(.L_x_108) ;  /* 0x00000000000c1947 */ /* 0x000fec0003800000 */
[----:B------:R-:W-:Y:S04]  /*6e40*/  SHF.L.U32 R5, RZ, 0x1f, RZ ;  /* 0x0000001fff057819 */ /* 0x000fe800000006ff */
[----:B------:R-:W1:Y:S02]  /*6e50*/  SYNCS.PHASECHK.TRANS64.TRYWAIT P1, [UR36+0x60], R5 ;  /* 0x00006005ff0075a7 */ /* 0x000e640008021124 */
[----:B-1----:R-:W-:Y:S05]  /*6e60*/  @!P1 BRA `(.L_x_109) ;  /* 0x0000008000ec9947 */ /* 0x002fea0003800000 */
.L_x_108:
[----:B------:R-:W-:Y:S05]  /*6e70*/  BSYNC B0 ;  /* 0x0000000000007941 */ /* 0x000fea0003800000 */
.L_x_107:
[----:B------:R-:W-:Y:S01]  /*6e80*/  ISETP.NE.AND P1, PT, R71, RZ, PT ;  /* 0x000000ff4700720c */ /* 0x000fe20003f25270 */
[----:B------:R-:W-:Y:S11]  /*6e90*/  HFMA2 R68, -RZ, RZ, 0, 5.9604644775390625e-08 ;  /* 0x00000001ff447431 */ /* 0x000ff600000001ff */
[----:B------:R-:W-:Y:S01]  /*6ea0*/  @!UPT UIADD3 URZ, UPT, UPT, URZ, URZ, URZ ;  /* 0x000000fffffff290 */ /* 0x000fe2000fffe0ff */
[----:B------:R2:W3:Y:S04]  /*6eb0*/  @P1 LDS.128 R60, [R108+UR36+0x200] ;  /* 0x000200246c3c1984 */ /* 0x0004e80008000c00 */
[----:B------:R2:W4:Y:S04]  /*6ec0*/  @P1 LDS.128 R64, [R107+0x200] ;  /* 0x000200006b401984 */ /* 0x0005280000000c00 */
[----:B------:R2:W1:Y:S04]  /*6ed0*/  @P1 LDS.128 R72, [R108+UR36+0xa00] ;  /* 0x000a00246c481984 */ /* 0x0004680008000c00 */
[----:B------:R2:W1:Y:S02]  /*6ee0*/  @P1 LDS.128 R76, [R107+0xa00] ;  /* 0x000a00006b4c1984 */ /* 0x0004640000000c00 */
.L_x_106:
[----:B------:R-:W-:Y:S05]  /*6ef0*/  BSYNC B1 ;  /* 0x0000000000017941 */ /* 0x000fea0003800000 */
.L_x_105:
[----:B------:R-:W-:Y:S02]  /*6f00*/  ISETP.NE.AND P1, PT, R102, R2, PT ;  /* 0x000000026600720c */ /* 0x000fe40003f25270 */
[----:B------:R-:W-:Y:S01]  /*6f10*/  MOV R39, RZ ;  /* 0x000000ff00277202 */ /* 0x000fe20000000f00 */
[----:B------:R-:W-:Y:S10]  /*6f20*/  @P0 BRA `(.L_x_110) ;  /* 0x0000000000080947 */ /* 0x000ff40003800000 */
[----:B------:R-:W5:Y:S02]  /*6f30*/  SYNCS.PHASECHK.TRANS64.TRYWAIT P0, [R58+URZ+0xd0], R3 ;  /* 0x0000d0033a0075a7 */ /* 0x000f6400080011ff */
[----:B-----5:R-:W-:Y:S05]  /*6f40*/  @!P0 BRA `(.L_x_111) ;  /* 0x0000008000cc8947 */ /* 0x020fea0003800000 */
.L_x_110:
[----:B------:R-:W-:Y:S01]  /*6f50*/  IMAD.MOV.U32 R38, RZ, RZ, RZ ;  /* 0x000000ffff267224 */ /* 0x000fe200078e00ff */
[----:B------:R-:W-:Y:S02]  /*6f60*/  CS2R R36, SRZ ;  /* 0x0000000000247805 */ /* 0x000fe4000001ff00 */
        /* <DEDUP_REMOVED lines=13> */
[----:B-1----:R-:W-:Y:S01]  /*7040*/  CS2R R4, SRZ ;  /* 0x0000000000047805 */ /* 0x002fe2000001ff00 */
[----:B------:R-:W-:Y:S06]  /*7050*/  @P1 BRA `(.L_x_112) ;  /* 0x0000000000bc1947 */ /* 0x000fec0003800000 */
[----:B------:R-:W-:Y:S11]  /*7060*/  LOP3.LUT P0, RZ, R0, 0x3, R103, 0x48, !PT ;  /* 0x0000000300ff7812 */ /* 0x000ff60007804867 */
[----:B------:R-:W-:Y:S02]  /*7070*/  @!UPT UIADD3 URZ, UPT, UPT, URZ, URZ, URZ ;  /* 0x000000fffffff290 */ /* 0x000fe4000fffe0ff */
[----:B------:R-:W-:Y:S05]  /*7080*/  @!P0 BRA `(.L_x_113) ;  /* 0x0000000000408947 */ /* 0x000fea0003800000 */
[----:B------:R-:W1:Y:S01]  /*7090*/  LDCU.64 UR8, c[0x4][0x70] ;  /* 0x01000e00ff0877ac */ /* 0x000e620008000a00 */
[----:B------:R-:W-:Y:S01]  /*70a0*/  MOV R15, 0x0 ;  /* 0x00000000000f7802 */ /* 0x000fe20000000f00 */
[----:B------:R-:W-:Y:S02]  /*70b0*/  HFMA2 R12, -RZ, RZ, 0, 5.9604644775390625e-08 ;  /* 0x00000001ff0c7431 */ /* 0x000fe400000001ff */
[----:B------:R-:W-:Y:S02]  /*70c0*/  IMAD.MOV.U32 R8, RZ, RZ, 0x192 ;  /* 0x00000192ff087424 */ /* 0x000fe400078e00ff */
[----:B------:R-:W-:Y:S01]  /*70d0*/  IMAD.MOV.U32 R13, RZ, RZ, RZ ;  /* 0x000000ffff0d7224 */ /* 0x000fe200078e00ff */
[----:B------:R-:W5:Y:S01]  /*70e0*/  LDCU.64 UR6, c[0x4][0x78] ;  /* 0x01000f00ff0677ac */ /* 0x000f620008000a00 */
[----:B------:R-:W2:Y:S01]  /*70f0*/  LDC.64 R14, c[0x4][R15] ;  /* 0x010000000f0e7b82 */ /* 0x000ea20000000a00 */
[----:B------:R-:W3:Y:S01]  /*7100*/  LDCU.64 UR4, c[0x4][0x10] ;  /* 0x01000200ff0477ac */ /* 0x000ee20008000a00 */
[----:B-1----:R-:W-:Y:S01]  /*7110*/  MOV R5, UR9 ;  /* 0x0000000900057c02 */ /* 0x002fe20008000f00 */
[----:B------:R-:W-:Y:S01]  /*7120*/  IMAD.U32 R4, RZ, RZ, UR8 ;  /* 0x00000008ff047e24 */ /* 0x000fe2000f8e00ff */
[----:B-----5:R-:W-:Y:S01]  /*7130*/  MOV R7, UR7 ;  /* 0x0000000700077c02 */ /* 0x020fe20008000f00 */
[----:B------:R-:W-:Y:S01]  /*7140*/  IMAD.U32 R6, RZ, RZ, UR6 ;  /* 0x00000006ff067e24 */ /* 0x000fe2000f8e00ff */
[----:B---3--:R-:W-:Y:S01]  /*7150*/  MOV R11, UR5 ;  /* 0x00000005000b7c02 */ /* 0x008fe20008000f00 */
[----:B------:R-:W-:Y:S02]  /*7160*/  IMAD.U32 R10, RZ, RZ, UR4 ;  /* 0x00000004ff0a7e24 */ /* 0x000fe4000f8e00ff */
[----:B------:R-:W-:Y:S07]  /*7170*/  LEPC R20, `(.L_x_113) ;  /* 0x000000001014794e */ /* 0x000fee0000000000 */
[----:B--2-4-:R-:W-:Y:S05]  /*7180*/  CALL.ABS.NOINC R14 ;  /* 0x000000000e007343 */ /* 0x014fea0003c00000 */
.L_x_113:
[----:B------:R-:W-:Y:S05]  /*7190*/  WARPSYNC.ALL ;  /* 0x0000000000007948 */ /* 0x000fea0003800000 */
[C---:B------:R-:W-:Y:S01]  /*71a0*/  R2UR UR4, R59.reuse ;  /* 0x000000003b0472ca */ /* 0x040fe200000e0000 */
[----:B------:R-:W-:Y:S05]  /*71b0*/  VIADD R0, R59, 0x40 ;  /* 0x000000403b007836 */ /* 0x000fea0000000000 */
[----:B------:R-:W-:Y:S04]  /*71c0*/  SHF.R.U32.HI R0, RZ, 0x15, R0 ;  /* 0x00000015ff007819 */ /* 0x000fe80000011600 */
[----:B------:R-:W-:Y:S03]  /*71d0*/  LOP3.LUT P0, RZ, R0, 0x3, R103, 0x48, !PT ;  /* 0x0000000300ff7812 */ /* 0x000fe60007804867 */
[----:B------:R-:W1:Y:S10]  /*71e0*/  LDTM.x16 R24, tmem[UR4] ;  /* 0x00000004001879ee */ /* 0x000e740008240000 */
[----:B-1----:R-:W-:Y:S05]  /*71f0*/  @!P0 BRA `(.L_x_114) ;  /* 0x0000000000408947 */ /* 0x002fea0003800000 */
        /* <DEDUP_REMOVED lines=16> */
.L_x_114:
[----:B------:R-:W-:Y:S05]  /*7300*/  WARPSYNC.ALL ;  /* 0x0000000000007948 */ /* 0x000fea0003800000 */
[----:B------:R-:W-:Y:S11]  /*7310*/  R2UR UR4, R59 ;  /* 0x000000003b0472ca */ /* 0x000ff600000e0000 */
[----:B------:R-:W-:Y:S02]  /*7320*/  @!UPT UIADD3 URZ, UPT, UPT, URZ, URZ, URZ ;  /* 0x000000fffffff290 */ /* 0x000fe4000fffe0ff */
[----:B------:R-:W1:Y:S02]  /*7330*/  LDTM.x16 R4, tmem[UR4+0x40] ;  /* 0x00004004000479ee */ /* 0x000e640008240000 */
[----:B-1----:R-:W-:Y:S01]  /*7340*/  NOP ;  /* 0x0000000000007918 */ /* 0x002fe20000000000 */
.L_x_112:
[----:B---3--:R-:W-:Y:S01]  /*7350*/  SHF.L.U32 R20, R60, 0x10, RZ ;  /* 0x000000103c147819 */ /* 0x008fe200000006ff */
[----:B------:R-:W-:Y:S01]  /*7360*/  FMUL R0, R52, R24 ;  /* 0x0000001834007220 */ /* 0x000fe20000400000 */
[----:B------:R-:W-:Y:S01]  /*7370*/  ISETP.NE.AND P0, PT, R102, R2, PT ;  /* 0x000000026600720c */ /* 0x000fe20003f05270 */
[----:B------:R-:W-:Y:S01]  /*7380*/  FMUL R2, R52, R25 ;  /* 0x0000001934027220 */ /* 0x000fe20000400000 */
[----:B------:R-:W-:Y:S01]  /*7390*/  LOP3.LUT R21, R60, 0xffff0000, RZ, 0xc0, !PT ;  /* 0xffff00003c157812 */ /* 0x000fe200078ec0ff */
[----:B------:R-:W-:Y:S01]  /*73a0*/  FFMA R0, R53, R20, R0 ;  /* 0x0000001435007223 */ /* 0x000fe20000000000 */
[C---:B------:R-:W-:Y:S01]  /*73b0*/  SHF.L.U32 R22, R61.reuse, 0x10, RZ ;  /* 0x000000103d167819 */ /* 0x040fe200000006ff */
[----:B------:R-:W-:Y:S01]  /*73c0*/  FMUL R3, R52, R26 ;  /* 0x0000001a34037220 */ /* 0x000fe20000400000 */
[----:B------:R-:W-:Y:S01]  /*73d0*/  LOP3.LUT R23, R61, 0xffff0000, RZ, 0xc0, !PT ;  /* 0xffff00003d177812 */ /* 0x000fe200078ec0ff */
[C---:B------:R-:W-:Y:S01]  /*73e0*/  FFMA R2, R53.reuse, R21, R2 ;  /* 0x0000001535027223 */ /* 0x040fe20000000002 */
[----:B------:R-:W-:Y:S01]  /*73f0*/  SHF.L.U32 R40, R62, 0x10, RZ ;  /* 0x000000103e287819 */ /* 0x000fe200000006ff */
[----:B------:R-:W-:Y:S01]  /*7400*/  FMUL R20, R52, R27 ;  /* 0x0000001b34147220 */ /* 0x000fe20000400000 */
[----:B------:R-:W-:Y:S01]  /*7410*/  LOP3.LUT R41, R62, 0xffff0000, RZ, 0xc0, !PT ;  /* 0xffff00003e297812 */ /* 0x000fe200078ec0ff */
[----:B------:R-:W-:Y:S01]  /*7420*/  FFMA R3, R53, R22, R3 ;  /* 0x0000001635037223 */ /* 0x000fe20000000003 */
[----:B------:R-:W-:Y:S01]  /*7430*/  F2FP.BF16.F32.PACK_AB R112, R2, R0 ;  /* 0x000000000270723e */ /* 0x000fe200000010ff */
[C---:B------:R-:W-:Y:S01]  /*7440*/  FMUL R21, R52.reuse, R28 ;  /* 0x0000001c34157220 */ /* 0x040fe20000400000 */
[----:B------:R-:W-:Y:S01]  /*7450*/  LOP3.LUT R42, R77, 0xffff0000, RZ, 0xc0, !PT ;  /* 0xffff00004d2a7812 */ /* 0x000fe200078ec0ff */
[----:B------:R-:W-:Y:S01]  /*7460*/  FMUL R22, R52, R29 ;  /* 0x0000001d34167220 */ /* 0x000fe20000400000 */
[----:B------:R-:W-:Y:S01]  /*7470*/  SHF.L.U32 R54, R78, 0x10, RZ ;  /* 0x000000104e367819 */ /* 0x000fe200000006ff */
[----:B------:R-:W-:Y:S01]  /*7480*/  FFMA R20, R53, R23, R20 ;  /* 0x0000001735147223 */ /* 0x000fe20000000014 */
[----:B------:R-:W-:Y:S01]  /*7490*/  SHF.L.U32 R23, R63, 0x10, RZ ;  /* 0x000000103f177819 */ /* 0x000fe200000006ff */
[----:B------:R-:W-:Y:S01]  /*74a0*/  FFMA R21, R53, R40, R21 ;  /* 0x0000002835157223 */ /* 0x000fe20000000015 */
[----:B------:R-:W-:Y:S01]  /*74b0*/  LOP3.LUT R40, R63, 0xffff0000, RZ, 0xc0, !PT ;  /* 0xffff00003f287812 */ /* 0x000fe200078ec0ff */
[C---:B------:R-:W-:Y:S01]  /*74c0*/  FFMA R22, R53.reuse, R41, R22 ;  /* 0x0000002935167223 */ /* 0x040fe20000000016 */
[----:B------:R-:W-:Y:S01]  /*74d0*/  F2FP.BF16.F32.PACK_AB R113, R20, R3 ;  /* 0x000000031471723e */ /* 0x000fe200000010ff */
[----:B------:R-:W-:Y:S01]  /*74e0*/  FMUL R0, R52, R30 ;  /* 0x0000001e34007220 */ /* 0x000fe20000400000 */
[----:B----4-:R-:W-:Y:S01]  /*74f0*/  LOP3.LUT R41, R66, 0xffff0000, RZ, 0xc0, !PT ;  /* 0xffff000042297812 */ /* 0x010fe200078ec0ff */
[----:B------:R-:W-:Y:S01]  /*7500*/  FMUL R2, R52, R31 ;  /* 0x0000001f34027220 */ /* 0x000fe20000400000 */
[----:B------:R-:W-:Y:S01]  /*7510*/  F2FP.BF16.F32.PACK_AB R114, R22, R21 ;  /* 0x000000151672723e */ /* 0x000fe200000010ff */
[C---:B------:R-:W-:Y:S01]  /*7520*/  FFMA R0, R53.reuse, R23, R0 ;  /* 0x0000001735007223 */ /* 0x040fe20000000000 */
[C---:B------:R-:W-:Y:S01]  /*7530*/  SHF.L.U32 R22, R64.reuse, 0x10, RZ ;  /* 0x0000001040167819 */ /* 0x040fe200000006ff */
[----:B------:R-:W-:Y:S01]  /*7540*/  FFMA R2, R53, R40, R2 ;  /* 0x0000002835027223 */ /* 0x000fe20000000002 */
[----:B------:R-:W-:Y:S01]  /*7550*/  LOP3.LUT R23, R64, 0xffff0000, RZ, 0xc0, !PT ;  /* 0xffff000040177812 */ /* 0x000fe200078ec0ff */
[C---:B------:R-:W-:Y:S01]  /*7560*/  FMUL R3, R52.reuse, R32 ;  /* 0x0000002034037220 */ /* 0x040fe20000400000 */
[----:B------:R-:W-:Y:S01]  /*7570*/  SHF.L.U32 R40, R65, 0x10, RZ ;  /* 0x0000001041287819 */ /* 0x000fe200000006ff */
[----:B------:R-:W-:Y:S01]  /*7580*/  FMUL R20, R52, R33 ;  /* 0x0000002134147220 */ /* 0x000fe20000400000 */
[----:B------:R-:W-:Y:S01]  /*7590*/  F2FP.BF16.F32.PACK_AB R115, R2, R0 ;  /* 0x000000000273723e */ /* 0x000fe200000010ff */
[----:B------:R-:W-:Y:S01]  /*75a0*/  FMUL R21, R52, R34 ;  /* 0x0000002234157220 */ /* 0x000fe20000400000 */
[----:B------:R-:W-:Y:S01]  /*75b0*/  LOP3.LUT R55, R78, 0xffff0000, RZ, 0xc0, !PT ;  /* 0xffff00004e377812 */ /* 0x000fe200078ec0ff */
[----:B------:R-:W-:Y:S01]  /*75c0*/  FFMA R3, R53, R22, R3 ;  /* 0x0000001635037223 */ /* 0x000fe20000000003 */
[----:B------:R-:W-:Y:S01]  /*75d0*/  SHF.L.U32 R56, R79, 0x10, RZ ;  /* 0x000000104f387819 */ /* 0x000fe200000006ff */
[----:B------:R-:W-:Y:S01]  /*75e0*/  FFMA R20, R53, R23, R20 ;  /* 0x0000001735147223 */ /* 0x000fe20000000014 */
[----:B------:R-:W-:Y:S01]  /*75f0*/  LOP3.LUT R23, R65, 0xffff0000, RZ, 0xc0, !PT ;  /* 0xffff000041177812 */ /* 0x000fe200078ec0ff */
[----:B------:R-:W-:Y:S01]  /*7600*/  FFMA R21, R53, R40, R21 ;  /* 0x0000002835157223 */ /* 0x000fe20000000015 */
[----:B------:R-:W-:Y:S01]  /*7610*/  SHF.L.U32 R40, R66, 0x10, RZ ;  /* 0x0000001042287819 */ /* 0x000fe200000006ff */
[----:B------:R-:W-:Y:S01]  /*7620*/  FMUL R0, R52, R35 ;  /* 0x0000002334007220 */ /* 0x000fe20000400000 */
[----:B------:R-:W-:Y:S01]  /*7630*/  F2FP.BF16.F32.PACK_AB R116, R20, R3 ;  /* 0x000000031474723e */ /* 0x000fe200000010ff */
[C---:B------:R-:W-:Y:S01]  /*7640*/  FMUL R2, R52.reuse, R36 ;  /* 0x0000002434027220 */ /* 0x040fe20000400000 */
[----:B------:R-:W-:Y:S01]  /*7650*/  LOP3.LUT R57, R79, 0xffff0000, RZ, 0xc0, !PT ;  /* 0xffff00004f397812 */ /* 0x000fe200078ec0ff */
[----:B------:R-:W-:Y:S01]  /*7660*/  FMUL R22, R52, R37 ;  /* 0x0000002534167220 */ /* 0x000fe20000400000 */
[----:B------:R-:W-:Y:S01]  /*7670*/  ISETP.NE.AND P1, PT, R102, RZ, PT ;  /* 0x000000ff6600720c */ /* 0x000fe20003f25270 */
[----:B------:R-:W-:Y:S01]  /*7680*/  FFMA R0, R53, R23, R0 ;  /* 0x0000001735007223 */ /* 0x000fe20000000000 */
[----:B------:R-:W-:Y:S01]  /*7690*/  SHF.L.U32 R23, R67, 0x10, RZ ;  /* 0x0000001043177819 */ /* 0x000fe200000006ff */
[----:B------:R-:W-:Y:S01]  /*76a0*/  FFMA R2, R53, R40, R2 ;  /* 0x0000002835027223 */ /* 0x000fe20000000002 */
[----:B------:R-:W-:Y:S01]  /*76b0*/  LOP3.LUT R40, R67, 0xffff0000, RZ, 0xc0, !PT ;  /* 0xffff000043287812 */ /* 0x000fe200078ec0ff */
[----:B------:R1:W-:Y:S01]  /*76c0*/  @!P0 STS.128 [R108+UR36+0x200], R112 ;  /* 0x000200706c008988 */ /* 0x0003e20008000c24 */
[----:B------:R-:W-:Y:S01]  /*76d0*/  F2FP.BF16.F32.PACK_AB R117, R0, R21 ;  /* 0x000000150075723e */ /* 0x000fe200000010ff */
[C---:B------:R-:W-:Y:S01]  /*76e0*/  FFMA R22, R53.reuse, R41, R22 ;  /* 0x0000002935167223 */ /* 0x040fe20000000016 */
[----:B------:R-:W-:Y:S01]  /*76f0*/  LOP3.LUT R41, R74, 0xffff0000, RZ, 0xc0, !PT ;  /* 0xffff00004a297812 */ /* 0x000fe200078ec0ff */
[C---:B------:R-:W-:Y:S01]  /*7700*/  FMUL R3, R52.reuse, R38 ;  /* 0x0000002634037220 */ /* 0x040fe20000400000 */
[C---:B------:R-:W-:Y:S01]  /*7710*/  FMUL R20, R52.reuse, R39 ;  /* 0x0000002734147220 */ /* 0x040fe20000400000 */
        /* <DEDUP_REMOVED lines=9> */
[C---:B------:R-:W-:Y:S01]  /*77b0*/  FFMA R0, R53.reuse, R22, R0 ;  /* 0x0000001635007223 */ /* 0x040fe20000000000 */
[C---:B------:R-:W-:Y:S01]  /*77c0*/  FFMA R2, R53.reuse, R23, R2 ;  /* 0x0000001735027223 */ /* 0x040fe20000000002 */
[----:B------:R-:W-:Y:S01]  /*77d0*/  F2FP.BF16.F32.PACK_AB R119, R20, R3 ;  /* 0x000000031477723e */ /* 0x000fe200000010ff */
[----:B------:R-:W-:Y:S01]  /*77e0*/  FFMA R21, R53, R40, R21 ;  /* 0x0000002835157223 */ /* 0x000fe20000000015 */
[----:B------:R-:W-:Y:S01]  /*77f0*/  LOP3.LUT R23, R73, 0xffff0000, RZ, 0xc0, !PT ;  /* 0xffff000049177812 */ /* 0x000fe200078ec0ff */
[----:B------:R-:W-:Y:S01]  /*7800*/  FMUL R3, R52, R7 ;  /* 0x0000000734037220 */ /* 0x000fe20000400000 */
[----:B------:R-:W-:Y:S01]  /*7810*/  SHF.L.U32 R40, R74, 0x10, RZ ;  /* 0x000000104a287819 */ /* 0x000fe200000006ff */
[----:B------:R1:W-:Y:S01]  /*7820*/  @!P0 STS.128 [R107+0x200], R116 ;  /* 0x000200746b008388 */ /* 0x0003e20000000c00 */
[C---:B------:R-:W-:Y:S01]  /*7830*/  FMUL R20, R52.reuse, R8 ;  /* 0x0000000834147220 */ /* 0x040fe20000400000 */
[----:B------:R-:W-:Y:S01]  /*7840*/  FMUL R22, R52, R9 ;  /* 0x0000000934167220 */ /* 0x000fe20000400000 */
[C---:B------:R-:W-:Y:S01]  /*7850*/  FFMA R3, R53.reuse, R23, R3 ;  /* 0x0000001735037223 */ /* 0x040fe20000000003 */
[----:B------:R-:W-:Y:S01]  /*7860*/  F2FP.BF16.F32.PACK_AB R120, R2, R0 ;  /* 0x000000000278723e */ /* 0x000fe200000010ff */
[----:B------:R-:W-:Y:S01]  /*7870*/  FFMA R20, R53, R40, R20 ;  /* 0x0000002835147223 */ /* 0x000fe20000000014 */
[C---:B------:R-:W-:Y:S01]  /*7880*/  SHF.L.U32 R23, R75.reuse, 0x10, RZ ;  /* 0x000000104b177819 */ /* 0x040fe200000006ff */
[C---:B------:R-:W-:Y:S01]  /*7890*/  FMUL R0, R52.reuse, R10 ;  /* 0x0000000a34007220 */ /* 0x040fe20000400000 */
[----:B------:R-:W-:Y:S01]  /*78a0*/  LOP3.LUT R40, R75, 0xffff0000, RZ, 0xc0, !PT ;  /* 0xffff00004b287812 */ /* 0x000fe200078ec0ff */
[C---:B------:R-:W-:Y:S01]  /*78b0*/  FFMA R22, R53.reuse, R41, R22 ;  /* 0x0000002935167223 */ /* 0x040fe20000000016 */
[C---:B------:R-:W-:Y:S01]  /*78c0*/  FMUL R2, R52.reuse, R11 ;  /* 0x0000000b34027220 */ /* 0x040fe20000400000 */
[----:B------:R-:W-:Y:S01]  /*78d0*/  FFMA R0, R53, R23, R0 ;  /* 0x0000001735007223 */ /* 0x000fe20000000000 */
[----:B------:R-:W-:Y:S01]  /*78e0*/  F2FP.BF16.F32.PACK_AB R121, R3, R21 ;  /* 0x000000150379723e */ /* 0x000fe200000010ff */
[----:B------:R-:W-:Y:S01]  /*78f0*/  FMUL R3, R52, R12 ;  /* 0x0000000c34037220 */ /* 0x000fe20000400000 */
[----:B------:R-:W-:Y:S01]  /*7900*/  FFMA R2, R53, R40, R2 ;  /* 0x0000002835027223 */ /* 0x000fe20000000002 */
[----:B------:R-:W-:Y:S01]  /*7910*/  SHF.L.U32 R23, R76, 0x10, RZ ;  /* 0x000000104c177819 */ /* 0x000fe200000006ff */
[----:B------:R-:W-:Y:S01]  /*7920*/  FMUL R21, R52, R14 ;  /* 0x0000000e34157220 */ /* 0x000fe20000400000 */
[----:B------:R-:W-:Y:S01]  /*7930*/  F2FP.BF16.F32.PACK_AB R122, R22, R20 ;  /* 0x00000014167a723e */ /* 0x000fe200000010ff */
[----:B------:R-:W-:Y:S01]  /*7940*/  FMUL R20, R52, R13 ;  /* 0x0000000d34147220 */ /* 0x000fe20000400000 */
[----:B------:R-:W-:Y:S01]  /*7950*/  LOP3.LUT R40, R76, 0xffff0000, RZ, 0xc0, !PT ;  /* 0xffff00004c287812 */ /* 0x000fe200078ec0ff */
[C---:B------:R-:W-:Y:S01]  /*7960*/  FMUL R22, R52.reuse, R15 ;  /* 0x0000000f34167220 */ /* 0x040fe20000400000 */
[----:B------:R-:W-:Y:S01]  /*7970*/  SHF.L.U32 R41, R77, 0x10, RZ ;  /* 0x000000104d297819 */ /* 0x000fe200000006ff */
[C---:B------:R-:W-:Y:S01]  /*7980*/  FFMA R3, R53.reuse, R23, R3 ;  /* 0x0000001735037223 */ /* 0x040fe20000000003 */
[C---:B------:R-:W-:Y:S01]  /*7990*/  FMUL R23, R52.reuse, R16 ;  /* 0x0000001034177220 */ /* 0x040fe20000400000 */
[C---:B------:R-:W-:Y:S01]  /*79a0*/  FFMA R20, R53.reuse, R40, R20 ;  /* 0x0000002835147223 */ /* 0x040fe20000000014 */
[C---:B------:R-:W-:Y:S01]  /*79b0*/  FMUL R40, R52.reuse, R17 ;  /* 0x0000001134287220 */ /* 0x040fe20000400000 */
[C---:B------:R-:W-:Y:S01]  /*79c0*/  FFMA R21, R53.reuse, R41, R21 ;  /* 0x0000002935157223 */ /* 0x040fe20000000015 */
[C---:B------:R-:W-:Y:S01]  /*79d0*/  FFMA R22, R53.reuse, R42, R22 ;  /* 0x0000002a35167223 */ /* 0x040fe20000000016 */
[C---:B------:R-:W-:Y:S01]  /*79e0*/  FMUL R41, R52.reuse, R18 ;  /* 0x0000001234297220 */ /* 0x040fe20000400000 */
[----:B------:R-:W-:Y:S01]  /*79f0*/  FMUL R42, R52, R19 ;  /* 0x00000013342a7220 */ /* 0x000fe20000400000 */
[----:B------:R-:W-:Y:S01]  /*7a00*/  F2FP.BF16.F32.PACK_AB R123, R2, R0 ;  /* 0x00000000027b723e */ /* 0x000fe200000010ff */
[C---:B------:R-:W-:Y:S01]  /*7a10*/  FFMA R23, R53.reuse, R54, R23 ;  /* 0x0000003635177223 */ /* 0x040fe20000000017 */
[C---:B------:R-:W-:Y:S01]  /*7a20*/  FFMA R40, R53.reuse, R55, R40 ;  /* 0x0000003735287223 */ /* 0x040fe20000000028 */
[C---:B------:R-:W-:Y:S01]  /*7a30*/  FFMA R41, R53.reuse, R56, R41 ;  /* 0x0000003835297223 */ /* 0x040fe20000000029 */
[----:B------:R-:W-:Y:S01]  /*7a40*/  FFMA R42, R53, R57, R42 ;  /* 0x00000039352a7223 */ /* 0x000fe2000000002a */
[----:B------:R1:W-:Y:S01]  /*7a50*/  @!P0 STS.128 [R108+UR36+0xa00], R120 ;  /* 0x000a00786c008988 */ /* 0x0003e20008000c24 */
[----:B------:R-:W-:Y:S02]  /*7a60*/  F2FP.BF16.F32.PACK_AB R21, R22, R21 ;  /* 0x000000151615723e */ /* 0x000fe400000010ff */
[----:B------:R-:W-:Y:S02]  /*7a70*/  F2FP.BF16.F32.PACK_AB R22, R40, R23 ;  /* 0x000000172816723e */ /* 0x000fe400000010ff */
[----:B------:R-:W-:Y:S02]  /*7a80*/  F2FP.BF16.F32.PACK_AB R20, R20, R3 ;  /* 0x000000031414723e */ /* 0x000fe400000010ff */
[----:B------:R-:W-:Y:S05]  /*7a90*/  F2FP.BF16.F32.PACK_AB R23, R42, R41 ;  /* 0x000000292a17723e */ /* 0x000fea00000010ff */
[----:B------:R1:W-:Y:S01]  /*7aa0*/  @!P0 STS.128 [R107+0xa00], R20 ;  /* 0x000a00146b008388 */ /* 0x0003e20000000c00 */
[----:B------:R-:W-:Y:S01]  /*7ab0*/  @!PT LDS RZ, [RZ] ;  /* 0x00000000fffff984 */ /* 0x000fe20000000800 */
[----:B------:R-:W-:Y:S01]  /*7ac0*/  @!PT LDS RZ, [RZ] ;  /* 0x00000000fffff984 */ /* 0x000fe20000000800 */
[----:B------:R-:W-:Y:S01]  /*7ad0*/  @!PT LDS RZ, [RZ] ;  /* 0x00000000fffff984 */ /* 0x000fe20000000800 */
[----:B------:R-:W-:Y:S01]  /*7ae0*/  @!PT LDS RZ, [RZ] ;  /* 0x00000000fffff984 */ /* 0x000fe20000000800 */
[----:B------:R3:W-:Y:S07]  /*7af0*/  MEMBAR.ALL.CTA ;  /* 0x0000000000007992 */ /* 0x0007ee0000008000 */
[----:B---3--:R-:W3:Y:S01]  /*7b00*/  FENCE.VIEW.ASYNC.S ;  /* 0x00000000000073c6 */ /* 0x008ee20000000000 */
[----:B------:R-:W-:Y:S05]  /*7b10*/  WARPSYNC.ALL ;  /* 0x0000000000007948 */ /* 0x000fea0003800000 */
[----:B------:R-:W-:Y:S01]  /*7b20*/  BSSY.RECONVERGENT B0, `(.L_x_115) ;  /* 0x0000011000007945 */ /* 0x000fe20003800200 */
[----:B---3--:R-:W-:Y:S06]  /*7b30*/  BAR.SYNC.DEFER_BLOCKING 0x1, 0x80 ;  /* 0x0042000000007b1d */ /* 0x008fec0000010000 */
[----:B------:R-:W-:Y:S05]  /*7b40*/  @P1 BRA `(.L_x_116) ;  /* 0x0000000000381947 */ /* 0x000fea0003800000 */
[----:B------:R-:W-:Y:S02]  /*7b50*/  UIADD3 UR4, UPT, UPT, UR36, 0x200, URZ ;  /* 0x0000020024047890 */ /* 0x000fe4000fffe0ff */
[----:B------:R-:W-:Y:S01]  /*7b60*/  UIADD3 UR8, UP0, UPT, UR50, 0xa80, URZ ;  /* 0x00000a8032087890 */ /* 0x000fe2000ff1e0ff */
[----:B------:R-:W-:Y:S01]  /*7b70*/  UMOV UR43, UR44 ;  /* 0x0000002c002b7c82 */ /* 0x000fe20008000000 */
[----:B------:R-:W-:Y:S02]  /*7b80*/  UIADD3 UR5, UPT, UPT, UR41, 0x40, URZ ;  /* 0x0000004029057890 */ /* 0x000fe4000fffe0ff */
[----:B------:R-:W-:Y:S01]  /*7b90*/  MOV R92, UR4 ;  /* 0x00000004005c7c02 */ /* 0x000fe20008000f00 */
[----:B------:R-:W-:Y:S02]  /*7ba0*/  UIADD3.X UR9, UPT, UPT, URZ, UR51, URZ, UP0, !UPT ;  /* 0x00000033ff097290 */ /* 0x000fe400087fe4ff */
[----:B------:R-:W-:Y:S01]  /*7bb0*/  UIADD3 UR4, UPT, UPT, UR36, 0xa00, URZ ;  /* 0x00000a0024047890 */ /* 0x000fe2000fffe0ff */
[----:B------:R-:W-:Y:S01]  /*7bc0*/  R2UR UR40, R92 ;  /* 0x000000005c2872ca */ /* 0x000fe200000e0000 */
[----:B------:R-:W-:Y:S01]  /*7bd0*/  UMOV UR6, UR42 ;  /* 0x0000002a00067c82 */ /* 0x000fe20008000000 */
[----:B------:R-:W-:Y:S11]  /*7be0*/  UMOV UR7, UR44 ;  /* 0x0000002c00077c82 */ /* 0x000ff60008000000 */
[----:B------:R3:W-:Y:S01]  /*7bf0*/  UTMASTG.3D [UR40], [UR8] ;  /* 0x00000028080073b5 */ /* 0x0007e20008010000 */
[----:B------:R3:W-:Y:S01]  /*7c00*/  UTMASTG.3D [UR4], [UR8] ;  /* 0x00000004080073b5 */ /* 0x0007e20008010000 */
[----:B------:R0:W-:Y:S01]  /*7c10*/  UTMACMDFLUSH ;  /* 0x00000000000079b7 */ /* 0x0001e20000000000 */
[----:B---3--:R-:W-:Y:S04]  /*7c20*/  DEPBAR.LE SB0, 0x1 ;  /* 0x000080400000791a */ /* 0x008fe80000000000 */
.L_x_116:
[----:B------:R-:W-:Y:S05]  /*7c30*/  BSYNC.RECONVERGENT B0 ;  /* 0x0000000000007941 */ /* 0x000fea0003800200 */
.L_x_115:
[----:B------:R-:W-:Y:S01]  /*7c40*/  BAR.SYNC.DEFER_BLOCKING 0x1, 0x80 ;  /* 0x0042000000007b1d */ /* 0x000fe20000010000 */
[----:B------:R-:W-:Y:S01]  /*7c50*/  ISETP.NE.AND P1, PT, R109, RZ, PT ;  /* 0x000000ff6d00720c */ /* 0x000fe20003f25270 */
[----:B------:R-:W-:Y:S01]  /*7c60*/  UISETP.NE.AND UP0, UPT, UR45, URZ, UPT ;  /* 0x000000ff2d00728c */ /* 0x000fe2000bf05270 */
[----:B------:R-:W-:Y:S11]  /*7c70*/  LEA R2, R68, UR36, 0x3 ;  /* 0x0000002444027c11 */ /* 0x000ff6000f8e18ff */
[----:B------:R-:W-:Y:S01]  /*7c80*/  @P1 SHF.L.U32 R3, RZ, 0x1f, RZ ;  /* 0x0000001fff031819 */ /* 0x000fe200000006ff */
[----:B------:R-:W-:Y:S06]  /*7c90*/  BRA.U !UP0, `(.L_x_117) ;  /* 0x0000000108247547 */ /* 0x000fec000b800000 */
[----:B-1----:R-:W-:Y:S01]  /*7ca0*/  IMAD.U32 R20, RZ, RZ, UR56 ;  /* 0x00000038ff147e24 */ /* 0x002fe2000f8e00ff */
[----:B------:R-:W-:Y:S01]  /*7cb0*/  MOV R0, UR37 ;  /* 0x0000002500007c02 */ /* 0x000fe20008000f00 */
[----:B------:R-:W-:Y:S03]  /*7cc0*/  UIADD3 UR56, UPT, UPT, UR56, 0x1, URZ ;  /* 0x0000000138387890 */ /* 0x000fe6000fffe0ff */
[----:B------:R-:W-:Y:S01]  /*7cd0*/  @P1 LEA R20, R20, UR36, 0x3 ;  /* 0x0000002414141c11 */ /* 0x000fe2000f8e18ff */
[----:B------:R-:W-:Y:S04]  /*7ce0*/  UISETP.NE.AND UP0, UPT, UR56, 0x4, UPT ;  /* 0x000000043800788c */ /* 0x000fe8000bf05270 */
[----:B------:R-:W-:Y:S01]  /*7cf0*/  @P1 VIADD R20, R20, 0x80 ;  /* 0x0000008014141836 */ /* 0x000fe20000000000 */
[----:B------:R-:W-:Y:S04]  /*7d00*/  USEL UR56, UR56, URZ, UP0 ;  /* 0x000000ff38387287 */ /* 0x000fe80008000000 */
[----:B------:R-:W-:Y:S04]  /*7d10*/  @P1 PRMT R0, R0, 0x654, R20 ;  /* 0x0000065400001816 */ /* 0x000fe80000000014 */
[----:B------:R3:W-:Y:S04]  /*7d20*/  @P1 SYNCS.ARRIVE.TRANS64.RED.A1T0 RZ, [R0+URZ], RZ ;  /* 0x000000ff00ff19a7 */ /* 0x0007e800081004ff */
.L_x_117:
[----:B------:R-:W4:Y:S01]  /*7d30*/  @P1 SYNCS.PHASECHK.TRANS64.TRYWAIT P0, [R2+URZ+0x60], R3 ;  /* 0x00006003020015a7 */ /* 0x000f2200080011ff */
[----:B------:R-:W-:Y:S01]  /*7d40*/  BSSY B1, `(.L_x_118) ;  /* 0x0000014000017945 */ /* 0x000fe20003800000 */
[----:B----4-:R-:W-:Y:S03]  /*7d50*/  @P1 SEL R70, RZ, 0x1, !P0 ;  /* 0x00000001ff461807 */ /* 0x010fe60004000000 */
[----:B------:R-:W-:Y:S05]  /*7d60*/  @!P1 BRA `(.L_x_119) ;  /* 0x0000000000449947 */ /* 0x000fea0003800000 */
[----:B------:R-:W-:Y:S01]  /*7d70*/  ISETP.NE.AND P1, PT, R71, RZ, PT ;  /* 0x000000ff4700720c */ /* 0x000fe20003f25270 */
[----:B------:R-:W-:Y:S01]  /*7d80*/  BSSY B0, `(.L_x_120) ;  /* 0x0000009000007945 */ /* 0x000fe20003800000 */
[----:B------:R-:W-:Y:S11]  /*7d90*/  ISETP.NE.AND P0, PT, R70, RZ, PT ;  /* 0x000000ff4600720c */ /* 0x000ff60003f05270 */
[----:B-1----:R-:W-:Y:S05]  /*7da0*/  @P1 IMAD R20, R68, 0x1000, R108 ;  /* 0x0000100044141824 */ /* 0x002fea00078e026c */
[----:B------:R-:W-:Y:S05]  /*7db0*/  @P1 IADD3 R3, PT, PT, R20, UR36, RZ ;  /* 0x0000002414031c10 */ /* 0x000fea000fffe0ff */
[----:B------:R-:W-:Y:S01]  /*7dc0*/  @P1 IMAD.IADD R3, R69, 0x1, R3 ;  /* 0x0000000145031824 */ /* 0x000fe200078e0203 */
[----:B------:R-:W-:Y:S06]  /*7dd0*/  @P0 BRA `(.L_x_121) ;  /* 0x00000000000c0947 */ /* 0x000fec0003800000 */
[----:B---3--:R-:W-:Y:S04]  /*7de0*/  SHF.L.U32 R0, RZ, 0x1f, RZ ;  /* 0x0000001fff007819 */ /* 0x008fe800000006ff */
[----:B------:R-:W1:Y:S02]  /*7df0*/  SYNCS.PHASECHK.TRANS64.TRYWAIT P0, [R2+URZ+0x60], R0 ;  /* 0x00006000020075a7 */ /* 0x000e6400080011ff */
[----:B-1----:R-:W-:Y:S05]  /*7e00*/  @!P0 BRA `(.L_x_122) ;  /* 0x0000007400308947 */ /* 0x002fea0003800000 */
.L_x_121:
[----:B------:R-:W-:Y:S05]  /*7e10*/  BSYNC B0 ;  /* 0x0000000000007941 */ /* 0x000fea0003800000 */
.L_x_120:
[----:B------:R-:W-:Y:S02]  /*7e20*/  ISETP.NE.AND P0, PT, R71, RZ, PT ;  /* 0x000000ff4700720c */ /* 0x000fe40003f05270 */
[----:B------:R-:W-:Y:S11]  /*7e30*/  IADD3 R68, PT, PT, R68, 0x1, RZ ;  /* 0x0000000144447810 */ /* 0x000ff60007ffe0ff */
[----:B------:R4:W1:Y:S04]  /*7e40*/  @P0 LDS.128 R60, [R20+UR36+0x200] ;  /* 0x00020024143c0984 */ /* 0x0008680008000c00 */
[----:B------:R4:W1:Y:S04]  /*7e50*/  @P0 LDS.128 R72, [R20+UR36+0xa00] ;  /* 0x000a002414480984 */ /* 0x0008680008000c00 */
[----:B------:R4:W1:Y:S04]  /*7e60*/  @P0 LDS.128 R64, [R3+0x200] ;  /* 0x0002000003400984 */ /* 0x0008680000000c00 */
[----:B------:R4:W1:Y:S02]  /*7e70*/  @P0 LDS.128 R76, [R3+0xa00] ;  /* 0x000a0000034c0984 */ /* 0x0008640000000c00 */
.L_x_119:
[----:B------:R-:W-:Y:S05]  /*7e80*/  BSYNC B1 ;  /* 0x0000000000017941 */ /* 0x000fea0003800000 */
.L_x_118:
[----:B----4-:R-:W-:Y:S05]  /*7e90*/  VIADD R3, R59, 0x400000 ;  /* 0x004000003b037836 */ /* 0x010fea0000000000 */
[----:B-1-3--:R-:W-:Y:S04]  /*7ea0*/  SHF.R.U32.HI R0, RZ, 0x15, R3 ;  /* 0x00000015ff007819 */ /* 0x00afe80000011603 */
[----:B------:R-:W-:Y:S04]  /*7eb0*/  LOP3.LUT R22, R0, 0x3, RZ, 0xc0, !PT ;  /* 0x0000000300167812 */ /* 0x000fe800078ec0ff */
[----:B------:R-:W-:Y:S11]  /*7ec0*/  ISETP.NE.AND P0, PT, R102, R22, PT ;  /* 0x000000166600720c */ /* 0x000ff60003f05270 */
[----:B------:R-:W-:Y:S02]  /*7ed0*/  @!UPT UIADD3 URZ, UPT, UPT, URZ, URZ, URZ ;  /* 0x000000fffffff290 */ /* 0x000fe4000fffe0ff */
[----:B------:R-:W-:Y:S05]  /*7ee0*/  @P0 BRA `(.L_x_123) ;  /* 0x0000000000bc0947 */ /* 0x000fea0003800000 */
[----:B------:R-:W-:Y:S02]  /*7ef0*/  LOP3.LUT P0, RZ, R0, 0x3, R103, 0x48, !PT ;  /* 0x0000000300ff7812 */ /* 0x000fe40007804867 */
[----:B------:R-:W-:Y:S11]  /*7f00*/  MOV R2, R3 ;  /* 0x0000000300027202 */ /* 0x000ff60000000f00 */
[----:B------:R-:W-:Y:S05]  /*7f10*/  @!P0 BRA `(.L_x_124) ;  /* 0x0000000000408947 */ /* 0x000fea0003800000 */
[----:B------:R-:W1:Y:S01]  /*7f20*/  LDCU.64 UR8, c[0x4][0x70] ;  /* 0x01000e00ff0877ac */ /* 0x000e620008000a00 */
[----:B------:R-:W-:Y:S01]  /*7f30*/  MOV R15, 0x0 ;  /* 0x00000000000f7802 */ /* 0x000fe20000000f00 */
[----:B------:R-:W-:Y:S02]  /*7f40*/  HFMA2 R12, -RZ, RZ, 0, 5.9604644775390625e-08 ;  /* 0x00000001ff0c7431 */ /* 0x000fe400000001ff */
[----:B------:R-:W-:Y:S02]  /*7f50*/  IMAD.MOV.U32 R8, RZ, RZ, 0x192 ;  /* 0x00000192ff087424 */ /* 0x000fe400078e00ff */
[----:B------:R-:W-:Y:S01]  /*7f60*/  IMAD.MOV.U32 R13, RZ, RZ, RZ ;  /* 0x000000ffff0d7224 */ /* 0x000fe200078e00ff */
[----:B------:R-:W3:Y:S01]  /*7f70*/  LDCU.64 UR6, c[0x4][0x78] ;  /* 0x01000f00ff0677ac */ /* 0x000ee20008000a00 */
[----:B------:R-:W4:Y:S01]  /*7f80*/  LDC.64 R14, c[0x4][R15] ;  /* 0x010000000f0e7b82 */ /* 0x000f220000000a00 */
[----:B------:R-:W5:Y:S01]  /*7f90*/  LDCU.64 UR4, c[0x4][0x10] ;  /* 0x01000200ff0477ac */ /* 0x000f620008000a00 */
[----:B-1----:R-:W-:Y:S01]  /*7fa0*/  MOV R5, UR9 ;  /* 0x0000000900057c02 */ /* 0x002fe20008000f00 */
[----:B------:R-:W-:Y:S01]  /*7fb0*/  IMAD.U32 R4, RZ, RZ, UR8 ;  /* 0x00000008ff047e24 */ /* 0x000fe2000f8e00ff */
[----:B---3--:R-:W-:Y:S01]  /*7fc0*/  MOV R7, UR7 ;  /* 0x0000000700077c02 */ /* 0x008fe20008000f00 */
[----:B------:R-:W-:Y:S01]  /*7fd0*/  IMAD.U32 R6, RZ, RZ, UR6 ;  /* 0x00000006ff067e24 */ /* 0x000fe2000f8e00ff */
[----:B-----5:R-:W-:Y:S01]  /*7fe0*/  MOV R11, UR5 ;  /* 0x00000005000b7c02 */ /* 0x020fe20008000f00 */
[----:B------:R-:W-:Y:S02]  /*7ff0*/  IMAD.U32 R10, RZ, RZ, UR4 ;  /* 0x00000004ff0a7e24 */ /* 0x000fe4000f8e00ff */
[----:B------:R-:W-:Y:S07]  /*8000*/  LEPC R20, `(.L_x_124) ;  /* 0x000000001014794e */ /* 0x000fee0000000000 */
[----:B--2-4-:R-:W-:Y:S05]  /*8010*/  CALL.ABS.NOINC R14 ;  /* 0x000000000e007343 */ /* 0x014fea0003c00000 */
.L_x_124:
        /* <DEDUP_REMOVED lines=23> */
.L_x_125:
[----:B------:R-:W-:Y:S05]  /*8190*/  WARPSYNC.ALL ;  /* 0x0000000000007948 */ /* 0x000fea0003800000 */
[----:B------:R-:W-:Y:S11]  /*81a0*/  R2UR UR4, R2 ;  /* 0x00000000020472ca */ /* 0x000ff600000e0000 */
[----:B------:R-:W-:Y:S02]  /*81b0*/  @!UPT UIADD3 URZ, UPT, UPT, URZ, URZ, URZ ;  /* 0x000000fffffff290 */ /* 0x000fe4000fffe0ff */
[----:B------:R-:W1:Y:S02]  /*81c0*/  LDTM.x16 R4, tmem[UR4+0x40] ;  /* 0x00004004000479ee */ /* 0x000e640008240000 */
[----:B-1----:R-:W-:Y:S01]  /*81d0*/  NOP ;  /* 0x0000000000007918 */ /* 0x002fe20000000000 */
.L_x_123:
[----:B------:R-:W-:Y:S01]  /*81e0*/  ISETP.NE.AND P2, PT, R109, RZ, PT ;  /* 0x000000ff6d00720c */ /* 0x000fe20003f45270 */
[----:B------:R-:W-:Y:S01]  /*81f0*/  FMUL R0, R52, R24 ;  /* 0x0000001834007220 */ /* 0x000fe20000400000 */
[----:B------:R-:W-:Y:S01]  /*8200*/  SHF.L.U32 R3, R60, 0x10, RZ ;  /* 0x000000103c037819 */ /* 0x000fe200000006ff */
[----:B------:R-:W-:Y:S01]  /*8210*/  FMUL R2, R52, R25 ;  /* 0x0000001934027220 */ /* 0x000fe20000400000 */
[----:B------:R-:W-:Y:S02]  /*8220*/  LOP3.LUT R20, R60, 0xffff0000, RZ, 0xc0, !PT ;  /* 0xffff00003c147812 */ /* 0x000fe400078ec0ff */
[----:B------:R-:W-:Y:S01]  /*8230*/  SHF.L.U32 R21, R61, 0x10, RZ ;  /* 0x000000103d157819 */ /* 0x000fe200000006ff */
[C---:B------:R-:W-:Y:S01]  /*8240*/  FFMA R0, R53.reuse, R3, R0 ;  /* 0x0000000335007223 */ /* 0x040fe20000000000 */
[----:B------:R-:W-:Y:S01]  /*8250*/  ISETP.NE.AND P1, PT, R102, R22, PT ;  /* 0x000000166600720c */ /* 0x000fe20003f25270 */
[C---:B------:R-:W-:Y:S01]  /*8260*/  FFMA R2, R53.reuse, R20, R2 ;  /* 0x0000001435027223 */ /* 0x040fe20000000002 */
[----:B------:R-:W-:Y:S01]  /*8270*/  MOV R20, UR56 ;  /* 0x0000003800147c02 */ /* 0x000fe20008000f00 */
[----:B------:R-:W-:Y:S01]  /*8280*/  FMUL R3, R52, R26 ;  /* 0x0000001a34037220 */ /* 0x000fe20000400000 */
[----:B------:R-:W-:Y:S02]  /*8290*/  SHF.L.U32 R22, R62, 0x10, RZ ;  /* 0x000000103e167819 */ /* 0x000fe400000006ff */
[----:B------:R-:W-:Y:S01]  /*82a0*/  @P2 LEA R20, R20, UR36, 0x3 ;  /* 0x0000002414142c11 */ /* 0x000fe2000f8e18ff */
[----:B------:R-:W-:Y:S01]  /*82b0*/  FFMA R3, R53, R21, R3 ;  /* 0x0000001535037223 */ /* 0x000fe20000000003 */
[----:B------:R-:W-:Y:S01]  /*82c0*/  F2FP.BF16.F32.PACK_AB R112, R2, R0 ;  /* 0x000000000270723e */ /* 0x000fe200000010ff */
[C---:B------:R-:W-:Y:S01]  /*82d0*/  FMUL R0, R52.reuse, R27 ;  /* 0x0000001b34007220 */ /* 0x040fe20000400000 */
[----:B------:R-:W-:Y:S01]  /*82e0*/  LOP3.LUT R21, R61, 0xffff0000, RZ, 0xc0, !PT ;  /* 0xffff00003d157812 */ /* 0x000fe200078ec0ff */
[----:B------:R-:W-:Y:S01]  /*82f0*/  FMUL R2, R52, R28 ;  /* 0x0000001c34027220 */ /* 0x000fe20000400000 */
[----:B------:R-:W-:Y:S01]  /*8300*/  @P2 IADD3 R40, PT, PT, R20, 0x80, RZ ;  /* 0x0000008014282810 */ /* 0x000fe20007ffe0ff */
[----:B------:R-:W-:Y:S01]  /*8310*/  FMUL R20, R52, R29 ;  /* 0x0000001d34147220 */ /* 0x000fe20000400000 */
[----:B------:R-:W-:Y:S01]  /*8320*/  LOP3.LUT R23, R62, 0xffff0000, RZ, 0xc0, !PT ;  /* 0xffff00003e177812 */ /* 0x000fe200078ec0ff */
[C---:B------:R-:W-:Y:S01]  /*8330*/  FFMA R0, R53.reuse, R21, R0 ;  /* 0x0000001535007223 */ /* 0x040fe20000000000 */
[----:B------:R-:W-:Y:S01]  /*8340*/  MOV R110, UR37 ;  /* 0x00000025006e7c02 */ /* 0x000fe20008000f00 */
[C---:B------:R-:W-:Y:S01]  /*8350*/  FFMA R2, R53.reuse, R22, R2 ;  /* 0x0000001635027223 */ /* 0x040fe20000000002 */
[----:B------:R-:W-:Y:S01]  /*8360*/  LOP3.LUT R41, R66, 0xffff0000, RZ, 0xc0, !PT ;  /* 0xffff000042297812 */ /* 0x000fe200078ec0ff */
[----:B------:R-:W-:Y:S01]  /*8370*/  FFMA R20, R53, R23, R20 ;  /* 0x0000001735147223 */ /* 0x000fe20000000014 */
[----:B------:R-:W-:Y:S01]  /*8380*/  @P2 PRMT R110, R110, 0x654, R40 ;  /* 0x000006546e6e2816 */ /* 0x000fe20000000028 */
[C---:B------:R-:W-:Y:S01]  /*8390*/  FMUL R21, R52.reuse, R30 ;  /* 0x0000001e34157220 */ /* 0x040fe20000400000 */
[C---:B------:R-:W-:Y:S01]  /*83a0*/  SHF.L.U32 R23, R63.reuse, 0x10, RZ ;  /* 0x000000103f177819 */ /* 0x040fe200000006ff */
[----:B------:R-:W-:Y:S01]  /*83b0*/  FMUL R22, R52, R31 ;  /* 0x0000001f34167220 */ /* 0x000fe20000400000 */
[----:B------:R-:W-:Y:S02]  /*83c0*/  LOP3.LUT R40, R63, 0xffff0000, RZ, 0xc0, !PT ;  /* 0xffff00003f287812 */ /* 0x000fe400078ec0ff */
[----:B------:R-:W-:Y:S01]  /*83d0*/  F2FP.BF16.F32.PACK_AB R114, R20, R2 ;  /* 0x000000021472723e */ /* 0x000fe200000010ff */
[C---:B------:R-:W-:Y:S01]  /*83e0*/  FFMA R21, R53.reuse, R23, R21 ;  /* 0x0000001735157223 */ /* 0x040fe20000000015 */
[----:B------:R-:W-:Y:S01]  /*83f0*/  F2FP.BF16.F32.PACK_AB R113, R0, R3 ;  /* 0x000000030071723e */ /* 0x000fe200000010ff */
[----:B------:R-:W-:Y:S01]  /*8400*/  FFMA R22, R53, R40, R22 ;  /* 0x0000002835167223 */ /* 0x000fe20000000016 */
[----:B------:R-:W-:Y:S01]  /*8410*/  SHF.L.U32 R20, R64, 0x10, RZ ;  /* 0x0000001040147819 */ /* 0x000fe200000006ff */
[----:B------:R-:W-:Y:S01]  /*8420*/  FMUL R0, R52, R32 ;  /* 0x0000002034007220 */ /* 0x000fe20000400000 */
[----:B------:R-:W-:Y:S01]  /*8430*/  LOP3.LUT R23, R64, 0xffff0000, RZ, 0xc0, !PT ;  /* 0xffff000040177812 */ /* 0x000fe200078ec0ff */
[C---:B------:R-:W-:Y:S01]  /*8440*/  FMUL R2, R52.reuse, R33 ;  /* 0x0000002134027220 */ /* 0x040fe20000400000 */
[----:B------:R-:W-:Y:S01]  /*8450*/  SHF.L.U32 R40, R65, 0x10, RZ ;  /* 0x0000001041287819 */ /* 0x000fe200000006ff */
[----:B------:R-:W-:Y:S01]  /*8460*/  FMUL R3, R52, R34 ;  /* 0x0000002234037220 */ /* 0x000fe20000400000 */
[----:B------:R-:W-:Y:S01]  /*8470*/  F2FP.BF16.F32.PACK_AB R115, R22, R21 ;  /* 0x000000151673723e */ /* 0x000fe200000010ff */
[----:B------:R-:W-:Y:S01]  /*8480*/  FFMA R0, R53, R20, R0 ;  /* 0x0000001435007223 */ /* 0x000fe20000000000 */
[----:B------:R-:W-:Y:S01]  /*8490*/  LOP3.LUT R42, R77, 0xffff0000, RZ, 0xc0, !PT ;  /* 0xffff00004d2a7812 */ /* 0x000fe200078ec0ff */
[----:B------:R-:W-:Y:S01]  /*84a0*/  FFMA R2, R53, R23, R2 ;  /* 0x0000001735027223 */ /* 0x000fe20000000002 */
[----:B------:R-:W-:Y:S01]  /*84b0*/  LOP3.LUT R23, R65, 0xffff0000, RZ, 0xc0, !PT ;  /* 0xffff000041177812 */ /* 0x000fe200078ec0ff */
[C---:B------:R-:W-:Y:S01]  /*84c0*/  FFMA R3, R53.reuse, R40, R3 ;  /* 0x0000002835037223 */ /* 0x040fe20000000003 */
[----:B------:R-:W-:Y:S01]  /*84d0*/  SHF.L.U32 R40, R66, 0x10, RZ ;  /* 0x0000001042287819 */ /* 0x000fe200000006ff */
[----:B------:R-:W-:Y:S01]  /*84e0*/  FMUL R20, R52, R35 ;  /* 0x0000002334147220 */ /* 0x000fe20000400000 */
[----:B------:R-:W-:Y:S01]  /*84f0*/  F2FP.BF16.F32.PACK_AB R116, R2, R0 ;  /* 0x000000000274723e */ /* 0x000fe200000010ff */
[----:B------:R-:W-:Y:S01]  /*8500*/  FMUL R21, R52, R36 ;  /* 0x0000002434157220 */ /* 0x000fe20000400000 */
[----:B------:R-:W-:Y:S01]  /*8510*/  SHF.L.U32 R54, R78, 0x10, RZ ;  /* 0x000000104e367819 */ /* 0x000fe200000006ff */
[----:B------:R-:W-:Y:S01]  /*8520*/  FMUL R22, R52, R37 ;  /* 0x0000002534167220 */ /* 0x000fe20000400000 */
[----:B------:R-:W-:Y:S01]  /*8530*/  LOP3.LUT R55, R78, 0xffff0000, RZ, 0xc0, !PT ;  /* 0xffff00004e377812 */ /* 0x000fe200078ec0ff */
[----:B------:R-:W-:Y:S01]  /*8540*/  FFMA R20, R53, R23, R20 ;  /* 0x0000001735147223 */ /* 0x000fe20000000014 */
[----:B------:R-:W-:Y:S01]  /*8550*/  SHF.L.U32 R23, R67, 0x10, RZ ;  /* 0x0000001043177819 */ /* 0x000fe200000006ff */
[----:B------:R-:W-:Y:S01]  /*8560*/  FFMA R21, R53, R40, R21 ;  /* 0x0000002835157223 */ /* 0x000fe20000000015 */
[----:B------:R-:W-:Y:S01]  /*8570*/  LOP3.LUT R40, R67, 0xffff0000, RZ, 0xc0, !PT ;  /* 0xffff000043287812 */ /* 0x000fe200078ec0ff */
[C---:B------:R-:W-:Y:S01]  /*8580*/  FFMA R22, R53.reuse, R41, R22 ;  /* 0x0000002935167223 */ /* 0x040fe20000000016 */
[----:B------:R-:W-:Y:S01]  /*8590*/  F2FP.BF16.F32.PACK_AB R117, R20, R3 ;  /* 0x000000031475723e */ /* 0x000fe200000010ff */
[----:B------:R-:W-:Y:S01]  /*85a0*/  FMUL R0, R52, R38 ;  /* 0x0000002634007220 */ /* 0x000fe20000400000 */
[----:B------:R-:W-:Y:S01]  /*85b0*/  LOP3.LUT R41, R74, 0xffff0000, RZ, 0xc0, !PT ;  /* 0xffff00004a297812 */ /* 0x000fe200078ec0ff */
[----:B------:R-:W-:Y:S01]  /*85c0*/  FMUL R2, R52, R39 ;  /* 0x0000002734027220 */ /* 0x000fe20000400000 */
[----:B------:R-:W-:Y:S01]  /*85d0*/  F2FP.BF16.F32.PACK_AB R118, R22, R21 ;  /* 0x000000151676723e */ /* 0x000fe200000010ff */
[----:B------:R1:W-:Y:S01]  /*85e0*/  @!P1 STS.128 [R108+UR36+0x1200], R112 ;  /* 0x001200706c009988 */ /* 0x0003e20008000c24 */
[C---:B------:R-:W-:Y:S01]  /*85f0*/  SHF.L.U32 R22, R72.reuse, 0x10, RZ ;  /* 0x0000001048167819 */ /* 0x040fe200000006ff */
[C---:B------:R-:W-:Y:S01]  /*8600*/  FFMA R0, R53.reuse, R23, R0 ;  /* 0x0000001735007223 */ /* 0x040fe20000000000 */
[----:B------:R-:W-:Y:S01]  /*8610*/  LOP3.LUT R23, R72, 0xffff0000, RZ, 0xc0, !PT ;  /* 0xffff000048177812 */ /* 0x000fe200078ec0ff */
[----:B------:R-:W-:Y:S01]  /*8620*/  FFMA R2, R53, R40, R2 ;  /* 0x0000002835027223 */ /* 0x000fe20000000002 */
[----:B------:R-:W-:Y:S01]  /*8630*/  SHF.L.U32 R40, R73, 0x10, RZ ;  /* 0x0000001049287819 */ /* 0x000fe200000006ff */
[C---:B------:R-:W-:Y:S01]  /*8640*/  FMUL R3, R52.reuse, R4 ;  /* 0x0000000434037220 */ /* 0x040fe20000400000 */
[C---:B------:R-:W-:Y:S01]  /*8650*/  SHF.L.U32 R56, R79.reuse, 0x10, RZ ;  /* 0x000000104f387819 */ /* 0x040fe200000006ff */
[----:B------:R-:W-:Y:S01]  /*8660*/  FMUL R20, R52, R5 ;  /* 0x0000000534147220 */ /* 0x000fe20000400000 */
[----:B------:R-:W-:Y:S01]  /*8670*/  F2FP.BF16.F32.PACK_AB R119, R2, R0 ;  /* 0x000000000277723e */ /* 0x000fe200000010ff */
[----:B------:R-:W-:Y:S01]  /*8680*/  FMUL R21, R52, R6 ;  /* 0x0000000634157220 */ /* 0x000fe20000400000 */
[----:B------:R-:W-:Y:S01]  /*8690*/  LOP3.LUT R57, R79, 0xffff0000, RZ, 0xc0, !PT ;  /* 0xffff00004f397812 */ /* 0x000fe200078ec0ff */
[C---:B------:R-:W-:Y:S01]  /*86a0*/  FFMA R3, R53.reuse, R22, R3 ;  /* 0x0000001635037223 */ /* 0x040fe20000000003 */
[----:B------:R-:W-:Y:S01]  /*86b0*/  FFMA R20, R53, R23, R20 ;  /* 0x0000001735147223 */ /* 0x000fe20000000014 */
[----:B------:R1:W-:Y:S01]  /*86c0*/  @!P1 STS.128 [R107+0x1200], R116 ;  /* 0x001200746b009388 */ /* 0x0003e20000000c00 */
[----:B------:R-:W-:Y:S01]  /*86d0*/  LOP3.LUT R23, R73, 0xffff0000, RZ, 0xc0, !PT ;  /* 0xffff000049177812 */ /* 0x000fe200078ec0ff */
[C---:B------:R-:W-:Y:S01]  /*86e0*/  FFMA R21, R53.reuse, R40, R21 ;  /* 0x0000002835157223 */ /* 0x040fe20000000015 */
[----:B------:R-:W-:Y:S01]  /*86f0*/  SHF.L.U32 R40, R74, 0x10, RZ ;  /* 0x000000104a287819 */ /* 0x000fe200000006ff */
[----:B------:R-:W-:Y:S01]  /*8700*/  FMUL R0, R52, R7 ;  /* 0x0000000734007220 */ /* 0x000fe20000400000 */
[----:B------:R-:W-:Y:S01]  /*8710*/  F2FP.BF16.F32.PACK_AB R120, R20, R3 ;  /* 0x000000031478723e */ /* 0x000fe200000010ff */
[----:B------:R-:W-:Y:S01]  /*8720*/  FMUL R2, R52, R8 ;  /* 0x0000000834027220 */ /* 0x000fe20000400000 */
[----:B------:R-:W-:Y:S01]  /*8730*/  ISETP.NE.AND P0, PT, R102, RZ, PT ;  /* 0x000000ff6600720c */ /* 0x000fe20003f05270 */
[C---:B------:R-:W-:Y:S01]  /*8740*/  FMUL R22, R52.reuse, R9 ;  /* 0x0000000934167220 */ /* 0x040fe20000400000 */
[C---:B------:R-:W-:Y:S01]  /*8750*/  FFMA R0, R53.reuse, R23, R0 ;  /* 0x0000001735007223 */ /* 0x040fe20000000000 */
[----:B------:R-:W-:Y:S01]  /*8760*/  FFMA R2, R53, R40, R2 ;  /* 0x0000002835027223 */ /* 0x000fe20000000002 */
[C---:B------:R-:W-:Y:S01]  /*8770*/  SHF.L.U32 R23, R75.reuse, 0x10, RZ ;  /* 0x000000104b177819 */ /* 0x040fe200000006ff */
[C---:B------:R-:W-:Y:S01]  /*8780*/  FMUL R3, R52.reuse, R10 ;  /* 0x0000000a34037220 */ /* 0x040fe20000400000 */
[----:B------:R-:W-:Y:S01]  /*8790*/  LOP3.LUT R40, R75, 0xffff0000, RZ, 0xc0, !PT ;  /* 0xffff00004b287812 */ /* 0x000fe200078ec0ff */
[C---:B------:R-:W-:Y:S01]  /*87a0*/  FFMA R22, R53.reuse, R41, R22 ;  /* 0x0000002935167223 */ /* 0x040fe20000000016 */
[----:B------:R-:W-:Y:S01]  /*87b0*/  FMUL R20, R52, R11 ;  /* 0x0000000b34147220 */ /* 0x000fe20000400000 */
[C---:B------:R-:W-:Y:S01]  /*87c0*/  FFMA R3, R53.reuse, R23, R3 ;  /* 0x0000001735037223 */ /* 0x040fe20000000003 */
        /* <DEDUP_REMOVED lines=27> */
[----:B------:R-:W-:Y:S02]  /*8980*/  F2FP.BF16.F32.PACK_AB R23, R42, R41 ;  /* 0x000000292a17723e */ /* 0x000fe400000010ff */
[----:B------:R-:W-:Y:S02]  /*8990*/  LEA R0, R68, UR36, 0x3 ;  /* 0x0000002444007c11 */ /* 0x000fe4000f8e18ff */
[----:B------:R-:W-:Y:S01]  /*89a0*/  @P2 SHF.L.U32 R2, RZ, 0x1f, RZ ;  /* 0x0000001fff022819 */ /* 0x000fe200000006ff */
[----:B------:R1:W-:Y:S01]  /*89b0*/  @!P1 STS.128 [R107+0x1a00], R20 ;  /* 0x001a00146b009388 */ /* 0x0003e20000000c00 */
[----:B------:R-:W-:Y:S01]  /*89c0*/  @!PT LDS RZ, [RZ] ;  /* 0x00000000fffff984 */ /* 0x000fe20000000800 */
[----:B------:R-:W-:Y:S01]  /*89d0*/  @!PT LDS RZ, [RZ] ;  /* 0x00000000fffff984 */ /* 0x000fe20000000800 */
[----:B------:R-:W-:Y:S01]  /*89e0*/  @!PT LDS RZ, [RZ] ;  /* 0x00000000fffff984 */ /* 0x000fe20000000800 */
[----:B------:R-:W-:Y:S01]  /*89f0*/  @!PT LDS RZ, [RZ] ;  /* 0x00000000fffff984 */ /* 0x000fe20000000800 */
[----:B------:R3:W-:Y:S07]  /*8a00*/  MEMBAR.ALL.CTA ;  /* 0x0000000000007992 */ /* 0x0007ee0000008000 */
[----:B---3--:R-:W3:Y:S02]  /*8a10*/  FENCE.VIEW.ASYNC.S ;  /* 0x00000000000073c6 */ /* 0x008ee40000000000 */
[----:B------:R-:W-:Y:S05]  /*8a20*/  WARPSYNC.ALL ;  /* 0x0000000000007948 */ /* 0x000fea0003800000 */
[----:B------:R-:W-:Y:S01]  /*8a30*/  BSSY.RECONVERGENT B0, `(.L_x_126) ;  /* 0x0000011000007945 */ /* 0x000fe20003800200 */
[----:B---3--:R-:W-:Y:S06]  /*8a40*/  BAR.SYNC.DEFER_BLOCKING 0x1, 0x80 ;  /* 0x0042000000007b1d */ /* 0x008fec0000010000 */
[----:B------:R-:W-:Y:S05]  /*8a50*/  @P0 BRA `(.L_x_127) ;  /* 0x0000000000380947 */ /* 0x000fea0003800000 */
[----:B------:R-:W-:Y:S02]  /*8a60*/  UIADD3 UR12, UP0, UPT, UR50, 0xa80, URZ ;  /* 0x00000a80320c7890 */ /* 0x000fe4000ff1e0ff */
[----:B------:R-:W-:Y:S02]  /*8a70*/  UIADD3 UR10, UPT, UPT, UR42, 0x40, URZ ;  /* 0x000000402a0a7890 */ /* 0x000fe4000fffe0ff */
[----:B------:R-:W-:Y:S02]  /*8a80*/  UIADD3 UR8, UPT, UPT, UR36, 0x1200, URZ ;  /* 0x0000120024087890 */ /* 0x000fe4000fffe0ff */
[----:B------:R-:W-:Y:S01]  /*8a90*/  UIADD3.X UR13, UPT, UPT, URZ, UR51, URZ, UP0, !UPT ;  /* 0x00000033ff0d7290 */ /* 0x000fe200087fe4ff */
[----:B------:R-:W-:Y:S01]  /*8aa0*/  UMOV UR9, UR41 ;  /* 0x0000002900097c82 */ /* 0x000fe20008000000 */
[----:B------:R-:W-:Y:S01]  /*8ab0*/  UMOV UR11, UR44 ;  /* 0x0000002c000b7c82 */ /* 0x000fe20008000000 */
[----:B------:R-:W-:Y:S02]  /*8ac0*/  UIADD3 UR5, UPT, UPT, UR41, 0x40, URZ ;  /* 0x0000004029057890 */ /* 0x000fe4000fffe0ff */
[----:B------:R-:W-:Y:S01]  /*8ad0*/  UIADD3 UR4, UPT, UPT, UR36, 0x1a00, URZ ;  /* 0x00001a0024047890 */ /* 0x000fe2000fffe0ff */
[----:B------:R-:W-:Y:S03]  /*8ae0*/  UMOV UR7, UR44 ;  /* 0x0000002c00077c82 */ /* 0x000fe60008000000 */
[----:B------:R3:W-:Y:S01]  /*8af0*/  UTMASTG.3D [UR8], [UR12] ;  /* 0x000000080c0073b5 */ /* 0x0007e20008010000 */
[----:B------:R-:W-:Y:S04]  /*8b00*/  UMOV UR6, UR10 ;  /* 0x0000000a00067c82 */ /* 0x000fe80008000000 */
[----:B------:R3:W-:Y:S01]  /*8b10*/  UTMASTG.3D [UR4], [UR12] ;  /* 0x000000040c0073b5 */ /* 0x0007e20008010000 */
[----:B------:R0:W-:Y:S01]  /*8b20*/  UTMACMDFLUSH ;  /* 0x00000000000079b7 */ /* 0x0001e20000000000 */
[----:B---3--:R-:W-:Y:S04]  /*8b30*/  DEPBAR.LE SB0, 0x1 ;  /* 0x000080400000791a */ /* 0x008fe80000000000 */
.L_x_127:
[----:B------:R-:W-:Y:S05]  /*8b40*/  BSYNC.RECONVERGENT B0 ;  /* 0x0000000000007941 */ /* 0x000fea0003800200 */
.L_x_126:
[----:B------:R-:W-:Y:S01]  /*8b50*/  BAR.SYNC.DEFER_BLOCKING 0x1, 0x80 ;  /* 0x0042000000007b1d */ /* 0x000fe20000010000 */
[----:B------:R-:W-:Y:S01]  /*8b60*/  UIADD3 UR43, UPT, UPT, UR56, 0x1, URZ ;  /* 0x00000001382b7890 */ /* 0x000fe2000fffe0ff */
[----:B-1----:R-:W-:Y:S01]  /*8b70*/  VIADD R23, R59, 0x10 ;  /* 0x000000103b177836 */ /* 0x002fe20000000000 */
[----:B------:R-:W-:Y:S02]  /*8b80*/  UIADD3 UR53, UPT, UPT, UR41, 0x10, URZ ;  /* 0x0000001029357890 */ /* 0x000fe4000fffe0ff */
[----:B------:R-:W-:Y:S02]  /*8b90*/  UISETP.NE.AND UP0, UPT, UR43, 0x4, UPT ;  /* 0x000000042b00788c */ /* 0x000fe4000bf05270 */
[----:B------:R-:W-:Y:S02]  /*8ba0*/  SHF.R.U32.HI R21, RZ, 0x15, R23 ;  /* 0x00000015ff157819 */ /* 0x000fe40000011617 */
[----:B------:R-:W-:Y:S02]  /*8bb0*/  USEL UR43, UR43, URZ, UP0 ;  /* 0x000000ff2b2b7287 */ /* 0x000fe40008000000 */
[----:B------:R-:W-:Y:S01]  /*8bc0*/  LOP3.LUT R22, R21, 0x3, RZ, 0xc0, !PT ;  /* 0x0000000315167812 */ /* 0x000fe200078ec0ff */
[----:B------:R1:W-:Y:S01]  /*8bd0*/  @P2 SYNCS.ARRIVE.TRANS64.RED.A1T0 RZ, [R110+URZ], RZ ;  /* 0x000000ff6eff29a7 */ /* 0x0003e200081004ff */
[----:B------:R-:W-:Y:S01]  /*8be0*/  BSSY B1, `(.L_x_128) ;  /* 0x0000015000017945 */ /* 0x000fe20003800000 */
[----:B------:R-:W3:Y:S02]  /*8bf0*/  @P2 SYNCS.PHASECHK.TRANS64.TRYWAIT P0, [R0+URZ+0x60], R2 ;  /* 0x00006002000025a7 */ /* 0x000ee400080011ff */
[----:B---3--:R-:W-:Y:S01]  /*8c00*/  @P2 SEL R70, RZ, 0x1, !P0 ;  /* 0x00000001ff462807 */ /* 0x008fe20004000000 */
[----:B-1----:R-:W-:Y:S06]  /*8c10*/  @!P2 BRA `(.L_x_129) ;  /* 0x000000000044a947 */ /* 0x002fec0003800000 */
[----:B------:R-:W-:Y:S01]  /*8c20*/  ISETP.NE.AND P1, PT, R71, RZ, PT ;  /* 0x000000ff4700720c */ /* 0x000fe20003f25270 */
[----:B------:R-:W-:Y:S01]  /*8c30*/  BSSY B0, `(.L_x_130) ;  /* 0x0000009000007945 */ /* 0x000fe20003800000 */
[----:B------:R-:W-:Y:S11]  /*8c40*/  ISETP.NE.AND P0, PT, R70, RZ, PT ;  /* 0x000000ff4600720c */ /* 0x000ff60003f05270 */
[----:B------:R-:W-:Y:S05]  /*8c50*/  @P1 IMAD R3, R68, 0x1000, R108 ;  /* 0x0000100044031824 */ /* 0x000fea00078e026c */
[----:B------:R-:W-:Y:S05]  /*8c60*/  @P1 IADD3 R2, PT, PT, R3, UR36, RZ ;  /* 0x0000002403021c10 */ /* 0x000fea000fffe0ff */
[----:B------:R-:W-:Y:S01]  /*8c70*/  @P1 IMAD.IADD R2, R69, 0x1, R2 ;  /* 0x0000000145021824 */ /* 0x000fe200078e0202 */
[----:B------:R-:W-:Y:S06]  /*8c80*/  @P0 BRA `(.L_x_131) ;  /* 0x00000000000c0947 */ /* 0x000fec0003800000 */
[----:B------:R-:W-:Y:S04]  /*8c90*/  SHF.L.U32 R20, RZ, 0x1f, RZ ;  /* 0x0000001fff147819 */ /* 0x000fe800000006ff */
[----:B------:R-:W1:Y:S02]  /*8ca0*/  SYNCS.PHASECHK.TRANS64.TRYWAIT P0, [R0+URZ+0x60], R20 ;  /* 0x00006014000075a7 */ /* 0x000e6400080011ff */
[----:B-1----:R-:W-:Y:S05]  /*8cb0*/  @!P0 BRA `(.L_x_132) ;  /* 0x0000006400988947 */ /* 0x002fea0003800000 */
.L_x_131:
[----:B------:R-:W-:Y:S05]  /*8cc0*/  BSYNC B0 ;  /* 0x0000000000007941 */ /* 0x000fea0003800000 */
.L_x_130:
[----:B------:R-:W-:Y:S02]  /*8cd0*/  ISETP.NE.AND P0, PT, R71, RZ, PT ;  /* 0x000000ff4700720c */ /* 0x000fe40003f05270 */
[----:B------:R-:W-:Y:S11]  /*8ce0*/  IADD3 R68, PT, PT, R68, 0x1, RZ ;  /* 0x0000000144447810 */ /* 0x000ff60007ffe0ff */
[----:B------:R3:W4:Y:S04]  /*8cf0*/  @P0 LDS.128 R60, [R3+UR36+0x200] ;  /* 0x00020024033c0984 */ /* 0x0007280008000c00 */
[----:B------:R3:W1:Y:S04]  /*8d00*/  @P0 LDS.128 R72, [R3+UR36+0xa00] ;  /* 0x000a002403480984 */ /* 0x0006680008000c00 */
[----:B------:R3:W1:Y:S04]  /*8d10*/  @P0 LDS.128 R64, [R2+0x200] ;  /* 0x0002000002400984 */ /* 0x0006680000000c00 */
[----:B------:R3:W1:Y:S02]  /*8d20*/  @P0 LDS.128 R76, [R2+0xa00] ;  /* 0x000a0000024c0984 */ /* 0x0006640000000c00 */
.L_x_129:
[----:B------:R-:W-:Y:S05]  /*8d30*/  BSYNC B1 ;  /* 0x0000000000017941 */ /* 0x000fea0003800000 */
.L_x_128:
[----:B------:R-:W-:Y:S11]  /*8d40*/  ISETP.NE.AND P0, PT, R102, R22, PT ;  /* 0x000000166600720c */ /* 0x000ff60003f05270 */
[----:B------:R-:W-:Y:S02]  /*8d50*/  @!UPT UIADD3 URZ, UPT, UPT, URZ, URZ, URZ ;  /* 0x000000fffffff290 */ /* 0x000fe4000fffe0ff */
[----:B------:R-:W-:Y:S05]  /*8d60*/  @P0 BRA `(.L_x_133) ;  /* 0x0000000000bc0947 */ /* 0x000fea0003800000 */
[----:B------:R-:W-:Y:S11]  /*8d70*/  LOP3.LUT P0, RZ, R21, 0x3, R103, 0x48, !PT ;  /* 0x0000000315ff7812 */ /* 0x000ff60007804867 */
[----:B------:R-:W-:Y:S02]  /*8d80*/  @!UPT UIADD3 URZ, UPT, UPT, URZ, URZ, URZ ;  /* 0x000000fffffff290 */ /* 0x000fe4000fffe0ff */
[----:B------:R-:W-:Y:S05]  /*8d90*/  @!P0 BRA `(.L_x_134) ;  /* 0x0000000000408947 */ /* 0x000fea0003800000 */
[----:B------:R-:W5:Y:S01]  /*8da0*/  LDCU.64 UR8, c[0x4][0x70] ;  /* 0x01000e00ff0877ac */ /* 0x000f620008000a00 */
[----:B---3--:R-:W-:Y:S01]  /*8db0*/  MOV R3, 0x0 ;  /* 0x0000000000037802 */ /* 0x008fe20000000f00 */
[----:B------:R-:W-:Y:S02]  /*8dc0*/  HFMA2 R12, -RZ, RZ, 0, 5.9604644775390625e-08 ;  /* 0x00000001ff0c7431 */ /* 0x000fe400000001ff */
[----:B------:R-:W-:Y:S02]  /*8dd0*/  IMAD.MOV.U32 R8, RZ, RZ, 0x192 ;  /* 0x00000192ff087424 */ /* 0x000fe400078e00ff */
[----:B------:R-:W-:Y:S01]  /*8de0*/  IMAD.MOV.U32 R13, RZ, RZ, RZ ;  /* 0x000000ffff0d7224 */ /* 0x000fe200078e00ff */
[----:B------:R-:W3:Y:S01]  /*8df0*/  LDCU.64 UR6, c[0x4][0x78] ;  /* 0x01000f00ff0677ac */ /* 0x000ee20008000a00 */
[----:B------:R-:W1:Y:S01]  /*8e00*/  LDC.64 R2, c[0x4][R3] ;  /* 0x0100000003027b82 */ /* 0x000e620000000a00 */
[----:B------:R-:W2:Y:S01]  /*8e10*/  LDCU.64 UR4, c[0x4][0x10] ;  /* 0x01000200ff0477ac */ /* 0x000ea20008000a00 */
[----:B-----5:R-:W-:Y:S01]  /*8e20*/  MOV R5, UR9 ;  /* 0x0000000900057c02 */ /* 0x020fe20008000f00 */
[----:B------:R-:W-:Y:S01]  /*8e30*/  IMAD.U32 R4, RZ, RZ, UR8 ;  /* 0x00000008ff047e24 */ /* 0x000fe2000f8e00ff */
[----:B---3--:R-:W-:Y:S01]  /*8e40*/  MOV R7, UR7 ;  /* 0x0000000700077c02 */ /* 0x008fe20008000f00 */
[----:B------:R-:W-:Y:S01]  /*8e50*/  IMAD.U32 R6, RZ, RZ, UR6 ;  /* 0x00000006ff067e24 */ /* 0x000fe2000f8e00ff */
[----:B--2---:R-:W-:Y:S01]  /*8e60*/  MOV R11, UR5 ;  /* 0x00000005000b7c02 */ /* 0x004fe20008000f00 */
[----:B------:R-:W-:Y:S02]  /*8e70*/  IMAD.U32 R10, RZ, RZ, UR4 ;  /* 0x00000004ff0a7e24 */ /* 0x000fe4000f8e00ff */
[----:B-1----:R-:W-:Y:S07]  /*8e80*/  LEPC R20, `(.L_x_134) ;  /* 0x000000001014794e */ /* 0x002fee0000000000 */
[----:B----4-:R-:W-:Y:S05]  /*8e90*/  CALL.ABS.NOINC R2 ;  /* 0x0000000002007343 */ /* 0x010fea0003c00000 */
.L_x_134:
[----:B------:R-:W-:Y:S05]  /*8ea0*/  WARPSYNC.ALL ;  /* 0x0000000000007948 */ /* 0x000fea0003800000 */
[C---:B------:R-:W-:Y:S01]  /*8eb0*/  R2UR UR4, R23.reuse ;  /* 0x00000000170472ca */ /* 0x040fe200000e0000 */
[----:B-1----:R-:W-:Y:S05]  /*8ec0*/  VIADD R0, R23, 0x40 ;  /* 0x0000004017007836 */ /* 0x002fea0000000000 */
[----:B------:R-:W-:Y:S04]  /*8ed0*/  SHF.R.U32.HI R0, RZ, 0x15, R0 ;  /* 0x00000015ff007819 */ /* 0x000fe80000011600 */
[----:B------:R-:W-:Y:S03]  /*8ee0*/  LOP3.LUT P0, RZ, R0, 0x3, R103, 0x48, !PT ;  /* 0x0000000300ff7812 */ /* 0x000fe60007804867 */
[----:B------:R-:W1:Y:S10]  /*8ef0*/  LDTM.x16 R24, tmem[UR4] ;  /* 0x00000004001879ee */ /* 0x000e740008240000 */
[----:B-1----:R-:W-:Y:S05]  /*8f00*/  @!P0 BRA `(.L_x_135) ;  /* 0x0000000000408947 */ /* 0x002fea0003800000 */
[----:B------:R-:W1:Y:S01]  /*8f10*/  LDCU.64 UR8, c[0x4][0x70] ;  /* 0x01000e00ff0877ac */ /* 0x000e620008000a00 */
[----:B---3--:R-:W-:Y:S01]  /*8f20*/  MOV R3, 0x0 ;  /* 0x0000000000037802 */ /* 0x008fe20000000f00 */
[----:B------:R-:W-:Y:S02]  /*8f30*/  HFMA2 R12, -RZ, RZ, 0, 5.9604644775390625e-08 ;  /* 0x00000001ff0c7431 */ /* 0x000fe400000001ff */
[----:B------:R-:W-:Y:S02]  /*8f40*/  IMAD.MOV.U32 R8, RZ, RZ, 0x192 ;  /* 0x00000192ff087424 */ /* 0x000fe400078e00ff */
[----:B------:R-:W-:Y:S01]  /*8f50*/  IMAD.MOV.U32 R13, RZ, RZ, RZ ;  /* 0x000000ffff0d7224 */ /* 0x000fe200078e00ff */
[----:B------:R-:W3:Y:S01]  /*8f60*/  LDCU.64 UR6, c[0x4][0x78] ;  /* 0x01000f00ff0677ac */ /* 0x000ee20008000a00 */
[----:B------:R-:W2:Y:S01]  /*8f70*/  LDC.64 R2, c[0x4][R3] ;  /* 0x0100000003027b82 */ /* 0x000ea20000000a00 */
        /* <DEDUP_REMOVED lines=9> */
.L_x_135:
[----:B------:R-:W-:Y:S05]  /*9010*/  WARPSYNC.ALL ;  /* 0x0000000000007948 */ /* 0x000fea0003800000 */
[----:B------:R-:W-:Y:S11]  /*9020*/  R2UR UR4, R23 ;  /* 0x00000000170472ca */ /* 0x000ff600000e0000 */
[----:B------:R-:W-:Y:S02]  /*9030*/  @!UPT UIADD3 URZ, UPT, UPT, URZ, URZ, URZ ;  /* 0x000000fffffff290 */ /* 0x000fe4000fffe0ff */
[----:B------:R-:W1:Y:S02]  /*9040*/  LDTM.x16 R4, tmem[UR4+0x40] ;  /* 0x00004004000479ee */ /* 0x000e640008240000 */
[----:B-1----:R-:W-:Y:S01]  /*9050*/  NOP ;  /* 0x0000000000007918 */ /* 0x002fe20000000000 */
.L_x_133:
[----:B------:R-:W-:Y:S01]  /*9060*/  ISETP.NE.AND P2, PT, R109, RZ, PT ;  /* 0x000000ff6d00720c */ /* 0x000fe20003f45270 */
[----:B-1----:R-:W-:Y:S01]  /*9070*/  FMUL R0, R52, R24 ;  /* 0x0000001834007220 */ /* 0x002fe20000400000 */
[----:B---34-:R-:W-:Y:S01]  /*9080*/  SHF.L.U32 R3, R60, 0x10, RZ ;  /* 0x000000103c037819 */ /* 0x018fe200000006ff */
        /* <DEDUP_REMOVED lines=146> */
.L_x_137:
[----:B------:R-:W-:Y:S05]  /*99b0*/  BSYNC.RECONVERGENT B0 ;  /* 0x0000000000007941 */ /* 0x000fea0003800200 */
.L_x_136:
[----:B------:R-:W-:Y:S01]  /*99c0*/  BAR.SYNC.DEFER_BLOCKING 0x1, 0x80 ;  /* 0x0042000000007b1d */ /* 0x000fe20000010000 */
[----:B------:R-:W-:Y:S04]  /*99d0*/  UIADD3 UR40, UPT, UPT, UR43, 0x1, URZ ;  /* 0x000000012b287890 */ /* 0x000fe8000fffe0ff */
[----:B------:R-:W-:Y:S04]  /*99e0*/  UISETP.NE.AND UP0, UPT, UR40, 0x4, UPT ;  /* 0x000000042800788c */ /* 0x000fe8000bf05270 */
[----:B------:R-:W-:Y:S01]  /*99f0*/  USEL UR40, UR40, URZ, UP0 ;  /* 0x000000ff28287287 */ /* 0x000fe20008000000 */
[----:B------:R3:W-:Y:S01]  /*9a00*/  @P2 SYNCS.ARRIVE.TRANS64.RED.A1T0 RZ, [R110+URZ], RZ ;  /* 0x000000ff6eff29a7 */ /* 0x0007e200081004ff */
[----:B------:R-:W-:Y:S01]  /*9a10*/  BSSY B1, `(.L_x_138) ;  /* 0x000001a000017945 */ /* 0x000fe20003800000 */
[----:B------:R-:W4:Y:S01]  /*9a20*/  @P2 SYNCS.PHASECHK.TRANS64.TRYWAIT P0, [R0+URZ+0x60], R2 ;  /* 0x00006002000025a7 */ /* 0x000f2200080011ff */
[----:B---3--:R-:W-:Y:S01]  /*9a30*/  HFMA2 R110, -RZ, RZ, 0, 0 ;  /* 0x00000000ff6e7431 */ /* 0x008fe200000001ff */
[----:B----4-:R-:W-:Y:S01]  /*9a40*/  @P2 SEL R70, RZ, 0x1, !P0 ;  /* 0x00000001ff462807 */ /* 0x010fe20004000000 */
[----:B------:R-:W-:Y:S06]  /*9a50*/  @!P2 BRA `(.L_x_139) ;  /* 0x000000000054a947 */ /* 0x000fec0003800000 */
[----:B------:R-:W-:Y:S01]  /*9a60*/  ISETP.NE.AND P1, PT, R71, RZ, PT ;  /* 0x000000ff4700720c */ /* 0x000fe20003f25270 */
[----:B------:R-:W-:Y:S01]  /*9a70*/  BSSY B0, `(.L_x_140) ;  /* 0x0000009000007945 */ /* 0x000fe20003800000 */
[----:B------:R-:W-:Y:S11]  /*9a80*/  ISETP.NE.AND P0, PT, R70, RZ, PT ;  /* 0x000000ff4600720c */ /* 0x000ff60003f05270 */
[----:B------:R-:W-:Y:S05]  /*9a90*/  @P1 IMAD R3, R68, 0x1000, R108 ;  /* 0x0000100044031824 */ /* 0x000fea00078e026c */
[----:B------:R-:W-:Y:S05]  /*9aa0*/  @P1 IADD3 R2, PT, PT, R3, UR36, RZ ;  /* 0x0000002403021c10 */ /* 0x000fea000fffe0ff */
[----:B------:R-:W-:Y:S01]  /*9ab0*/  @P1 IMAD.IADD R2, R69, 0x1, R2 ;  /* 0x0000000145021824 */ /* 0x000fe200078e0202 */
[----:B------:R-:W-:Y:S06]  /*9ac0*/  @P0 BRA `(.L_x_141) ;  /* 0x00000000000c0947 */ /* 0x000fec0003800000 */
[----:B-1----:R-:W-:Y:S04]  /*9ad0*/  SHF.L.U32 R20, RZ, 0x1f, RZ ;  /* 0x0000001fff147819 */ /* 0x002fe800000006ff */
[----:B------:R-:W1:Y:S02]  /*9ae0*/  SYNCS.PHASECHK.TRANS64.TRYWAIT P0, [R0+URZ+0x60], R20 ;  /* 0x00006014000075a7 */ /* 0x000e6400080011ff */
[----:B-1----:R-:W-:Y:S05]  /*9af0*/  @!P0 BRA `(.L_x_142) ;  /* 0x00000058001c8947 */ /* 0x002fea0003800000 */
.L_x_141:
[----:B------:R-:W-:Y:S05]  /*9b00*/  BSYNC B0 ;  /* 0x0000000000007941 */ /* 0x000fea0003800000 */
.L_x_140:
[----:B------:R-:W-:Y:S01]  /*9b10*/  ISETP.NE.AND P0, PT, R71, RZ, PT ;  /* 0x000000ff4700720c */ /* 0x000fe20003f05270 */
[----:B------:R-:W-:Y:S11]  /*9b20*/  VIADD R68, R68, 0x1 ;  /* 0x0000000144447836 */ /* 0x000ff60000000000 */
[----:B------:R-:W-:Y:S01]  /*9b30*/  @!UPT UIADD3 URZ, UPT, UPT, URZ, URZ, URZ ;  /* 0x000000fffffff290 */ /* 0x000fe2000fffe0ff */
[----:B------:R3:W4:Y:S04]  /*9b40*/  @P0 LDS.128 R60, [R3+UR36+0x200] ;  /* 0x00020024033c0984 */ /* 0x0007280008000c00 */
[----:B------:R3:W1:Y:S04]  /*9b50*/  @P0 LDS.128 R72, [R3+UR36+0xa00] ;  /* 0x000a002403480984 */ /* 0x0006680008000c00 */
[----:B------:R3:W1:Y:S04]  /*9b60*/  @P0 LDS.128 R64, [R2+0x200] ;  /* 0x0002000002400984 */ /* 0x0006680000000c00 */
[----:B------:R3:W1:Y:S01]  /*9b70*/  @P0 LDS.128 R76, [R2+0xa00] ;  /* 0x000a0000024c0984 */ /* 0x0006620000000c00 */
[C---:B------:R-:W-:Y:S04]  /*9b80*/  ISETP.NE.AND P0, PT, R68.reuse, 0x4, PT ;  /* 0x000000044400780c */ /* 0x040fe80003f05270 */
[----:B------:R-:W-:Y:S02]  /*9b90*/  SEL R68, R68, RZ, P0 ;  /* 0x000000ff44447207 */ /* 0x000fe40000000000 */
[----:B------:R-:W-:Y:S02]  /*9ba0*/  SEL R110, RZ, 0x1, P0 ;  /* 0x00000001ff6e7807 */ /* 0x000fe40000000000 */
.L_x_139:
[----:B------:R-:W-:Y:S05]  /*9bb0*/  BSYNC B1 ;  /* 0x0000000000017941 */ /* 0x000fea0003800000 */
.L_x_138:
[----:B---3--:R-:W-:Y:S05]  /*9bc0*/  VIADD R3, R59, 0x400010 ;  /* 0x004000103b037836 */ /* 0x008fea0000000000 */
[----:B-1----:R-:W-:Y:S04]  /*9bd0*/  SHF.R.U32.HI R0, RZ, 0x15, R3 ;  /* 0x00000015ff007819 */ /* 0x002fe80000011603 */
        /* <DEDUP_REMOVED lines=23> */
.L_x_144:
        /* <DEDUP_REMOVED lines=23> */
.L_x_145:
[----:B------:R-:W-:Y:S05]  /*9ec0*/  WARPSYNC.ALL ;  /* 0x0000000000007948 */ /* 0x000fea0003800000 */
[----:B------:R-:W-:Y:S11]  /*9ed0*/  R2UR UR4, R2 ;  /* 0x00000000020472ca */ /* 0x000ff600000e0000 */
[----:B------:R-:W-:Y:S02]  /*9ee0*/  @!UPT UIADD3 URZ, UPT, UPT, URZ, URZ, URZ ;  /* 0x000000fffffff290 */ /* 0x000fe4000fffe0ff */
[----:B------:R-:W1:Y:S02]  /*9ef0*/  LDTM.x16 R4, tmem[UR4+0x40] ;  /* 0x00004004000479ee */ /* 0x000e640008240000 */
[----:B-1----:R-:W-:Y:S01]  /*9f00*/  NOP ;  /* 0x0000000000007918 */ /* 0x002fe20000000000 */
.L_x_143:
[----:B------:R-:W-:Y:S01]  /*9f10*/  ISETP.NE.AND P2, PT, R109, RZ, PT ;  /* 0x000000ff6d00720c */ /* 0x000fe20003f45270 */
[----:B------:R-:W-:Y:S01]  /*9f20*/  FMUL R0, R52, R24 ;  /* 0x0000001834007220 */ /* 0x000fe20000400000 */
[----:B----4-:R-:W-:Y:S01]  /*9f30*/  SHF.L.U32 R3, R60, 0x10, RZ ;  /* 0x000000103c037819 */ /* 0x010fe200000006ff */
        /* <DEDUP_REMOVED lines=121> */
[----:B------:R-:W-:Y:S01]  /*a6d0*/  @P2 SHF.L.U32 R2, R110, 0x1f, RZ ;  /* 0x0000001f6e022819 */ /* 0x000fe200000006ff */
        /* <DEDUP_REMOVED lines=16> */
[----:B------:R-:W-:Y:S02]  /*a7e0*/  UIADD3 UR5, UPT, UPT, UR41, 0x50, URZ ;  /* 0x0000005029057890 */ /* 0x000fe4000fffe0ff */
[----:B------:R-:W-:Y:S01]  /*a7f0*/  UIADD3 UR4, UPT, UPT, UR36, 0x3a00, URZ ;  /* 0x00003a0024047890 */ /* 0x000fe2000fffe0ff */
[----:B------:R-:W-:Y:S01]  /*a800*/  UMOV UR7, UR44 ;  /* 0x0000002c00077c82 */ /* 0x000fe20008000000 */
[----:B------:R-:W-:Y:S03]  /*a810*/  UMOV UR6, UR54 ;  /* 0x0000003600067c82 */ /* 0x000fe60008000000 */
[----:B------:R3:W-:Y:S04]  /*a820*/  UTMASTG.3D [UR52], [UR8] ;  /* 0x00000034080073b5 */ /* 0x0007e80008010000 */
[----:B------:R3:W-:Y:S01]  /*a830*/  UTMASTG.3D [UR4], [UR8] ;  /* 0x00000004080073b5 */ /* 0x0007e20008010000 */
[----:B------:R0:W-:Y:S01]  /*a840*/  UTMACMDFLUSH ;  /* 0x00000000000079b7 */ /* 0x0001e20000000000 */
[----:B---3--:R-:W-:Y:S04]  /*a850*/  DEPBAR.LE SB0, 0x1 ;  /* 0x000080400000791a */ /* 0x008fe80000000000 */
.L_x_147:
[----:B------:R-:W-:Y:S05]  /*a860*/  BSYNC.RECONVERGENT B0 ;  /* 0x0000000000007941 */ /* 0x000fea0003800200 */
.L_x_146:
        /* <DEDUP_REMOVED lines=20> */
[----:B------:R-:W-:Y:S04]  /*a9b0*/  SHF.L.U32 R20, R110, 0x1f, RZ ;  /* 0x0000001f6e147819 */ /* 0x000fe800000006ff */
[----:B------:R-:W1:Y:S02]  /*a9c0*/  SYNCS.PHASECHK.TRANS64.TRYWAIT P0, [R0+URZ+0x60], R20 ;  /* 0x00006014000075a7 */ /* 0x000e6400080011ff */
[----:B-1----:R-:W-:Y:S05]  /*a9d0*/  @!P0 BRA `(.L_x_152) ;  /* 0x0000004800788947 */ /* 0x002fea0003800000 */
.L_x_151:
[----:B------:R-:W-:Y:S05]  /*a9e0*/  BSYNC B0 ;  /* 0x0000000000007941 */ /* 0x000fea0003800000 */
.L_x_150:
[----:B------:R-:W-:Y:S01]  /*a9f0*/  ISETP.NE.AND P0, PT, R71, RZ, PT ;  /* 0x000000ff4700720c */ /* 0x000fe20003f05270 */
[----:B------:R-:W-:Y:S11]  /*aa00*/  VIADD R68, R68, 0x1 ;  /* 0x0000000144447836 */ /* 0x000ff60000000000 */
[----:B------:R-:W-:Y:S01]  /*aa10*/  @!UPT UIADD3 URZ, UPT, UPT, URZ, URZ, URZ ;  /* 0x000000fffffff290 */ /* 0x000fe2000fffe0ff */
[----:B------:R3:W4:Y:S04]  /*aa20*/  @P0 LDS.128 R60, [R3+UR36+0x200] ;  /* 0x00020024033c0984 */ /* 0x0007280008000c00 */
[----:B------:R3:W2:Y:S04]  /*aa30*/  @P0 LDS.128 R72, [R3+UR36+0xa00] ;  /* 0x000a002403480984 */ /* 0x0006a80008000c00 */
[----:B------:R3:W2:Y:S04]  /*aa40*/  @P0 LDS.128 R64, [R2+0x200] ;  /* 0x0002000002400984 */ /* 0x0006a80000000c00 */
[----:B------:R3:W2:Y:S01]  /*aa50*/  @P0 LDS.128 R76, [R2+0xa00] ;  /* 0x000a0000024c0984 */ /* 0x0006a20000000c00 */
[C---:B------:R-:W-:Y:S04]  /*aa60*/  ISETP.NE.AND P0, PT, R68.reuse, 0x4, PT ;  /* 0x000000044400780c */ /* 0x040fe80003f05270 */
[----:B-1----:R-:W-:Y:S02]  /*aa70*/  SEL R0, RZ, 0x1, P0 ;  /* 0x00000001ff007807 */ /* 0x002fe40000000000 */
[----:B------:R-:W-:Y:S02]  /*aa80*/  SEL R68, R68, RZ, P0 ;  /* 0x000000ff44447207 */ /* 0x000fe40000000000 */
[----:B------:R-:W-:Y:S02]  /*aa90*/  LOP3.LUT R110, R110, R0, RZ, 0x3c, !PT ;  /* 0x000000006e6e7212 */ /* 0x000fe400078e3cff */
.L_x_149:
[----:B------:R-:W-:Y:S05]  /*aaa0*/  BSYNC B1 ;  /* 0x0000000000017941 */ /* 0x000fea0003800000 */
.L_x_148:
[----:B------:R-:W-:Y:S11]  /*aab0*/  ISETP.NE.AND P0, PT, R102, R22, PT ;  /* 0x000000166600720c */ /* 0x000ff60003f05270 */
[----:B------:R-:W-:Y:S02]  /*aac0*/  @!UPT UIADD3 URZ, UPT, UPT, URZ, URZ, URZ ;  /* 0x000000fffffff290 */ /* 0x000fe4000fffe0ff */
[----:B------:R-:W-:Y:S05]  /*aad0*/  @P0 BRA `(.L_x_153) ;  /* 0x0000000000bc0947 */ /* 0x000fea0003800000 */
[----:B------:R-:W-:Y:S11]  /*aae0*/  LOP3.LUT P0, RZ, R21, 0x3, R103, 0x48, !PT ;  /* 0x0000000315ff7812 */ /* 0x000ff60007804867 */
[----:B------:R-:W-:Y:S02]  /*aaf0*/  @!UPT UIADD3 URZ, UPT, UPT, URZ, URZ, URZ ;  /* 0x000000fffffff290 */ /* 0x000fe4000fffe0ff */
[----:B------:R-:W-:Y:S05]  /*ab00*/  @!P0 BRA `(.L_x_154) ;  /* 0x0000000000408947 */ /* 0x000fea0003800000 */
        /* <DEDUP_REMOVED lines=16> */
.L_x_154:
        /* <DEDUP_REMOVED lines=23> */
.L_x_155:
[----:B------:R-:W-:Y:S05]  /*ad80*/  WARPSYNC.ALL ;  /* 0x0000000000007948 */ /* 0x000fea0003800000 */
[----:B------:R-:W-:Y:S11]  /*ad90*/  R2UR UR4, R23 ;  /* 0x00000000170472ca */ /* 0x000ff600000e0000 */
[----:B------:R-:W-:Y:S02]  /*ada0*/  @!UPT UIADD3 URZ, UPT, UPT, URZ, URZ, URZ ;  /* 0x000000fffffff290 */ /* 0x000fe4000fffe0ff */
[----:B------:R-:W1:Y:S02]  /*adb0*/  LDTM.x16 R4, tmem[UR4+0x40] ;  /* 0x00004004000479ee */ /* 0x000e640008240000 */
[----:B-1----:R-:W-:Y:S01]  /*adc0*/  NOP ;  /* 0x0000000000007918 */ /* 0x002fe20000000000 */
.L_x_153:
[----:B------:R-:W-:Y:S01]  /*add0*/  ISETP.NE.AND P2, PT, R109, RZ, PT ;  /* 0x000000ff6d00720c */ /* 0x000fe20003f45270 */
[----:B------:R-:W-:Y:S01]  /*ade0*/  FMUL R0, R52, R24 ;  /* 0x0000001834007220 */ /* 0x000fe20000400000 */
        /* <DEDUP_REMOVED lines=22> */
[----:B--2---:R-:W-:Y:S01]  /*af50*/  LOP3.LUT R41, R66, 0xffff0000, RZ, 0xc0, !PT ;  /* 0xffff000042297812 */ /* 0x004fe200078ec0ff */
        /* <DEDUP_REMOVED lines=106> */
[----:B--2---:R-:W2:Y:S02]  /*b600*/  FENCE.VIEW.ASYNC.S ;  /* 0x00000000000073c6 */ /* 0x004ea40000000000 */
[----:B------:R-:W-:Y:S05]  /*b610*/  WARPSYNC.ALL ;  /* 0x0000000000007948 */ /* 0x000fea0003800000 */
[----:B------:R-:W-:Y:S01]  /*b620*/  BSSY.RECONVERGENT B0, `(.L_x_156) ;  /* 0x0000012000007945 */ /* 0x000fe20003800200 */
[----:B--2---:R-:W-:Y:S06]  /*b630*/  BAR.SYNC.DEFER_BLOCKING 0x1, 0x80 ;  /* 0x0042000000007b1d */ /* 0x004fec0000010000 */
[----:B------:R-:W-:Y:S05]  /*b640*/  @P0 BRA `(.L_x_157) ;  /* 0x00000000003c0947 */ /* 0x000fea0003800000 */
[----:B------:R-:W-:Y:S02]  /*b650*/  UIADD3 UR4, UPT, UPT, UR36, 0x200, URZ ;  /* 0x0000020024047890 */ /* 0x000fe4000fffe0ff */
[----:B------:R-:W-:Y:S01]  /*b660*/  UIADD3 UR8, UP0, UPT, UR50, 0xa80, URZ ;  /* 0x00000a8032087890 */ /* 0x000fe2000ff1e0ff */
[----:B------:R-:W-:Y:S01]  /*b670*/  UMOV UR54, UR42 ;  /* 0x0000002a00367c82 */ /* 0x000fe20008000000 */
[----:B------:R-:W-:Y:S02]  /*b680*/  UMOV UR55, UR44 ;  /* 0x0000002c00377c82 */ /* 0x000fe40008000000 */
[----:B------:R-:W-:Y:S01]  /*b690*/  MOV R92, UR4 ;  /* 0x00000004005c7c02 */ /* 0x000fe20008000f00 */
[----:B------:R-:W-:Y:S02]  /*b6a0*/  UIADD3.X UR9, UPT, UPT, URZ, UR51, URZ, UP0, !UPT ;  /* 0x00000033ff097290 */ /* 0x000fe400087fe4ff */
[----:B------:R-:W-:Y:S01]  /*b6b0*/  UIADD3 UR5, UPT, UPT, UR41, 0x60, URZ ;  /* 0x0000006029057890 */ /* 0x000fe2000fffe0ff */
[----:B------:R-:W-:Y:S01]  /*b6c0*/  R2UR UR52, R92 ;  /* 0x000000005c3472ca */ /* 0x000fe200000e0000 */
[----:B------:R-:W-:Y:S01]  /*b6d0*/  UIADD3 UR4, UPT, UPT, UR36, 0xa00, URZ ;  /* 0x00000a0024047890 */ /* 0x000fe2000fffe0ff */
[----:B------:R-:W-:Y:S01]  /*b6e0*/  UMOV UR6, UR42 ;  /* 0x0000002a00067c82 */ /* 0x000fe20008000000 */
[----:B------:R-:W-:Y:S10]  /*b6f0*/  UMOV UR7, UR44 ;  /* 0x0000002c00077c82 */ /* 0x000ff40008000000 */
[----:B------:R2:W-:Y:S01]  /*b700*/  UTMASTG.3D [UR52], [UR8] ;  /* 0x00000034080073b5 */ /* 0x0005e20008010000 */
[----:B------:R2:W-:Y:S01]  /*b710*/  UTMASTG.3D [UR4], [UR8] ;  /* 0x00000004080073b5 */ /* 0x0005e20008010000 */
[----:B------:R0:W-:Y:S01]  /*b720*/  UTMACMDFLUSH ;  /* 0x00000000000079b7 */ /* 0x0001e20000000000 */
[----:B--2---:R-:W-:Y:S04]  /*b730*/  DEPBAR.LE SB0, 0x1 ;  /* 0x000080400000791a */ /* 0x004fe80000000000 */
.L_x_157:
[----:B------:R-:W-:Y:S05]  /*b740*/  BSYNC.RECONVERGENT B0 ;  /* 0x0000000000007941 */ /* 0x000fea0003800200 */
.L_x_156:
[----:B------:R-:W-:Y:S01]  /*b750*/  BAR.SYNC.DEFER_BLOCKING 0x1, 0x80 ;  /* 0x0042000000007b1d */ /* 0x000fe20000010000 */
[----:B------:R-:W-:Y:S04]  /*b760*/  UIADD3 UR40, UPT, UPT, UR43, 0x1, URZ ;  /* 0x000000012b287890 */ /* 0x000fe8000fffe0ff */
[----:B------:R-:W-:Y:S04]  /*b770*/  UISETP.NE.AND UP0, UPT, UR40, 0x4, UPT ;  /* 0x000000042800788c */ /* 0x000fe8000bf05270 */
[----:B------:R-:W-:Y:S01]  /*b780*/  USEL UR40, UR40, URZ, UP0 ;  /* 0x000000ff28287287 */ /* 0x000fe20008000000 */
[----:B------:R2:W-:Y:S01]  /*b790*/  @P2 SYNCS.ARRIVE.TRANS64.RED.A1T0 RZ, [R111+URZ], RZ ;  /* 0x000000ff6fff29a7 */ /* 0x0005e200081004ff */
[----:B------:R-:W-:Y:S01]  /*b7a0*/  BSSY B1, `(.L_x_158) ;  /* 0x000001a000017945 */ /* 0x000fe20003800000 */
[----:B------:R-:W3:Y:S02]  /*b7b0*/  @P2 SYNCS.PHASECHK.TRANS64.TRYWAIT P0, [R0+URZ+0x60], R2 ;  /* 0x00006002000025a7 */ /* 0x000ee400080011ff */
[----:B---3--:R-:W-:Y:S01]  /*b7c0*/  @P2 SEL R70, RZ, 0x1, !P0 ;  /* 0x00000001ff462807 */ /* 0x008fe20004000000 */
[----:B--2---:R-:W-:Y:S06]  /*b7d0*/  @!P2 BRA `(.L_x_159) ;  /* 0x000000000058a947 */ /* 0x004fec0003800000 */
[----:B------:R-:W-:Y:S01]  /*b7e0*/  ISETP.NE.AND P1, PT, R71, RZ, PT ;  /* 0x000000ff4700720c */ /* 0x000fe20003f25270 */
[----:B------:R-:W-:Y:S01]  /*b7f0*/  BSSY B0, `(.L_x_160) ;  /* 0x0000009000007945 */ /* 0x000fe20003800000 */
[----:B------:R-:W-:Y:S11]  /*b800*/  ISETP.NE.AND P0, PT, R70, RZ, PT ;  /* 0x000000ff4600720c */ /* 0x000ff60003f05270 */
[----:B------:R-:W-:Y:S05]  /*b810*/  @P1 IMAD R3, R68, 0x1000, R108 ;  /* 0x0000100044031824 */ /* 0x000fea00078e026c */
[----:B------:R-:W-:Y:S05]  /*b820*/  @P1 IADD3 R2, PT, PT, R3, UR36, RZ ;  /* 0x0000002403021c10 */ /* 0x000fea000fffe0ff */
[----:B------:R-:W-:Y:S01]  /*b830*/  @P1 IMAD.IADD R2, R69, 0x1, R2 ;  /* 0x0000000145021824 */ /* 0x000fe200078e0202 */
[----:B------:R-:W-:Y:S06]  /*b840*/  @P0 BRA `(.L_x_161) ;  /* 0x00000000000c0947 */ /* 0x000fec0003800000 */
[----:B-1----:R-:W-:Y:S04]  /*b850*/  SHF.L.U32 R20, R110, 0x1f, RZ ;  /* 0x0000001f6e147819 */ /* 0x002fe800000006ff */
[----:B------:R-:W1:Y:S02]  /*b860*/  SYNCS.PHASECHK.TRANS64.TRYWAIT P0, [R0+URZ+0x60], R20 ;  /* 0x00006014000075a7 */ /* 0x000e6400080011ff */
[----:B-1----:R-:W-:Y:S05]  /*b870*/  @!P0 BRA `(.L_x_162) ;  /* 0x0000003800e48947 */ /* 0x002fea0003800000 */
.L_x_161:
[----:B------:R-:W-:Y:S05]  /*b880*/  BSYNC B0 ;  /* 0x0000000000007941 */ /* 0x000fea0003800000 */
.L_x_160:
[----:B------:R-:W-:Y:S01]  /*b890*/  ISETP.NE.AND P0, PT, R71, RZ, PT ;  /* 0x000000ff4700720c */ /* 0x000fe20003f05270 */
[----:B------:R-:W-:Y:S11]  /*b8a0*/  VIADD R68, R68, 0x1 ;  /* 0x0000000144447836 */ /* 0x000ff60000000000 */
[----:B------:R-:W-:Y:S01]  /*b8b0*/  @!UPT UIADD3 URZ, UPT, UPT, URZ, URZ, URZ ;  /* 0x000000fffffff290 */ /* 0x000fe2000fffe0ff */
[----:B------:R2:W3:Y:S04]  /*b8c0*/  @P0 LDS.128 R60, [R3+UR36+0x200] ;  /* 0x00020024033c0984 */ /* 0x0004e80008000c00 */
[----:B------:R2:W4:Y:S04]  /*b8d0*/  @P0 LDS.128 R72, [R3+UR36+0xa00] ;  /* 0x000a002403480984 */ /* 0x0005280008000c00 */
[----:B------:R2:W2:Y:S04]  /*b8e0*/  @P0 LDS.128 R64, [R2+0x200] ;  /* 0x0002000002400984 */ /* 0x0004a80000000c00 */
[----:B------:R2:W2:Y:S01]  /*b8f0*/  @P0 LDS.128 R76, [R2+0xa00] ;  /* 0x000a0000024c0984 */ /* 0x0004a20000000c00 */
[C---:B------:R-:W-:Y:S04]  /*b900*/  ISETP.NE.AND P0, PT, R68.reuse, 0x4, PT ;  /* 0x000000044400780c */ /* 0x040fe80003f05270 */
[----:B-1----:R-:W-:Y:S02]  /*b910*/  SEL R0, RZ, 0x1, P0 ;  /* 0x00000001ff007807 */ /* 0x002fe40000000000 */
[----:B------:R-:W-:Y:S02]  /*b920*/  SEL R68, R68, RZ, P0 ;  /* 0x000000ff44447207 */ /* 0x000fe40000000000 */
[----:B------:R-:W-:Y:S02]  /*b930*/  LOP3.LUT R110, R110, R0, RZ, 0x3c, !PT ;  /* 0x000000006e6e7212 */ /* 0x000fe400078e3cff */
.L_x_159:
[----:B------:R-:W-:Y:S05]  /*b940*/  BSYNC B1 ;  /* 0x0000000000017941 */ /* 0x000fea0003800000 */
.L_x_158:
[----:B--2---:R-:W-:Y:S05]  /*b950*/  VIADD R3, R59, 0x400020 ;  /* 0x004000203b037836 */ /* 0x004fea0000000000 */
[----:B------:R-:W-:Y:S04]  /*b960*/  SHF.R.U32.HI R0, RZ, 0x15, R3 ;  /* 0x00000015ff007819 */ /* 0x000fe80000011603 */
[----:B-1----:R-:W-:Y:S04]  /*b970*/  LOP3.LUT R22, R0, 0x3, RZ, 0xc0, !PT ;  /* 0x0000000300167812 */ /* 0x002fe800078ec0ff */
        /* <DEDUP_REMOVED lines=11> */
[----:B------:R-:W2:Y:S01]  /*ba30*/  LDCU.64 UR6, c[0x4][0x78] ;  /* 0x01000f00ff0677ac */ /* 0x000ea20008000a00 */
[----:B------:R-:W3:Y:S01]  /*ba40*/  LDC.64 R14, c[0x4][R15] ;  /* 0x010000000f0e7b82 */ /* 0x000ee20000000a00 */
[----:B------:R-:W5:Y:S01]  /*ba50*/  LDCU.64 UR4, c[0x4][0x10] ;  /* 0x01000200ff0477ac */ /* 0x000f620008000a00 */
[----:B-1----:R-:W-:Y:S01]  /*ba60*/  MOV R5, UR9 ;  /* 0x0000000900057c02 */ /* 0x002fe20008000f00 */
[----:B------:R-:W-:Y:S01]  /*ba70*/  IMAD.U32 R4, RZ, RZ, UR8 ;  /* 0x00000008ff047e24 */ /* 0x000fe2000f8e00ff */
[----:B--2---:R-:W-:Y:S01]  /*ba80*/  MOV R7, UR7 ;  /* 0x0000000700077c02 */ /* 0x004fe20008000f00 */
[----:B------:R-:W-:Y:S01]  /*ba90*/  IMAD.U32 R6, RZ, RZ, UR6 ;  /* 0x00000006ff067e24 */ /* 0x000fe2000f8e00ff */
[----:B-----5:R-:W-:Y:S01]  /*baa0*/  MOV R11, UR5 ;  /* 0x00000005000b7c02 */ /* 0x020fe20008000f00 */
[----:B------:R-:W-:Y:S02]  /*bab0*/  IMAD.U32 R10, RZ, RZ, UR4 ;  /* 0x00000004ff0a7e24 */ /* 0x000fe4000f8e00ff */
[----:B------:R-:W-:Y:S07]  /*bac0*/  LEPC R20, `(.L_x_164) ;  /* 0x000000001014794e */ /* 0x000fee0000000000 */
[----:B---34-:R-:W-:Y:S05]  /*bad0*/  CALL.ABS.NOINC R14 ;  /* 0x000000000e007343 */ /* 0x018fea0003c00000 */
.L_x_164:
        /* <DEDUP_REMOVED lines=23> */
.L_x_165:
[----:B------:R-:W-:Y:S05]  /*bc50*/  WARPSYNC.ALL ;  /* 0x0000000000007948 */ /* 0x000fea0003800000 */
[----:B------:R-:W-:Y:S11]  /*bc60*/  R2UR UR4, R2 ;  /* 0x00000000020472ca */ /* 0x000ff600000e0000 */
[----:B------:R-:W-:Y:S02]  /*bc70*/  @!UPT UIADD3 URZ, UPT, UPT, URZ, URZ, URZ ;  /* 0x000000fffffff290 */ /* 0x000fe4000fffe0ff */
[----:B------:R-:W1:Y:S02]  /*bc80*/  LDTM.x16 R4, tmem[UR4+0x40] ;  /* 0x00004004000479ee */ /* 0x000e640008240000 */
[----:B-1----:R-:W-:Y:S01]  /*bc90*/  NOP ;  /* 0x0000000000007918 */ /* 0x002fe20000000000 */
.L_x_163:
[----:B------:R-:W-:Y:S01]  /*bca0*/  ISETP.NE.AND P2, PT, R109, RZ, PT ;  /* 0x000000ff6d00720c */ /* 0x000fe20003f45270 */
[----:B------:R-:W-:Y:S01]  /*bcb0*/  FMUL R0, R52, R24 ;  /* 0x0000001834007220 */ /* 0x000fe20000400000 */
[----:B---3--:R-:W-:Y:S01]  /*bcc0*/  SHF.L.U32 R3, R60, 0x10, RZ ;  /* 0x000000103c037819 */ /* 0x008fe200000006ff */
        /* <DEDUP_REMOVED lines=145> */
[----:B--2---:R-:W-:Y:S04]  /*c5e0*/  DEPBAR.LE SB0, 0x1 ;  /* 0x000080400000791a */ /* 0x004fe80000000000 */
.L_x_167:
[----:B------:R-:W-:Y:S05]  /*c5f0*/  BSYNC.RECONVERGENT B0 ;  /* 0x0000000000007941 */ /* 0x000fea0003800200 */
.L_x_166:
        /* <DEDUP_REMOVED lines=10> */
[----:B------:R-:W2:Y:S02]  /*c6a0*/  @P2 SYNCS.PHASECHK.TRANS64.TRYWAIT P0, [R0+URZ+0x60], R2 ;  /* 0x00006002000025a7 */ /* 0x000ea400080011ff */
[----:B--2---:R-:W-:Y:S01]  /*c6b0*/  @P2 SEL R70, RZ, 0x1, !P0 ;  /* 0x00000001ff462807 */ /* 0x004fe20004000000 */
        /* <DEDUP_REMOVED lines=11> */
.L_x_171:
[----:B------:R-:W-:Y:S05]  /*c770*/  BSYNC B0 ;  /* 0x0000000000007941 */ /* 0x000fea0003800000 */
.L_x_170:
        /* <DEDUP_REMOVED lines=11> */
.L_x_169:
[----:B------:R-:W-:Y:S05]  /*c830*/  BSYNC B1 ;  /* 0x0000000000017941 */ /* 0x000fea0003800000 */
.L_x_168:
[----:B------:R-:W-:Y:S11]  /*c840*/  ISETP.NE.AND P0, PT, R102, R22, PT ;  /* 0x000000166600720c */ /* 0x000ff60003f05270 */
[----:B------:R-:W-:Y:S02]  /*c850*/  @!UPT UIADD3 URZ, UPT, UPT, URZ, URZ, URZ ;  /* 0x000000fffffff290 */ /* 0x000fe4000fffe0ff */
[----:B------:R-:W-:Y:S05]  /*c860*/  @P0 BRA `(.L_x_173) ;  /* 0x0000000000bc0947 */ /* 0x000fea0003800000 */
[----:B------:R-:W-:Y:S11]  /*c870*/  LOP3.LUT P0, RZ, R21, 0x3, R103, 0x48, !PT ;  /* 0x0000000315ff7812 */ /* 0x000ff60007804867 */
[----:B------:R-:W-:Y:S02]  /*c880*/  @!UPT UIADD3 URZ, UPT, UPT, URZ, URZ, URZ ;  /* 0x000000fffffff290 */ /* 0x000fe4000fffe0ff */
[----:B------:R-:W-:Y:S05]  /*c890*/  @!P0 BRA `(.L_x_174) ;  /* 0x0000000000408947 */ /* 0x000fea0003800000 */
[----:B------:R-:W1:Y:S01]  /*c8a0*/  LDCU.64 UR8, c[0x4][0x70] ;  /* 0x01000e00ff0877ac */ /* 0x000e620008000a00 */
[----:B--2---:R-:W-:Y:S01]  /*c8b0*/  MOV R3, 0x0 ;  /* 0x0000000000037802 */ /* 0x004fe20000000f00 */
        /* <DEDUP_REMOVED lines=14> */
.L_x_174:
        /* <DEDUP_REMOVED lines=23> */
.L_x_175:
[----:B------:R-:W-:Y:S05]  /*cb10*/  WARPSYNC.ALL ;  /* 0x0000000000007948 */ /* 0x000fea0003800000 */
[----:B------:R-:W-:Y:S11]  /*cb20*/  R2UR UR4, R23 ;  /* 0x00000000170472ca */ /* 0x000ff600000e0000 */
[----:B------:R-:W-:Y:S02]  /*cb30*/  @!UPT UIADD3 URZ, UPT, UPT, URZ, URZ, URZ ;  /* 0x000000fffffff290 */ /* 0x000fe4000fffe0ff */
[----:B------:R-:W1:Y:S02]  /*cb40*/  LDTM.x16 R4, tmem[UR4+0x40] ;  /* 0x00004004000479ee */ /* 0x000e640008240000 */
[----:B-1----:R-:W-:Y:S01]  /*cb50*/  NOP ;  /* 0x0000000000007918 */ /* 0x002fe20000000000 */
.L_x_173:
[----:B------:R-:W-:Y:S01]  /*cb60*/  ISETP.NE.AND P2, PT, R109, RZ, PT ;  /* 0x000000ff6d00720c */ /* 0x000fe20003f45270 */
[----:B------:R-:W-:Y:S01]  /*cb70*/  FMUL R0, R52, R24 ;  /* 0x0000001834007220 */ /* 0x000fe20000400000 */
[----:B--23--:R-:W-:Y:S01]  /*cb80*/  SHF.L.U32 R3, R60, 0x10, RZ ;  /* 0x000000103c037819 */ /* 0x00cfe200000006ff */
        /* <DEDUP_REMOVED lines=145> */
[----:B--2---:R-:W-:Y:S04]  /*d4a0*/  DEPBAR.LE SB0, 0x1 ;  /* 0x000080400000791a */ /* 0x004fe80000000000 */
.L_x_177:
[----:B------:R-:W-:Y:S05]  /*d4b0*/  BSYNC.RECONVERGENT B0 ;  /* 0x0000000000007941 */ /* 0x000fea0003800200 */
.L_x_176:
        /* <DEDUP_REMOVED lines=17> */
[----:B------:R-:W2:Y:S02]  /*d5d0*/  SYNCS.PHASECHK.TRANS64.TRYWAIT P0, [R0+URZ+0x60], R110 ;  /* 0x0000606e000075a7 */ /* 0x000ea400080011ff */
[----:B--2---:R-:W-:Y:S05]  /*d5e0*/  @!P0 BRA `(.L_x_182) ;  /* 0x0000001c00b08947 */ /* 0x004fea0003800000 */
.L_x_181:
[----:B------:R-:W-:Y:S05]  /*d5f0*/  BSYNC B0 ;  /* 0x0000000000007941 */ /* 0x000fea0003800000 */
.L_x_180:
[----:B------:R-:W-:Y:S11]  /*d600*/  ISETP.NE.AND P0, PT, R71, RZ, PT ;  /* 0x000000ff4700720c */ /* 0x000ff60003f05270 */
[----:B------:R-:W-:Y:S02]  /*d610*/  @!UPT UIADD3 URZ, UPT, UPT, URZ, URZ, URZ ;  /* 0x000000fffffff290 */ /* 0x000fe4000fffe0ff */
[----:B------:R3:W4:Y:S04]  /*d620*/  @P0 LDS.128 R60, [R68+UR36+0x200] ;  /* 0x00020024443c0984 */ /* 0x0007280008000c00 */
[----:B------:R3:W1:Y:S04]  /*d630*/  @P0 LDS.128 R72, [R68+UR36+0xa00] ;  /* 0x000a002444480984 */ /* 0x0006680008000c00 */
[----:B------:R3:W1:Y:S04]  /*d640*/  @P0 LDS.128 R64, [R2+0x200] ;  /* 0x0002000002400984 */ /* 0x0006680000000c00 */
[----:B------:R3:W1:Y:S02]  /*d650*/  @P0 LDS.128 R76, [R2+0xa00] ;  /* 0x000a0000024c0984 */ /* 0x0006640000000c00 */
.L_x_179:
[----:B------:R-:W-:Y:S05]  /*d660*/  BSYNC B1 ;  /* 0x0000000000017941 */ /* 0x000fea0003800000 */
.L_x_178:
[----:B------:R-:W-:Y:S05]  /*d670*/  VIADD R59, R59, 0x400030 ;  /* 0x004000303b3b7836 */ /* 0x000fea0000000000 */
[----:B--2---:R-:W-:Y:S04]  /*d680*/  SHF.R.U32.HI R0, RZ, 0x15, R59 ;  /* 0x00000015ff007819 */ /* 0x004fe8000001163b */
[----:B---3--:R-:W-:Y:S04]  /*d690*/  LOP3.LUT R2, R0, 0x3, RZ, 0xc0, !PT ;  /* 0x0000000300027812 */ /* 0x008fe800078ec0ff */
[----:B------:R-:W-:Y:S11]  /*d6a0*/  ISETP.NE.AND P0, PT, R102, R2, PT ;  /* 0x000000026600720c */ /* 0x000ff60003f05270 */
[----:B------:R-:W-:Y:S02]  /*d6b0*/  @!UPT UIADD3 URZ, UPT, UPT, URZ, URZ, URZ ;  /* 0x000000fffffff290 */ /* 0x000fe4000fffe0ff */
[----:B------:R-:W-:Y:S05]  /*d6c0*/  @P0 BRA `(.L_x_183) ;  /* 0x0000000000bc0947 */ /* 0x000fea0003800000 */
[----:B------:R-:W-:Y:S02]  /*d6d0*/  LOP3.LUT P0, RZ, R0, 0x3, R103, 0x48, !PT ;  /* 0x0000000300ff7812 */ /* 0x000fe40007804867 */
[----:B------:R-:W-:Y:S11]  /*d6e0*/  MOV R16, R59 ;  /* 0x0000003b00107202 */ /* 0x000ff60000000f00 */
[----:B------:R-:W-:Y:S05]  /*d6f0*/  @!P0 BRA `(.L_x_184) ;  /* 0x0000000000408947 */ /* 0x000fea0003800000 */
[----:B------:R-:W2:Y:S01]  /*d700*/  LDCU.64 UR8, c[0x4][0x70] ;  /* 0x01000e00ff0877ac */ /* 0x000ea20008000a00 */
[----:B------:R-:W-:Y:S01]  /*d710*/  MOV R15, 0x0 ;  /* 0x00000000000f7802 */ /* 0x000fe20000000f00 */
[----:B------:R-:W-:Y:S02]  /*d720*/  HFMA2 R12, -RZ, RZ, 0, 5.9604644775390625e-08 ;  /* 0x00000001ff0c7431 */ /* 0x000fe400000001ff */
[----:B------:R-:W-:Y:S02]  /*d730*/  IMAD.MOV.U32 R8, RZ, RZ, 0x192 ;  /* 0x00000192ff087424 */ /* 0x000fe400078e00ff */
[----:B------:R-:W-:Y:S01]  /*d740*/  IMAD.MOV.U32 R13, RZ, RZ, RZ ;  /* 0x000000ffff0d7224 */ /* 0x000fe200078e00ff */
[----:B------:R-:W3:Y:S01]  /*d750*/  LDCU.64 UR6, c[0x4][0x78] ;  /* 0x01000f00ff0677ac */ /* 0x000ee20008000a00 */
[----:B------:R-:W1:Y:S01]  /*d760*/  LDC.64 R14, c[0x4][R15] ;  /* 0x010000000f0e7b82 */ /* 0x000e620000000a00 */
[----:B------:R-:W5:Y:S01]  /*d770*/  LDCU.64 UR4, c[0x4][0x10] ;  /* 0x01000200ff0477ac */ /* 0x000f620008000a00 */
[----:B--2---:R-:W-:Y:S01]  /*d780*/  MOV R5, UR9 ;  /* 0x0000000900057c02 */ /* 0x004fe20008000f00 */
[----:B------:R-:W-:Y:S01]  /*d790*/  IMAD.U32 R4, RZ, RZ, UR8 ;  /* 0x00000008ff047e24 */ /* 0x000fe2000f8e00ff */
[----:B---3--:R-:W-:Y:S01]  /*d7a0*/  MOV R7, UR7 ;  /* 0x0000000700077c02 */ /* 0x008fe20008000f00 */
[----:B------:R-:W-:Y:S01]  /*d7b0*/  IMAD.U32 R6, RZ, RZ, UR6 ;  /* 0x00000006ff067e24 */ /* 0x000fe2000f8e00ff */
[----:B-----5:R-:W-:Y:S01]  /*d7c0*/  MOV R11, UR5 ;  /* 0x00000005000b7c02 */ /* 0x020fe20008000f00 */
[----:B------:R-:W-:Y:S02]  /*d7d0*/  IMAD.U32 R10, RZ, RZ, UR4 ;  /* 0x00000004ff0a7e24 */ /* 0x000fe4000f8e00ff */
[----:B-1----:R-:W-:Y:S07]  /*d7e0*/  LEPC R20, `(.L_x_184) ;  /* 0x000000001014794e */ /* 0x002fee0000000000 */
[----:B----4-:R-:W-:Y:S05]  /*d7f0*/  CALL.ABS.NOINC R14 ;  /* 0x000000000e007343 */ /* 0x010fea0003c00000 */
.L_x_184:
[----:B------:R-:W-:Y:S05]  /*d800*/  WARPSYNC.ALL ;  /* 0x0000000000007948 */ /* 0x000fea0003800000 */
[C---:B------:R-:W-:Y:S01]  /*d810*/  R2UR UR4, R16.reuse ;  /* 0x00000000100472ca */ /* 0x040fe200000e0000 */
[----:B------:R-:W-:Y:S05]  /*d820*/  VIADD R0, R16, 0x40 ;  /* 0x0000004010007836 */ /* 0x000fea0000000000 */
[----:B------:R-:W-:Y:S04]  /*d830*/  SHF.R.U32.HI R0, RZ, 0x15, R0 ;  /* 0x00000015ff007819 */ /* 0x000fe80000011600 */
[----:B------:R-:W-:Y:S03]  /*d840*/  LOP3.LUT P0, RZ, R0, 0x3, R103, 0x48, !PT ;  /* 0x0000000300ff7812 */ /* 0x000fe60007804867 */
[----:B------:R-:W2:Y:S10]  /*d850*/  LDTM.x16 R24, tmem[UR4] ;  /* 0x00000004001879ee */ /* 0x000eb40008240000 */
[----:B--2---:R-:W-:Y:S05]  /*d860*/  @!P0 BRA `(.L_x_185) ;  /* 0x0000000000408947 */ /* 0x004fea0003800000 */
        /* <DEDUP_REMOVED lines=16> */
.L_x_185:
[----:B------:R-:W-:Y:S05]  /*d970*/  WARPSYNC.ALL ;  /* 0x0000000000007948 */ /* 0x000fea0003800000 */
[----:B------:R-:W-:Y:S11]  /*d980*/  R2UR UR4, R16 ;  /* 0x00000000100472ca */ /* 0x000ff600000e0000 */
[----:B------:R-:W-:Y:S02]  /*d990*/  @!UPT UIADD3 URZ, UPT, UPT, URZ, URZ, URZ ;  /* 0x000000fffffff290 */ /* 0x000fe4000fffe0ff */
[----:B------:R-:W2:Y:S02]  /*d9a0*/  LDTM.x16 R4, tmem[UR4+0x40] ;  /* 0x00004004000479ee */ /* 0x000ea40008240000 */
[----:B--2---:R-:W-:Y:S01]  /*d9b0*/  NOP ;  /* 0x0000000000007918 */ /* 0x004fe20000000000 */
.L_x_183:
[----:B------:R-:W-:Y:S01]  /*d9c0*/  ISETP.NE.AND P1, PT, R102, R2, PT ;  /* 0x000000026600720c */ /* 0x000fe20003f25270 */
[----:B------:R-:W-:Y:S05]  /*d9d0*/  WARPSYNC.ALL ;  /* 0x0000000000007948 */ /* 0x000fea0003800000 */
[C---:B----4-:R-:W-:Y:S01]  /*d9e0*/  SHF.L.U32 R3, R60.reuse, 0x10, RZ ;  /* 0x000000103c037819 */ /* 0x050fe200000006ff */
[----:B------:R-:W-:Y:S01]  /*d9f0*/  NOP ;  /* 0x0000000000007918 */ /* 0x000fe20000000000 */
[----:B------:R-:W-:Y:S01]  /*da00*/  LOP3.LUT R40, R60, 0xffff0000, RZ, 0xc0, !PT ;  /* 0xffff00003c287812 */ /* 0x000fe200078ec0ff */
[C---:B------:R-:W-:Y:S01]  /*da10*/  FMUL R0, R52.reuse, R24 ;  /* 0x0000001834007220 */ /* 0x040fe20000400000 */
[C---:B------:R-:W-:Y:S01]  /*da20*/  SHF.L.U32 R41, R61.reuse, 0x10, RZ ;  /* 0x000000103d297819 */ /* 0x040fe200000006ff */
[----:B------:R-:W-:Y:S01]  /*da30*/  FMUL R2, R52, R25 ;  /* 0x0000001934027220 */ /* 0x000fe20000400000 */
[----:B------:R-:W-:Y:S01]  /*da40*/  LOP3.LUT R42, R61, 0xffff0000, RZ, 0xc0, !PT ;  /* 0xffff00003d2a7812 */ /* 0x000fe200078ec0ff */
[C---:B------:R-:W-:Y:S01]  /*da50*/  FFMA R0, R53.reuse, R3, R0 ;  /* 0x0000000335007223 */ /* 0x040fe20000000000 */
[----:B------:R-:W-:Y:S01]  /*da60*/  R2UR UR4, R58 ;  /* 0x000000003a0472ca */ /* 0x000fe200000e0000 */
[----:B------:R-:W-:Y:S01]  /*da70*/  FFMA R2, R53, R40, R2 ;  /* 0x0000002835027223 */ /* 0x000fe20000000002 */
[----:B------:R-:W-:Y:S01]  /*da80*/  SHF.L.U32 R54, R62, 0x10, RZ ;  /* 0x000000103e367819 */ /* 0x000fe200000006ff */
[----:B-1----:R-:W-:Y:S01]  /*da90*/  FMUL R20, R52, R4 ;  /* 0x0000000434147220 */ /* 0x002fe20000400000 */
[----:B------:R-:W-:Y:S01]  /*daa0*/  LOP3.LUT R55, R62, 0xffff0000, RZ, 0xc0, !PT ;  /* 0xffff00003e377812 */ /* 0x000fe200078ec0ff */
[----:B------:R-:W-:Y:S01]  /*dab0*/  FMUL R3, R52, R26 ;  /* 0x0000001a34037220 */ /* 0x000fe20000400000 */
[----:B------:R-:W-:Y:S01]  /*dac0*/  F2FP.BF16.F32.PACK_AB R112, R2, R0 ;  /* 0x000000000270723e */ /* 0x000fe200000010ff */
[----:B------:R-:W-:Y:S01]  /*dad0*/  FMUL R4, R52, R27 ;  /* 0x0000001b34047220 */ /* 0x000fe20000400000 */
[----:B------:R-:W-:Y:S01]  /*dae0*/  SHF.L.U32 R56, R63, 0x10, RZ ;  /* 0x000000103f387819 */ /* 0x000fe200000006ff */
[----:B------:R-:W-:Y:S01]  /*daf0*/  FFMA R3, R53, R41, R3 ;  /* 0x0000002935037223 */ /* 0x000fe20000000003 */
[----:B------:R-:W-:Y:S01]  /*db00*/  LOP3.LUT R57, R63, 0xffff0000, RZ, 0xc0, !PT ;  /* 0xffff00003f397812 */ /* 0x000fe200078ec0ff */
[----:B------:R-:W-:Y:S01]  /*db10*/  FFMA R4, R53, R42, R4 ;  /* 0x0000002a35047223 */ /* 0x000fe20000000004 */
[----:B------:R-:W-:Y:S01]  /*db20*/  SHF.L.U32 R58, R64, 0x10, RZ ;  /* 0x00000010403a7819 */ /* 0x000fe200000006ff */
[----:B------:R-:W-:Y:S01]  /*db30*/  FMUL R0, R52, R28 ;  /* 0x0000001c34007220 */ /* 0x000fe20000400000 */
[----:B------:R-:W-:Y:S01]  /*db40*/  LOP3.LUT R59, R64, 0xffff0000, RZ, 0xc0, !PT ;  /* 0xffff0000403b7812 */ /* 0x000fe200078ec0ff */
[----:B------:R-:W-:Y:S01]  /*db50*/  FMUL R2, R52, R29 ;  /* 0x0000001d34027220 */ /* 0x000fe20000400000 */
[----:B------:R-:W-:Y:S01]  /*db60*/  F2FP.BF16.F32.PACK_AB R113, R4, R3 ;  /* 0x000000030471723e */ /* 0x000fe200000010ff */
[C---:B------:R-:W-:Y:S01]  /*db70*/  FMUL R21, R52.reuse, R5 ;  /* 0x0000000534157220 */ /* 0x040fe20000400000 */
[C---:B------:R-:W-:Y:S01]  /*db80*/  SHF.L.U32 R60, R65.reuse, 0x10, RZ ;  /* 0x00000010413c7819 */ /* 0x040fe200000006ff */
[C---:B------:R-:W-:Y:S01]  /*db90*/  FMUL R5, R52.reuse, R30 ;  /* 0x0000001e34057220 */ /* 0x040fe20000400000 */
[----:B------:R-:W-:Y:S01]  /*dba0*/  LOP3.LUT R61, R65, 0xffff0000, RZ, 0xc0, !PT ;  /* 0xffff0000413d7812 */ /* 0x000fe200078ec0ff */
[----:B------:R-:W-:Y:S01]  /*dbb0*/  FMUL R22, R52, R6 ;  /* 0x0000000634167220 */ /* 0x000fe20000400000 */
[----:B------:R-:W-:Y:S01]  /*dbc0*/  SHF.L.U32 R62, R66, 0x10, RZ ;  /* 0x00000010423e7819 */ /* 0x000fe200000006ff */
        /* <DEDUP_REMOVED lines=10> */
[----:B------:R-:W-:Y:S01]  /*dc70*/  FMUL R3, R52, R33 ;  /* 0x0000002134037220 */ /* 0x000fe20000400000 */
[----:B------:R-:W-:Y:S01]  /*dc80*/  F2FP.BF16.F32.PACK_AB R114, R2, R0 ;  /* 0x000000000272723e */ /* 0x000fe200000010ff */
[----:B------:R-:W-:Y:S01]  /*dc90*/  FFMA R5, R53, R56, R5 ;  /* 0x0000003835057223 */ /* 0x000fe20000000005 */
[----:B------:R-:W-:Y:S01]  /*dca0*/  SHF.L.U32 R68, R73, 0x10, RZ ;  /* 0x0000001049447819 */ /* 0x000fe200000006ff */
[----:B------:R-:W-:Y:S01]  /*dcb0*/  FFMA R6, R53, R57, R6 ;  /* 0x0000003935067223 */ /* 0x000fe20000000006 */
[----:B------:R-:W-:Y:S01]  /*dcc0*/  LOP3.LUT R69, R73, 0xffff0000, RZ, 0xc0, !PT ;  /* 0xffff000049457812 */ /* 0x000fe200078ec0ff */
[C---:B------:R-:W-:Y:S01]  /*dcd0*/  FFMA R7, R53.reuse, R58, R7 ;  /* 0x0000003a35077223 */ /* 0x040fe20000000007 */
[----:B------:R-:W-:Y:S01]  /*dce0*/  SHF.L.U32 R70, R74, 0x10, RZ ;  /* 0x000000104a467819 */ /* 0x000fe200000006ff */
[----:B------:R-:W-:Y:S01]  /*dcf0*/  UIADD3 UR4, UPT, UPT, UR4, 0xe0, URZ ;  /* 0x000000e004047890 */ /* 0x000fe2000fffe0ff */
[----:B------:R-:W-:Y:S01]  /*dd00*/  F2FP.BF16.F32.PACK_AB R115, R6, R5 ;  /* 0x000000050673723e */ /* 0x000fe200000010ff */
[----:B------:R-:W-:Y:S01]  /*dd10*/  FFMA R3, R53, R59, R3 ;  /* 0x0000003b35037223 */ /* 0x000fe20000000003 */
[----:B------:R-:W-:Y:S01]  /*dd20*/  LOP3.LUT R71, R74, 0xffff0000, RZ, 0xc0, !PT ;  /* 0xffff00004a477812 */ /* 0x000fe200078ec0ff */
[C---:B------:R-:W-:Y:S01]  /*dd30*/  FMUL R0, R52.reuse, R34 ;  /* 0x0000002234007220 */ /* 0x040fe20000400000 */
[----:B------:R-:W-:Y:S01]  /*dd40*/  SHF.L.U32 R72, R75, 0x10, RZ ;  /* 0x000000104b487819 */ /* 0x000fe200000006ff */
[C---:B------:R-:W-:Y:S01]  /*dd50*/  FMUL R2, R52.reuse, R35 ;  /* 0x0000002334027220 */ /* 0x040fe20000400000 */
[----:B------:R-:W-:Y:S01]  /*dd60*/  UPRMT UR4, UR37, 0x654, UR4 ;  /* 0x0000065425047896 */ /* 0x000fe20008000004 */
[C---:B------:R-:W-:Y:S01]  /*dd70*/  FMUL R4, R52.reuse, R36 ;  /* 0x0000002434047220 */ /* 0x040fe20000400000 */
[C---:B------:R-:W-:Y:S01]  /*dd80*/  FMUL R5, R52.reuse, R37 ;  /* 0x0000002534057220 */ /* 0x040fe20000400000 */
[----:B------:R-:W-:Y:S01]  /*dd90*/  F2FP.BF16.F32.PACK_AB R28, R3, R7 ;  /* 0x00000007031c723e */ /* 0x000fe200000010ff */
[C---:B------:R-:W-:Y:S01]  /*dda0*/  FFMA R0, R53.reuse, R60, R0 ;  /* 0x0000003c35007223 */ /* 0x040fe20000000000 */
[C---:B------:R-:W-:Y:S01]  /*ddb0*/  FMUL R6, R52.reuse, R38 ;  /* 0x0000002634067220 */ /* 0x040fe20000400000 */
[C---:B------:R-:W-:Y:S01]  /*ddc0*/  FFMA R2, R53.reuse, R61, R2 ;  /* 0x0000003d35027223 */ /* 0x040fe20000000002 */
[C---:B------:R-:W-:Y:S01]  /*ddd0*/  FMUL R3, R52.reuse, R39 ;  /* 0x0000002734037220 */ /* 0x040fe20000400000 */
[C---:B------:R-:W-:Y:S01]  /*dde0*/  FFMA R4, R53.reuse, R62, R4 ;  /* 0x0000003e35047223 */ /* 0x040fe20000000004 */
[C---:B------:R-:W-:Y:S01]  /*ddf0*/  FFMA R5, R53.reuse, R63, R5 ;  /* 0x0000003f35057223 */ /* 0x040fe20000000005 */
[C---:B------:R-:W-:Y:S01]  /*de00*/  FFMA R6, R53.reuse, R64, R6 ;  /* 0x0000004035067223 */ /* 0x040fe20000000006 */
[C---:B------:R-:W-:Y:S01]  /*de10*/  FFMA R3, R53.reuse, R65, R3 ;  /* 0x0000004135037223 */ /* 0x040fe20000000003 */
[----:B------:R-:W-:Y:S01]  /*de20*/  FFMA R20, R53, R66, R20 ;  /* 0x0000004235147223 */ /* 0x000fe20000000014 */
[----:B------:R-:W-:Y:S01]  /*de30*/  FMUL R8, R52, R8 ;  /* 0x0000000834087220 */ /* 0x000fe20000400000 */
[----:B------:R-:W-:Y:S01]  /*de40*/  SYNCS.ARRIVE.TRANS64.RED.A1T0 RZ, [UR4], RZ ;  /* 0x000000ffffff79a7 */ /* 0x000fe20008100404 */
[----:B------:R1:W-:Y:S01]  /*de50*/  @!P1 STS.128 [R108+UR36+0x3200], R112 ;  /* 0x003200706c009988 */ /* 0x0003e20008000c24 */
[----:B------:R-:W-:Y:S01]  /*de60*/  LOP3.LUT R73, R75, 0xffff0000, RZ, 0xc0, !PT ;  /* 0xffff00004b497812 */ /* 0x000fe200078ec0ff */
[C---:B------:R-:W-:Y:S01]  /*de70*/  FFMA R21, R53.reuse, R67, R21 ;  /* 0x0000004335157223 */ /* 0x040fe20000000015 */
[----:B------:R-:W-:Y:S01]  /*de80*/  SHF.L.U32 R24, R76, 0x10, RZ ;  /* 0x000000104c187819 */ /* 0x000fe200000006ff */
[----:B------:R-:W-:Y:S01]  /*de90*/  FMUL R9, R52, R9 ;  /* 0x0000000934097220 */ /* 0x000fe20000400000 */
[----:B------:R-:W-:Y:S01]  /*dea0*/  LOP3.LUT R25, R76, 0xffff0000, RZ, 0xc0, !PT ;  /* 0xffff00004c197812 */ /* 0x000fe200078ec0ff */
[C---:B------:R-:W-:Y:S01]  /*deb0*/  FFMA R22, R53.reuse, R68, R22 ;  /* 0x0000004435167223 */ /* 0x040fe20000000016 */
[C---:B------:R-:W-:Y:S01]  /*dec0*/  FMUL R10, R52.reuse, R10 ;  /* 0x0000000a340a7220 */ /* 0x040fe20000400000 */
[C---:B------:R-:W-:Y:S01]  /*ded0*/  FFMA R23, R53.reuse, R69, R23 ;  /* 0x0000004535177223 */ /* 0x040fe20000000017 */
[----:B------:R-:W-:Y:S01]  /*dee0*/  FMUL R11, R52, R11 ;  /* 0x0000000b340b7220 */ /* 0x000fe20000400000 */
[----:B------:R-:W-:Y:S01]  /*def0*/  F2FP.BF16.F32.PACK_AB R29, R2, R0 ;  /* 0x00000000021d723e */ /* 0x000fe200000010ff */
[----:B------:R-:W-:Y:S01]  /*df00*/  FFMA R8, R53, R70, R8 ;  /* 0x0000004635087223 */ /* 0x000fe20000000008 */
[----:B------:R-:W-:Y:S01]  /*df10*/  F2FP.BF16.F32.PACK_AB R30, R5, R4 ;  /* 0x00000004051e723e */ /* 0x000fe200000010ff */
[C---:B------:R-:W-:Y:S01]  /*df20*/  FMUL R12, R52.reuse, R12 ;  /* 0x0000000c340c7220 */ /* 0x040fe20000400000 */
[----:B------:R-:W-:Y:S01]  /*df30*/  F2FP.BF16.F32.PACK_AB R31, R3, R6 ;  /* 0x00000006031f723e */ /* 0x000fe200000010ff */
[----:B------:R-:W-:Y:S01]  /*df40*/  FFMA R9, R53, R71, R9 ;  /* 0x0000004735097223 */ /* 0x000fe20000000009 */
[C---:B------:R-:W-:Y:S01]  /*df50*/  FMUL R13, R52.reuse, R13 ;  /* 0x0000000d340d7220 */ /* 0x040fe20000400000 */
[----:B------:R-:W-:Y:S01]  /*df60*/  SHF.L.U32 R26, R77, 0x10, RZ ;  /* 0x000000104d1a7819 */ /* 0x000fe200000006ff */
[----:B------:R-:W-:Y:S01]  /*df70*/  FFMA R10, R53, R72, R10 ;  /* 0x00000048350a7223 */ /* 0x000fe2000000000a */
[----:B------:R1:W-:Y:S01]  /*df80*/  @!P1 STS.128 [R107+0x3200], R28 ;  /* 0x0032001c6b009388 */ /* 0x0003e20000000c00 */
[C---:B------:R-:W-:Y:S01]  /*df90*/  FMUL R14, R52.reuse, R14 ;  /* 0x0000000e340e7220 */ /* 0x040fe20000400000 */
[----:B------:R-:W-:Y:S01]  /*dfa0*/  LOP3.LUT R27, R77, 0xffff0000, RZ, 0xc0, !PT ;  /* 0xffff00004d1b7812 */ /* 0x000fe200078ec0ff */
[C---:B------:R-:W-:Y:S01]  /*dfb0*/  FFMA R11, R53.reuse, R73, R11 ;  /* 0x00000049350b7223 */ /* 0x040fe2000000000b */
[----:B------:R-:W-:Y:S01]  /*dfc0*/  FMUL R15, R52, R15 ;  /* 0x0000000f340f7220 */ /* 0x000fe20000400000 */
[----:B------:R-:W-:Y:S01]  /*dfd0*/  SHF.L.U32 R40, R78, 0x10, RZ ;  /* 0x000000104e287819 */ /* 0x000fe200000006ff */
[C---:B------:R-:W-:Y:S01]  /*dfe0*/  FFMA R12, R53.reuse, R24, R12 ;  /* 0x00000018350c7223 */ /* 0x040fe2000000000c */
[----:B------:R-:W-:Y:S01]  /*dff0*/  FMUL R16, R52, R16 ;  /* 0x0000001034107220 */ /* 0x000fe20000400000 */
[----:B------:R-:W-:Y:S01]  /*e000*/  LOP3.LUT R74, R78, 0xffff0000, RZ, 0xc0, !PT ;  /* 0xffff00004e4a7812 */ /* 0x000fe200078ec0ff */
[----:B------:R-:W-:Y:S01]  /*e010*/  FFMA R13, R53, R25, R13 ;  /* 0x00000019350d7223 */ /* 0x000fe2000000000d */
[C---:B------:R-:W-:Y:S01]  /*e020*/  FMUL R17, R52.reuse, R17 ;  /* 0x0000001134117220 */ /* 0x040fe20000400000 */
[----:B------:R-:W-:Y:S01]  /*e030*/  SHF.L.U32 R75, R79, 0x10, RZ ;  /* 0x000000104f4b7819 */ /* 0x000fe200000006ff */
[----:B------:R-:W-:Y:S01]  /*e040*/  FFMA R14, R53, R26, R14 ;  /* 0x0000001a350e7223 */ /* 0x000fe2000000000e */
[----:B------:R-:W-:Y:S01]  /*e050*/  F2FP.BF16.F32.PACK_AB R20, R21, R20 ;  /* 0x000000141514723e */ /* 0x000fe200000010ff */
[C---:B------:R-:W-:Y:S01]  /*e060*/  FMUL R18, R52.reuse, R18 ;  /* 0x0000001234127220 */ /* 0x040fe20000400000 */
[----:B------:R-:W-:Y:S01]  /*e070*/  LOP3.LUT R76, R79, 0xffff0000, RZ, 0xc0, !PT ;  /* 0xffff00004f4c7812 */ /* 0x000fe200078ec0ff */
[----:B------:R-:W-:Y:S01]  /*e080*/  FFMA R15, R53, R27, R15 ;  /* 0x0000001b350f7223 */ /* 0x000fe2000000000f */
[----:B------:R-:W-:Y:S01]  /*e090*/  F2FP.BF16.F32.PACK_AB R21, R23, R22 ;  /* 0x000000161715723e */ /* 0x000fe200000010ff */
[----:B------:R-:W-:Y:S01]  /*e0a0*/  FMUL R19, R52, R19 ;  /* 0x0000001334137220 */ /* 0x000fe20000400000 */
[----:B------:R-:W-:Y:S01]  /*e0b0*/  F2FP.BF16.F32.PACK_AB R22, R9, R8 ;  /* 0x000000080916723e */ /* 0x000fe200000010ff */
[----:B------:R-:W-:Y:S01]  /*e0c0*/  FFMA R16, R53, R40, R16 ;  /* 0x0000002835107223 */ /* 0x000fe20000000010 */
[----:B------:R-:W-:Y:S01]  /*e0d0*/  F2FP.BF16.F32.PACK_AB R23, R11, R10 ;  /* 0x0000000a0b17723e */ /* 0x000fe200000010ff */
[C---:B------:R-:W-:Y:S01]  /*e0e0*/  FFMA R17, R53.reuse, R74, R17 ;  /* 0x0000004a35117223 */ /* 0x040fe20000000011 */
[C---:B------:R-:W-:Y:S01]  /*e0f0*/  FFMA R18, R53.reuse, R75, R18 ;  /* 0x0000004b35127223 */ /* 0x040fe20000000012 */
[----:B------:R-:W-:Y:S01]  /*e100*/  FFMA R19, R53, R76, R19 ;  /* 0x0000004c35137223 */ /* 0x000fe20000000013 */
[----:B------:R-:W-:Y:S01]  /*e110*/  F2FP.BF16.F32.PACK_AB R12, R13, R12 ;  /* 0x0000000c0d0c723e */ /* 0x000fe200000010ff */
[----:B------:R1:W-:Y:S01]  /*e120*/  @!P1 STS.128 [R108+UR36+0x3a00], R20 ;  /* 0x003a00146c009988 */ /* 0x0003e20008000c24 */
[----:B------:R-:W-:Y:S01]  /*e130*/  F2FP.BF16.F32.PACK_AB R13, R15, R14 ;  /* 0x0000000e0f0d723e */ /* 0x000fe200000010ff */
[----:B------:R-:W-:Y:S01]  /*e140*/  BSSY.RECONVERGENT B0, `(.L_x_186) ;  /* 0x000001a000007945 */ /* 0x000fe20003800200 */
[----:B------:R-:W-:Y:S02]  /*e150*/  F2FP.BF16.F32.PACK_AB R14, R17, R16 ;  /* 0x00000010110e723e */ /* 0x000fe400000010ff */
[----:B------:R-:W-:Y:S02]  /*e160*/  F2FP.BF16.F32.PACK_AB R15, R19, R18 ;  /* 0x00000012130f723e */ /* 0x000fe400000010ff */
[----:B------:R-:W-:Y:S03]  /*e170*/  ISETP.NE.AND P0, PT, R102, RZ, PT ;  /* 0x000000ff6600720c */ /* 0x000fe60003f05270 */
[----:B------:R1:W-:Y:S01]  /*e180*/  @!P1 STS.128 [R107+0x3a00], R12 ;  /* 0x003a000c6b009388 */ /* 0x0003e20000000c00 */
[----:B------:R-:W-:Y:S01]  /*e190*/  @!PT LDS RZ, [RZ] ;  /* 0x00000000fffff984 */ /* 0x000fe20000000800 */
[----:B------:R-:W-:Y:S01]  /*e1a0*/  @!PT LDS RZ, [RZ] ;  /* 0x00000000fffff984 */ /* 0x000fe20000000800 */
[----:B------:R-:W-:Y:S01]  /*e1b0*/  @!PT LDS RZ, [RZ] ;  /* 0x00000000fffff984 */ /* 0x000fe20000000800 */
[----:B------:R-:W-:Y:S01]  /*e1c0*/  @!PT LDS RZ, [RZ] ;  /* 0x00000000fffff984 */ /* 0x000fe20000000800 */
[----:B------:R2:W-:Y:S07]  /*e1d0*/  MEMBAR.ALL.CTA ;  /* 0x0000000000007992 */ /* 0x0005ee0000008000 */
[----:B--2---:R-:W2:Y:S02]  /*e1e0*/  FENCE.VIEW.ASYNC.S ;  /* 0x00000000000073c6 */ /* 0x004ea40000000000 */
        /* <DEDUP_REMOVED lines=15> */
.L_x_187:
[----:B------:R-:W-:Y:S05]  /*e2e0*/  BSYNC.RECONVERGENT B0 ;  /* 0x0000000000007941 */ /* 0x000fea0003800200 */
.L_x_186:
[----:B------:R-:W-:Y:S01]  /*e2f0*/  BAR.SYNC.DEFER_BLOCKING 0x1, 0x80 ;  /* 0x0042000000007b1d */ /* 0x000fe20000010000 */
[----:B------:R-:W-:Y:S01]  /*e300*/  UISETP.NE.AND UP0, UPT, UR45, -0x8, UPT ;  /* 0xfffffff82d00788c */ /* 0x000fe2000bf05270 */
[----:B------:R-:W-:Y:S08]  /*e310*/  IADD3 R98, PT, PT, R98, 0x1, RZ ;  /* 0x0000000162627810 */ /* 0x000ff00007ffe0ff */
[----:B------:R-:W-:Y:S05]  /*e320*/  BRA.U !UP0, `(.L_x_188) ;  /* 0x0000000108287547 */ /* 0x000fea000b800000 */
[----:B------:R-:W-:Y:S01]  /*e330*/  ISETP.NE.AND P0, PT, R109, RZ, PT ;  /* 0x000000ff6d00720c */ /* 0x000fe20003f05270 */
[----:B------:R-:W-:Y:S01]  /*e340*/  IMAD.U32 R2, RZ, RZ, UR56 ;  /* 0x00000038ff027e24 */ /* 0x000fe2000f8e00ff */
[----:B------:R-:W-:Y:S01]  /*e350*/  UIADD3 UR56, UPT, UPT, UR56, 0x1, URZ ;  /* 0x0000000138387890 */ /* 0x000fe2000fffe0ff */
[----:B------:R-:W-:Y:S03]  /*e360*/  IMAD.U32 R0, RZ, RZ, UR37 ;  /* 0x00000025ff007e24 */ /* 0x000fe6000f8e00ff */
[----:B------:R-:W-:Y:S04]  /*e370*/  UISETP.NE.AND UP0, UPT, UR56, 0x4, UPT ;  /* 0x000000043800788c */ /* 0x000fe8000bf05270 */
[----:B------:R-:W-:Y:S03]  /*e380*/  USEL UR56, UR56, URZ, UP0 ;  /* 0x000000ff38387287 */ /* 0x000fe60008000000 */
[----:B------:R-:W-:Y:S05]  /*e390*/  @P0 LEA R2, R2, UR36, 0x3 ;  /* 0x0000002402020c11 */ /* 0x000fea000f8e18ff */
[----:B------:R-:W-:Y:S05]  /*e3a0*/  @P0 VIADD R2, R2, 0x80 ;  /* 0x0000008002020836 */ /* 0x000fea0000000000 */
[----:B------:R-:W-:Y:S04]  /*e3b0*/  @P0 PRMT R0, R0, 0x654, R2 ;  /* 0x0000065400000816 */ /* 0x000fe80000000002 */
[----:B------:R2:W-:Y:S03]  /*e3c0*/  @P0 SYNCS.ARRIVE.TRANS64.RED.A1T0 RZ, [R0+URZ], RZ ;  /* 0x000000ff00ff09a7 */ /* 0x0005e600081004ff */
.L_x_188:
[----:B------:R-:W-:Y:S01]  /*e3d0*/  ISETP.NE.AND P2, PT, R104, RZ, PT ;  /* 0x000000ff6800720c */ /* 0x000fe20003f45270 */
[----:B------:R-:W-:Y:S01]  /*e3e0*/  VIADD R2, R50, UR38 ;  /* 0x0000002632027c36 */ /* 0x000fe20008000000 */
[----:B------:R-:W-:Y:S01]  /*e3f0*/  ISETP.NE.AND P0, PT, R106, 0x2, PT ;  /* 0x000000026a00780c */ /* 0x000fe20003f05270 */
[----:B--2---:R-:W-:Y:S01]  /*e400*/  VIADD R0, R51, UR39 ;  /* 0x0000002733007c36 */ /* 0x004fe20008000000 */
[----:B------:R-:W-:Y:S01]  /*e410*/  ISETP.NE.AND P1, PT, R98, 0x2, PT ;  /* 0x000000026200780c */ /* 0x000fe20003f25270 */
[----:B------:R-:W-:Y:S01]  /*e420*/  UIADD3 UR45, UPT, UPT, UR45, 0x8, URZ ;  /* 0x000000082d2d7890 */ /* 0x000fe2000fffe0ff */
[----:B------:R-:W-:Y:S02]  /*e430*/  R2UR UR11, R2 ;  /* 0x00000000020b72ca */ /* 0x000fe400000e0000 */
[----:B------:R-:W-:Y:S02]  /*e440*/  R2UR UR27, R0 ;  /* 0x00000000001b72ca */ /* 0x000fe400000e0000 */
[----:B------:R-:W-:Y:S02]  /*e450*/  SEL R2, RZ, 0x1, P0 ;  /* 0x00000001ff027807 */ /* 0x000fe40000000000 */
[----:B------:R-:W-:Y:S02]  /*e460*/  SEL R0, RZ, 0x1, P1 ;  /* 0x00000001ff007807 */ /* 0x000fe40000800000 */
[----:B------:R-:W-:Y:S02]  /*e470*/  @P2 R2UR UR44, R95 ;  /* 0x000000005f2c22ca */ /* 0x000fe400000e0000 */
[----:B------:R-:W-:Y:S02]  /*e480*/  LOP3.LUT R96, R96, R2, RZ, 0x3c, !PT ;  /* 0x0000000260607212 */ /* 0x000fe400078e3cff */
[----:B------:R-:W-:Y:S02]  /*e490*/  LOP3.LUT R97, R97, R0, RZ, 0x3c, !PT ;  /* 0x0000000061617212 */ /* 0x000fe400078e3cff */
[----:B------:R-:W-:Y:S02]  /*e4a0*/  SEL R106, R106, RZ, P0 ;  /* 0x000000ff6a6a7207 */ /* 0x000fe40000000000 */
[----:B------:R-:W-:Y:S01]  /*e4b0*/  SEL R98, R98, RZ, P1 ;  /* 0x000000ff62627207 */ /* 0x000fe20000800000 */
[----:B------:R-:W-:Y:S06]  /*e4c0*/  @P2 BRA `(.L_x_189) ;  /* 0xffffff7c00302947 */ /* 0x000fec000383ffff */
[----:B------:R-:W2:Y:S01]  /*e4d0*/  LDCU.64 UR6, c[0x0][0xc88] ;  /* 0x00019100ff0677ac */ /* 0x000ea20008000a00 */
[----:B------:R-:W3:Y:S01]  /*e4e0*/  LDCU.64 UR4, c[0x0][0xc90] ;  /* 0x00019200ff0477ac */ /* 0x000ee20008000a00 */
[----:B--2---:R-:W-:Y:S02]  /*e4f0*/  ISETP.NE.U32.AND P2, PT, RZ, UR6, PT ;  /* 0x00000006ff007c0c */ /* 0x004fe4000bf45070 */
[----:B---3--:R-:W-:Y:S02]  /*e500*/  ISETP.NE.U32.AND P1, PT, RZ, UR4, PT ;  /* 0x00000004ff007c0c */ /* 0x008fe4000bf25070 */
[----:B------:R-:W-:Y:S02]  /*e510*/  ISETP.NE.AND.EX P2, PT, RZ, UR7, PT, P2 ;  /* 0x00000007ff007c0c */ /* 0x000fe4000bf45320 */
[----:B------:R-:W-:-:S13]  /*e520*/  ISETP.NE.AND.EX P0, PT, RZ, UR5, PT, P1 ;  /* 0x00000005ff007c0c */ /* 0x000fda000bf05310 */
[----:B------:R-:W-:Y:S05]  /*e530*/  @P2 BRA P0, `(.L_x_190) ;  /* 0x00000000003c2947 */ /* 0x000fea0000000000 */
[----:B------:R-:W-:-:S13]  /*e540*/  ISETP.NE.AND.EX P1, PT, RZ, UR5, PT, P1 ;  /* 0x00000005ff007c0c */ /* 0x000fda000bf25310 */
[----:B------:R-:W-:Y:S05]  /*e550*/  @P1 BRA `(.L_x_191) ;  /* 0x00000000000c1947 */ /* 0x000fea0003800000 */
[----:B------:R-:W-:-:S13]  /*e560*/  FSETP.NEU.AND P0, PT, R53, RZ, PT ;  /* 0x000000ff3500720b */ /* 0x000fda0003f0d000 */
[----:B------:R-:W-:Y:S05]  /*e570*/  @!P0 EXIT ;  /* 0x000000000000894d */ /* 0x000fea0003800000 */
[----:B------:R-:W-:Y:S05]  /*e580*/  BRA `(.L_x_190) ;  /* 0x0000000000287947 */ /* 0x000fea0003800000 */
.L_x_191:
[----:B------:R-:W-:Y:S01]  /*e590*/  ISETP.NE.AND P0, PT, R105, RZ, PT ;  /* 0x000000ff6900720c */ /* 0x000fe20003f05270 */
[----:B------:R-:W-:-:S12]  /*e5a0*/  BSSY.RECONVERGENT B0, `(.L_x_190) ;  /* 0x0000008000007945 */ /* 0x000fd80003800200 */
[----:B------:R-:W-:Y:S05]  /*e5b0*/  @P0 BRA `(.L_x_192) ;  /* 0x0000000000100947 */ /* 0x000fea0003800000 */
[----:B------:R-:W-:-:S04]  /*e5c0*/  ISETP.NE.U32.AND P0, PT, RZ, UR6, PT ;  /* 0x00000006ff007c0c */ /* 0x000fc8000bf05070 */
[----:B------:R-:W-:-:S13]  /*e5d0*/  ISETP.NE.AND.EX P0, PT, RZ, UR7, PT, P0 ;  /* 0x00000007ff007c0c */ /* 0x000fda000bf05300 */
[----:B------:R-:W-:Y:S05]  /*e5e0*/  @!P0 EXIT ;  /* 0x000000000000894d */ /* 0x000fea0003800000 */
[----:B------:R-:W-:Y:S05]  /*e5f0*/  BRA `(.L_x_193) ;  /* 0x0000000000087947 */ /* 0x000fea0003800000 */
.L_x_192:
[----:B------:R-:W-:-:S13]  /*e600*/  FSETP.NEU.AND P0, PT, R53, RZ, PT ;  /* 0x000000ff3500720b */ /* 0x000fda0003f0d000 */
[----:B------:R-:W-:Y:S05]  /*e610*/  @!P0 EXIT ;  /* 0x000000000000894d */ /* 0x000fea0003800000 */
.L_x_193:
[----:B------:R-:W-:Y:S05]  /*e620*/  BSYNC.RECONVERGENT B0 ;  /* 0x0000000000007941 */ /* 0x000fea0003800200 */
.L_x_190:
[----:B------:R-:W-:Y:S01]  /*e630*/  ULEA UR4, UR56, UR36, 0x3 ;  /* 0x0000002438047291 */ /* 0x000fe2000f8e18ff */
[----:B------:R-:W-:-:S04]  /*e640*/  DEPBAR.LE SB0, 0x0 ;  /* 0x000080000000791a */ /* 0x000fc80000000000 */
[----:B------:R-:W-:-:S04]  /*e650*/  UIADD3 UR4, UPT, UPT, UR4, 0x80, URZ ;  /* 0x0000008004047890 */ /* 0x000fc8000fffe0ff */
[----:B------:R-:W-:-:S09]  /*e660*/  UPRMT UR4, UR37, 0x654, UR4 ;  /* 0x0000065425047896 */ /* 0x000fd20008000004 */
[----:B------:R-:W-:Y:S01]  /*e670*/  SYNCS.ARRIVE.TRANS64.RED.A1T0 RZ, [UR4], RZ ;  /* 0x000000ffffff79a7 */ /* 0x000fe20008100404 */
[----:B------:R-:W-:Y:S05]  /*e680*/  EXIT ;  /* 0x000000000000794d */ /* 0x000fea0003800000 */
.L_x_24:
[----:B----4-:R4:W1:Y:S02]  /*e690*/  SYNCS.PHASECHK.TRANS64.TRYWAIT P0, [R2+URZ+0x100], R3 ;  /* 0x00010003020075a7 */ /* 0x01086400080011ff */
[----:B-1----:R-:W-:Y:S05]  /*e6a0*/  @!P0 NANOSLEEP.SYNCS 0x989680 ;  /* 0x009896800000895d */ /* 0x002fea0003900000 */
[----:B------:R-:W1:Y:S02]  /*e6b0*/  @!P0 SYNCS.PHASECHK.TRANS64 P0, [R2+URZ+0x100], R3 ;  /* 0x00010003020085a7 */ /* 0x000e6400080010ff */
[----:B-1----:R-:W-:Y:S05]  /*e6c0*/  @!P0 BRA `(.L_x_24) ;  /* 0xfffffffc00f08947 */ /* 0x002fea000383ffff */
[----:B------:R-:W-:Y:S05]  /*e6d0*/  BRA `(.L_x_194) ;  /* 0xffffff3400507947 */ /* 0x000fea000383ffff */
.L_x_27:
[----:B-1----:R-:W-:-:S07]  /*e6e0*/  MOV R2, UR41 ;  /* 0x0000002900027c02 */ /* 0x002fce0008000f00 */
.L_x_195:
[----:B-1----:R1:W4:Y:S02]  /*e6f0*/  SYNCS.PHASECHK.TRANS64.TRYWAIT P0, [R2+URZ+0x30], R4 ;  /* 0x00003004020075a7 */ /* 0x00232400080011ff */
[----:B----4-:R-:W-:Y:S05]  /*e700*/  @!P0 NANOSLEEP.SYNCS 0x989680 ;  /* 0x009896800000895d */ /* 0x010fea0003900000 */
[----:B------:R-:W4:Y:S02]  /*e710*/  @!P0 SYNCS.PHASECHK.TRANS64 P0, [R2+URZ+0x30], R4 ;  /* 0x00003004020085a7 */ /* 0x000f2400080010ff */
[----:B----4-:R-:W-:Y:S05]  /*e720*/  @!P0 BRA `(.L_x_195) ;  /* 0xfffffffc00f08947 */ /* 0x010fea000383ffff */
[----:B------:R-:W-:Y:S05]  /*e730*/  BRA `(.L_x_26) ;  /* 0xffffff34009c7947 */ /* 0x000fea000383ffff */
.L_x_36:
[----:B------:R-:W-:-:S07]  /*e740*/  MOV R2, UR41 ;  /* 0x0000002900027c02 */ /* 0x000fce0008000f00 */
.L_x_196:
[----:B-1----:R1:W4:Y:S02]  /*e750*/  SYNCS.PHASECHK.TRANS64.TRYWAIT P0, [R2+URZ+0x30], R4 ;  /* 0x00003004020075a7 */ /* 0x00232400080011ff */
[----:B----4-:R-:W-:Y:S05]  /*e760*/  @!P0 NANOSLEEP.SYNCS 0x989680 ;  /* 0x009896800000895d */ /* 0x010fea0003900000 */
[----:B------:R-:W4:Y:S02]  /*e770*/  @!P0 SYNCS.PHASECHK.TRANS64 P0, [R2+URZ+0x30], R4 ;  /* 0x00003004020085a7 */ /* 0x000f2400080010ff */
[----:B----4-:R-:W-:Y:S05]  /*e780*/  @!P0 BRA `(.L_x_196) ;  /* 0xfffffffc00f08947 */ /* 0x010fea000383ffff */
[----:B------:R-:W-:Y:S05]  /*e790*/  BRA `(.L_x_35) ;  /* 0xffffff3800b47947 */ /* 0x000fea000383ffff */
.L_x_43:
[----:B-1----:R1:W4:Y:S02]  /*e7a0*/  SYNCS.PHASECHK.TRANS64.TRYWAIT P0, [R2+URZ+0xb0], R3 ;  /* 0x0000b003020075a7 */ /* 0x00232400080011ff */
[----:B----4-:R-:W-:Y:S05]  /*e7b0*/  @!P0 NANOSLEEP.SYNCS 0x989680 ;  /* 0x009896800000895d */ /* 0x010fea0003900000 */
[----:B------:R-:W4:Y:S02]  /*e7c0*/  @!P0 SYNCS.PHASECHK.TRANS64 P0, [R2+URZ+0xb0], R3 ;  /* 0x0000b003020085a7 */ /* 0x000f2400080010ff */
[----:B----4-:R-:W-:Y:S05]  /*e7d0*/  @!P0 BRA `(.L_x_43) ;  /* 0xfffffffc00f08947 */ /* 0x010fea000383ffff */
[----:B------:R-:W-:Y:S05]  /*e7e0*/  BRA `(.L_x_197) ;  /* 0xffffff3c00b47947 */ /* 0x000fea000383ffff */
.L_x_47:
[----:B---3--:R-:W-:-:S07]  /*e7f0*/  MOV R0, UR5 ;  /* 0x0000000500007c02 */ /* 0x008fce0008000f00 */
.L_x_198:
[----:B-1----:R1:W3:Y:S02]  /*e800*/  SYNCS.PHASECHK.TRANS64.TRYWAIT P0, [R0+URZ], R2 ;  /* 0x00000002000075a7 */ /* 0x0022e400080011ff */
[----:B---3--:R-:W-:Y:S05]  /*e810*/  @!P0 NANOSLEEP.SYNCS 0x989680 ;  /* 0x009896800000895d */ /* 0x008fea0003900000 */
[----:B------:R-:W3:Y:S02]  /*e820*/  @!P0 SYNCS.PHASECHK.TRANS64 P0, [R0+URZ], R2 ;  /* 0x00000002000085a7 */ /* 0x000ee400080010ff */
[----:B---3--:R-:W-:Y:S05]  /*e830*/  @!P0 BRA `(.L_x_198) ;  /* 0xfffffffc00f08947 */ /* 0x008fea000383ffff */
[----:B------:R-:W-:Y:S05]  /*e840*/  BRA `(.L_x_199) ;  /* 0xffffff44002c7947 */ /* 0x000fea000383ffff */
.L_x_48:
[----:B---3--:R-:W-:-:S07]  /*e850*/  MOV R0, UR5 ;  /* 0x0000000500007c02 */ /* 0x008fce0008000f00 */
.L_x_200:
[----:B-1----:R1:W3:Y:S02]  /*e860*/  SYNCS.PHASECHK.TRANS64.TRYWAIT P0, [R0+URZ], R3 ;  /* 0x00000003000075a7 */ /* 0x0022e400080011ff */
[----:B---3--:R-:W-:Y:S05]  /*e870*/  @!P0 NANOSLEEP.SYNCS 0x989680 ;  /* 0x009896800000895d */ /* 0x008fea0003900000 */
[----:B------:R-:W3:Y:S02]  /*e880*/  @!P0 SYNCS.PHASECHK.TRANS64 P0, [R0+URZ], R3 ;  /* 0x00000003000085a7 */ /* 0x000ee400080010ff */
[----:B---3--:R-:W-:Y:S05]  /*e890*/  @!P0 BRA `(.L_x_200) ;  /* 0xfffffffc00f08947 */ /* 0x008fea000383ffff */
[----:B------:R-:W-:Y:S05]  /*e8a0*/  BRA `(.L_x_201) ;  /* 0xffffff4400387947 */ /* 0x000fea000383ffff */
.L_x_49:
[----:B---3--:R-:W-:-:S07]  /*e8b0*/  MOV R0, UR5 ;  /* 0x0000000500007c02 */ /* 0x008fce0008000f00 */
.L_x_202:
[----:B-1----:R1:W3:Y:S02]  /*e8c0*/  SYNCS.PHASECHK.TRANS64.TRYWAIT P0, [R0+URZ], R3 ;  /* 0x00000003000075a7 */ /* 0x0022e400080011ff */
[----:B---3--:R-:W-:Y:S05]  /*e8d0*/  @!P0 NANOSLEEP.SYNCS 0x989680 ;  /* 0x009896800000895d */ /* 0x008fea0003900000 */
[----:B------:R-:W3:Y:S02]  /*e8e0*/  @!P0 SYNCS.PHASECHK.TRANS64 P0, [R0+URZ], R3 ;  /* 0x00000003000085a7 */ /* 0x000ee400080010ff */
[----:B---3--:R-:W-:Y:S05]  /*e8f0*/  @!P0 BRA `(.L_x_202) ;  /* 0xfffffffc00f08947 */ /* 0x008fea000383ffff */
[----:B------:R-:W-:Y:S05]  /*e900*/  BRA `(.L_x_203) ;  /* 0xffffff4400447947 */ /* 0x000fea000383ffff */
.L_x_50:
[----:B---3--:R-:W-:-:S07]  /*e910*/  MOV R0, UR5 ;  /* 0x0000000500007c02 */ /* 0x008fce0008000f00 */
.L_x_204:
[----:B-1----:R1:W3:Y:S02]  /*e920*/  SYNCS.PHASECHK.TRANS64.TRYWAIT P0, [R0+URZ], R3 ;  /* 0x00000003000075a7 */ /* 0x0022e400080011ff */
[----:B---3--:R-:W-:Y:S05]  /*e930*/  @!P0 NANOSLEEP.SYNCS 0x989680 ;  /* 0x009896800000895d */ /* 0x008fea0003900000 */
[----:B------:R-:W3:Y:S02]  /*e940*/  @!P0 SYNCS.PHASECHK.TRANS64 P0, [R0+URZ], R3 ;  /* 0x00000003000085a7 */ /* 0x000ee400080010ff */
[----:B---3--:R-:W-:Y:S05]  /*e950*/  @!P0 BRA `(.L_x_204) ;  /* 0xfffffffc00f08947 */ /* 0x008fea000383ffff */
[----:B------:R-:W-:Y:S05]  /*e960*/  BRA `(.L_x_205) ;  /* 0xffffff4400507947 */ /* 0x000fea000383ffff */
.L_x_51:
[----:B---3--:R-:W-:-:S07]  /*e970*/  MOV R0, UR5 ;  /* 0x0000000500007c02 */ /* 0x008fce0008000f00 */
.L_x_206:
[----:B-1----:R1:W3:Y:S02]  /*e980*/  SYNCS.PHASECHK.TRANS64.TRYWAIT P0, [R0+URZ], R3 ;  /* 0x00000003000075a7 */ /* 0x0022e400080011ff */
[----:B---3--:R-:W-:Y:S05]  /*e990*/  @!P0 NANOSLEEP.SYNCS 0x989680 ;  /* 0x009896800000895d */ /* 0x008fea0003900000 */
[----:B------:R-:W3:Y:S02]  /*e9a0*/  @!P0 SYNCS.PHASECHK.TRANS64 P0, [R0+URZ], R3 ;  /* 0x00000003000085a7 */ /* 0x000ee400080010ff */
[----:B---3--:R-:W-:Y:S05]  /*e9b0*/  @!P0 BRA `(.L_x_206) ;  /* 0xfffffffc00f08947 */ /* 0x008fea000383ffff */
[----:B------:R-:W-:Y:S05]  /*e9c0*/  BRA `(.L_x_207) ;  /* 0xffffff44005c7947 */ /* 0x000fea000383ffff */
.L_x_54:
[----:B-1----:R1:W2:Y:S02]  /*e9d0*/  SYNCS.PHASECHK.TRANS64.TRYWAIT P0, [R0+URZ+0xf0], R4 ;  /* 0x0000f004000075a7 */ /* 0x0022a400080011ff */
[----:B--2---:R-:W-:Y:S05]  /*e9e0*/  @!P0 NANOSLEEP.SYNCS 0x989680 ;  /* 0x009896800000895d */ /* 0x004fea0003900000 */
[----:B------:R-:W2:Y:S02]  /*e9f0*/  @!P0 SYNCS.PHASECHK.TRANS64 P0, [R0+URZ+0xf0], R4 ;  /* 0x0000f004000085a7 */ /* 0x000ea400080010ff */
[----:B--2---:R-:W-:Y:S05]  /*ea00*/  @!P0 BRA `(.L_x_54) ;  /* 0xfffffffc00f08947 */ /* 0x004fea000383ffff */
[----:B------:R-:W-:Y:S05]  /*ea10*/  BRA `(.L_x_208) ;  /* 0xffffff4400b87947 */ /* 0x000fea000383ffff */
.L_x_55:
[----:B------:R-:W-:-:S07]  /*ea20*/  MOV R0, UR5 ;  /* 0x0000000500007c02 */ /* 0x000fce0008000f00 */
.L_x_209:
[----:B-1----:R1:W2:Y:S02]  /*ea30*/  SYNCS.PHASECHK.TRANS64.TRYWAIT P0, [R0+URZ+0xc0], R5 ;  /* 0x0000c005000075a7 */ /* 0x0022a400080011ff */
[----:B--2---:R-:W-:Y:S05]  /*ea40*/  @!P0 NANOSLEEP.SYNCS 0x989680 ;  /* 0x009896800000895d */ /* 0x004fea0003900000 */
[----:B------:R-:W2:Y:S02]  /*ea50*/  @!P0 SYNCS.PHASECHK.TRANS64 P0, [R0+URZ+0xc0], R5 ;  /* 0x0000c005000085a7 */ /* 0x000ea400080010ff */
[----:B--2---:R-:W-:Y:S05]  /*ea60*/  @!P0 BRA `(.L_x_209) ;  /* 0xfffffffc00f08947 */ /* 0x004fea000383ffff */
[----:B------:R-:W-:Y:S05]  /*ea70*/  BRA `(.L_x_210) ;  /* 0xffffff4400c87947 */ /* 0x000fea000383ffff */
.L_x_56:
[----:B-1----:R1:W2:Y:S02]  /*ea80*/  SYNCS.PHASECHK.TRANS64.TRYWAIT P1, [R0+URZ+0xb0], R4 ;  /* 0x0000b004000075a7 */ /* 0x0022a400080211ff */
[----:B--2---:R-:W-:Y:S05]  /*ea90*/  @!P1 NANOSLEEP.SYNCS 0x989680 ;  /* 0x009896800000995d */ /* 0x004fea0003900000 */
[----:B------:R-:W2:Y:S02]  /*eaa0*/  @!P1 SYNCS.PHASECHK.TRANS64 P1, [R0+URZ+0xb0], R4 ;  /* 0x0000b004000095a7 */ /* 0x000ea400080210ff */
[----:B--2---:R-:W-:Y:S05]  /*eab0*/  @!P1 BRA `(.L_x_56) ;  /* 0xfffffffc00f09947 */ /* 0x004fea000383ffff */
[----:B------:R-:W-:Y:S05]  /*eac0*/  BRA `(.L_x_211) ;  /* 0xffffff4400f87947 */ /* 0x000fea000383ffff */
.L_x_59:
[----:B------:R-:W-:-:S07]  /*ead0*/  MOV R0, UR5 ;  /* 0x0000000500007c02 */ /* 0x000fce0008000f00 */
.L_x_212:
[----:B-1----:R1:W2:Y:S02]  /*eae0*/  SYNCS.PHASECHK.TRANS64.TRYWAIT P0, [R0+URZ+0xc0], R2 ;  /* 0x0000c002000075a7 */ /* 0x0022a400080011ff */
[----:B--2---:R-:W-:Y:S05]  /*eaf0*/  @!P0 NANOSLEEP.SYNCS 0x989680 ;  /* 0x009896800000895d */ /* 0x004fea0003900000 */
[----:B------:R-:W2:Y:S02]  /*eb00*/  @!P0 SYNCS.PHASECHK.TRANS64 P0, [R0+URZ+0xc0], R2 ;  /* 0x0000c002000085a7 */ /* 0x000ea400080010ff */
[----:B--2---:R-:W-:Y:S05]  /*eb10*/  @!P0 BRA `(.L_x_212) ;  /* 0xfffffffc00f08947 */ /* 0x004fea000383ffff */
[----:B------:R-:W-:Y:S05]  /*eb20*/  BRA `(.L_x_58) ;  /* 0xffffff48004c7947 */ /* 0x000fea000383ffff */
.L_x_66:
[----:B-1----:R1:W2:Y:S02]  /*eb30*/  SYNCS.PHASECHK.TRANS64.TRYWAIT P1, [R0+URZ+0xb0], R2 ;  /* 0x0000b002000075a7 */ /* 0x0022a400080211ff */
[----:B--2---:R-:W-:Y:S05]  /*eb40*/  @!P1 NANOSLEEP.SYNCS 0x989680 ;  /* 0x009896800000995d */ /* 0x004fea0003900000 */
[----:B------:R-:W2:Y:S02]  /*eb50*/  @!P1 SYNCS.PHASECHK.TRANS64 P1, [R0+URZ+0xb0], R2 ;  /* 0x0000b002000095a7 */ /* 0x000ea400080210ff */
[----:B--2---:R-:W-:Y:S05]  /*eb60*/  @!P1 BRA `(.L_x_66) ;  /* 0xfffffffc00f09947 */ /* 0x004fea000383ffff */
[----:B------:R-:W-:Y:S05]  /*eb70*/  BRA `(.L_x_213) ;  /* 0xffffff5000507947 */ /* 0x000fea000383ffff */
.L_x_67:
[----:B------:R-:W-:-:S07]  /*eb80*/  MOV R2, UR15 ;  /* 0x0000000f00027c02 */ /* 0x000fce0008000f00 */
.L_x_214:
[----:B-1----:R1:W2:Y:S02]  /*eb90*/  SYNCS.PHASECHK.TRANS64.TRYWAIT P0, [R2+URZ+0xe0], R0 ;  /* 0x0000e000020075a7 */ /* 0x0022a400080011ff */
[----:B--2---:R-:W-:Y:S05]  /*eba0*/  @!P0 NANOSLEEP.SYNCS 0x989680 ;  /* 0x009896800000895d */ /* 0x004fea0003900000 */
[----:B------:R-:W2:Y:S02]  /*ebb0*/  @!P0 SYNCS.PHASECHK.TRANS64 P0, [R2+URZ+0xe0], R0 ;  /* 0x0000e000020085a7 */ /* 0x000ea400080010ff */
[----:B--2---:R-:W-:Y:S05]  /*ebc0*/  @!P0 BRA `(.L_x_214) ;  /* 0xfffffffc00f08947 */ /* 0x004fea000383ffff */
[----:B------:R-:W-:Y:S05]  /*ebd0*/  BRA `(.L_x_215) ;  /* 0xffffff5000887947 */ /* 0x000fea000383ffff */
.L_x_70:
[----:B------:R-:W-:Y:S07]  /*ebe0*/  MOV R0, UR14 ;  /* 0x0000000e00007c02 */ /* 0x000fee0008000f00 */
.L_x_216:
[----:B-1----:R1:W2:Y:S02]  /*ebf0*/  SYNCS.PHASECHK.TRANS64.TRYWAIT P0, [R0+URZ], R2 ;  /* 0x00000002000075a7 */ /* 0x0022a400080011ff */
[----:B--2---:R-:W-:Y:S05]  /*ec00*/  @!P0 NANOSLEEP.SYNCS 0x989680 ;  /* 0x009896800000895d */ /* 0x004fea0003900000 */
[----:B------:R-:W2:Y:S02]  /*ec10*/  @!P0 SYNCS.PHASECHK.TRANS64 P0, [R0+URZ], R2 ;  /* 0x00000002000085a7 */ /* 0x000ea400080010ff */
[----:B--2---:R-:W-:Y:S05]  /*ec20*/  @!P0 BRA `(.L_x_216) ;  /* 0xfffffffc00f08947 */ /* 0x004fea000383ffff */
[----:B------:R-:W-:Y:S05]  /*ec30*/  BRA `(.L_x_69) ;  /* 0xffffff5000a47947 */ /* 0x000fea000383ffff */
.L_x_73:
[----:B------:R-:W-:-:S07]  /*ec40*/  MOV R0, UR5 ;  /* 0x0000000500007c02 */ /* 0x000fce0008000f00 */
.L_x_217:
[----:B--2---:R2:W4:Y:S02]  /*ec50*/  SYNCS.PHASECHK.TRANS64.TRYWAIT P0, [R0+URZ], R2 ;  /* 0x00000002000075a7 */ /* 0x00452400080011ff */
[----:B----4-:R-:W-:Y:S05]  /*ec60*/  @!P0 NANOSLEEP.SYNCS 0x989680 ;  /* 0x009896800000895d */ /* 0x010fea0003900000 */
[----:B------:R-:W4:Y:S02]  /*ec70*/  @!P0 SYNCS.PHASECHK.TRANS64 P0, [R0+URZ], R2 ;  /* 0x00000002000085a7 */ /* 0x000f2400080010ff */
[----:B----4-:R-:W-:Y:S05]  /*ec80*/  @!P0 BRA `(.L_x_217) ;  /* 0xfffffffc00f08947 */ /* 0x010fea000383ffff */
[----:B------:R-:W-:Y:S05]  /*ec90*/  BRA `(.L_x_218) ;  /* 0xffffff54009c7947 */ /* 0x000fea000383ffff */
.L_x_74:
[----:B------:R-:W-:-:S07]  /*eca0*/  MOV R0, UR6 ;  /* 0x0000000600007c02 */ /* 0x000fce0008000f00 */
.L_x_219:
[----:B--2---:R2:W4:Y:S02]  /*ecb0*/  SYNCS.PHASECHK.TRANS64.TRYWAIT P0, [R0+URZ], R2 ;  /* 0x00000002000075a7 */ /* 0x00452400080011ff */
[----:B----4-:R-:W-:Y:S05]  /*ecc0*/  @!P0 NANOSLEEP.SYNCS 0x989680 ;  /* 0x009896800000895d */ /* 0x010fea0003900000 */
[----:B------:R-:W4:Y:S02]  /*ecd0*/  @!P0 SYNCS.PHASECHK.TRANS64 P0, [R0+URZ], R2 ;  /* 0x00000002000085a7 */ /* 0x000f2400080010ff */
[----:B----4-:R-:W-:Y:S05]  /*ece0*/  @!P0 BRA `(.L_x_219) ;  /* 0xfffffffc00f08947 */ /* 0x010fea000383ffff */
[----:B------:R-:W-:Y:S05]  /*ecf0*/  BRA `(.L_x_220) ;  /* 0xffffff5400a87947 */ /* 0x000fea000383ffff */
.L_x_79:
[----:B--2---:R2:W3:Y:S02]  /*ed00*/  SYNCS.PHASECHK.TRANS64.TRYWAIT P0, [R0+URZ+0xb0], R2 ;  /* 0x0000b002000075a7 */ /* 0x0044e400080011ff */
[----:B---3--:R-:W-:Y:S05]  /*ed10*/  @!P0 NANOSLEEP.SYNCS 0x989680 ;  /* 0x009896800000895d */ /* 0x008fea0003900000 */
[----:B------:R-:W3:Y:S02]  /*ed20*/  @!P0 SYNCS.PHASECHK.TRANS64 P0, [R0+URZ+0xb0], R2 ;  /* 0x0000b002000085a7 */ /* 0x000ee400080010ff */
[----:B---3--:R-:W-:Y:S05]  /*ed30*/  @!P0 BRA `(.L_x_79) ;  /* 0xfffffffc00f08947 */ /* 0x008fea000383ffff */
[----:B------:R-:W-:Y:S05]  /*ed40*/  BRA `(.L_x_221) ;  /* 0xffffff5800987947 */ /* 0x000fea000383ffff */
.L_x_82:
[----:B------:R-:W-:Y:S07]  /*ed50*/  MOV R0, UR5 ;  /* 0x0000000500007c02 */ /* 0x000fee0008000f00 */
.L_x_222:
[----:B-1----:R1:W2:Y:S02]  /*ed60*/  SYNCS.PHASECHK.TRANS64.TRYWAIT P0, [R0+URZ+0xa8], R2 ;  /* 0x0000a802000075a7 */ /* 0x0022a400080011ff */
[----:B--2---:R-:W-:Y:S05]  /*ed70*/  @!P0 NANOSLEEP.SYNCS 0x989680 ;  /* 0x009896800000895d */ /* 0x004fea0003900000 */
[----:B------:R-:W2:Y:S02]  /*ed80*/  @!P0 SYNCS.PHASECHK.TRANS64 P0, [R0+URZ+0xa8], R2 ;  /* 0x0000a802000085a7 */ /* 0x000ea400080010ff */
[----:B--2---:R-:W-:Y:S05]  /*ed90*/  @!P0 BRA `(.L_x_222) ;  /* 0xfffffffc00f08947 */ /* 0x004fea000383ffff */
[----:B------:R-:W-:Y:S05]  /*eda0*/  BRA `(.L_x_81) ;  /* 0xffffff5c00987947 */ /* 0x000fea000383ffff */
.L_x_85:
[----:B------:R-:W-:Y:S07]  /*edb0*/  MOV R0, UR5 ;  /* 0x0000000500007c02 */ /* 0x000fee0008000f00 */
.L_x_223:
[----:B-1----:R1:W2:Y:S02]  /*edc0*/  SYNCS.PHASECHK.TRANS64.TRYWAIT P0, [R0+URZ+0x80], R28 ;  /* 0x0000801c000075a7 */ /* 0x0022a400080011ff */
[----:B--2---:R-:W-:Y:S05]  /*edd0*/  @!P0 NANOSLEEP.SYNCS 0x989680 ;  /* 0x009896800000895d */ /* 0x004fea0003900000 */
[----:B------:R-:W2:Y:S02]  /*ede0*/  @!P0 SYNCS.PHASECHK.TRANS64 P0, [R0+URZ+0x80], R28 ;  /* 0x0000801c000085a7 */ /* 0x000ea400080010ff */
[----:B--2---:R-:W-:Y:S05]  /*edf0*/  @!P0 BRA `(.L_x_223) ;  /* 0xfffffffc00f08947 */ /* 0x004fea000383ffff */
[----:B------:R-:W-:Y:S05]  /*ee00*/  BRA `(.L_x_224) ;  /* 0xffffff5c00f07947 */ /* 0x000fea000383ffff */
.L_x_86:
[----:B------:R-:W-:Y:S07]  /*ee10*/  MOV R0, UR5 ;  /* 0x0000000500007c02 */ /* 0x000fee0008000f00 */
.L_x_225:
[----:B-1----:R1:W2:Y:S02]  /*ee20*/  SYNCS.PHASECHK.TRANS64.TRYWAIT P0, [R0+URZ+0x88], R28 ;  /* 0x0000881c000075a7 */ /* 0x0022a400080011ff */
[----:B--2---:R-:W-:Y:S05]  /*ee30*/  @!P0 NANOSLEEP.SYNCS 0x989680 ;  /* 0x009896800000895d */ /* 0x004fea0003900000 */
[----:B------:R-:W2:Y:S02]  /*ee40*/  @!P0 SYNCS.PHASECHK.TRANS64 P0, [R0+URZ+0x88], R28 ;  /* 0x0000881c000085a7 */ /* 0x000ea400080010ff */
[----:B--2---:R-:W-:Y:S05]  /*ee50*/  @!P0 BRA `(.L_x_225) ;  /* 0xfffffffc00f08947 */ /* 0x004fea000383ffff */
[----:B------:R-:W-:Y:S05]  /*ee60*/  BRA `(.L_x_226) ;  /* 0xffffff6000487947 */ /* 0x000fea000383ffff */
.L_x_87:
[----:B------:R-:W-:Y:S07]  /*ee70*/  MOV R0, UR5 ;  /* 0x0000000500007c02 */ /* 0x000fee0008000f00 */
.L_x_227:
[----:B-1----:R1:W2:Y:S02]  /*ee80*/  SYNCS.PHASECHK.TRANS64.TRYWAIT P0, [R0+URZ+0x90], R28 ;  /* 0x0000901c000075a7 */ /* 0x0022a400080011ff */
[----:B--2---:R-:W-:Y:S05]  /*ee90*/  @!P0 NANOSLEEP.SYNCS 0x989680 ;  /* 0x009896800000895d */ /* 0x004fea0003900000 */
[----:B------:R-:W2:Y:S02]  /*eea0*/  @!P0 SYNCS.PHASECHK.TRANS64 P0, [R0+URZ+0x90], R28 ;  /* 0x0000901c000085a7 */ /* 0x000ea400080010ff */
[----:B--2---:R-:W-:Y:S05]  /*eeb0*/  @!P0 BRA `(.L_x_227) ;  /* 0xfffffffc00f08947 */ /* 0x004fea000383ffff */
[----:B------:R-:W-:Y:S05]  /*eec0*/  BRA `(.L_x_228) ;  /* 0xffffff6000a87947 */ /* 0x000fea000383ffff */
.L_x_88:
[----:B------:R-:W-:Y:S07]  /*eed0*/  MOV R0, UR5 ;  /* 0x0000000500007c02 */ /* 0x000fee0008000f00 */
.L_x_229:
[----:B-1----:R1:W2:Y:S02]  /*eee0*/  SYNCS.PHASECHK.TRANS64.TRYWAIT P0, [R0+URZ+0x98], R28 ;  /* 0x0000981c000075a7 */ /* 0x0022a400080011ff */
[----:B--2---:R-:W-:Y:S05]  /*eef0*/  @!P0 NANOSLEEP.SYNCS 0x989680 ;  /* 0x009896800000895d */ /* 0x004fea0003900000 */
[----:B------:R-:W2:Y:S02]  /*ef00*/  @!P0 SYNCS.PHASECHK.TRANS64 P0, [R0+URZ+0x98], R28 ;  /* 0x0000981c000085a7 */ /* 0x000ea400080010ff */
[----:B--2---:R-:W-:Y:S05]  /*ef10*/  @!P0 BRA `(.L_x_229) ;  /* 0xfffffffc00f08947 */ /* 0x004fea000383ffff */
[----:B------:R-:W-:Y:S05]  /*ef20*/  BRA `(.L_x_230) ;  /* 0xffffff6400047947 */ /* 0x000fea000383ffff */
.L_x_89:
[----:B------:R-:W-:Y:S07]  /*ef30*/  MOV R0, UR5 ;  /* 0x0000000500007c02 */ /* 0x000fee0008000f00 */
.L_x_231:
[----:B-1----:R1:W2:Y:S02]  /*ef40*/  SYNCS.PHASECHK.TRANS64.TRYWAIT P0, [R0+URZ+0x80], R34 ;  /* 0x00008022000075a7 */ /* 0x0022a400080011ff */
[----:B--2---:R-:W-:Y:S05]  /*ef50*/  @!P0 NANOSLEEP.SYNCS 0x989680 ;  /* 0x009896800000895d */ /* 0x004fea0003900000 */
[----:B------:R-:W2:Y:S02]  /*ef60*/  @!P0 SYNCS.PHASECHK.TRANS64 P0, [R0+URZ+0x80], R34 ;  /* 0x00008022000085a7 */ /* 0x000ea400080010ff */
[----:B--2---:R-:W-:Y:S05]  /*ef70*/  @!P0 BRA `(.L_x_231) ;  /* 0xfffffffc00f08947 */ /* 0x004fea000383ffff */
[----:B------:R-:W-:Y:S05]  /*ef80*/  BRA `(.L_x_232) ;  /* 0xffffff6400687947 */ /* 0x000fea000383ffff */
.L_x_90:
[----:B------:R-:W-:Y:S07]  /*ef90*/  MOV R0, UR5 ;  /* 0x0000000500007c02 */ /* 0x000fee0008000f00 */
.L_x_233:
[----:B-1----:R1:W2:Y:S02]  /*efa0*/  SYNCS.PHASECHK.TRANS64.TRYWAIT P0, [R0+URZ+0x88], R34 ;  /* 0x00008822000075a7 */ /* 0x0022a400080011ff */
[----:B--2---:R-:W-:Y:S05]  /*efb0*/  @!P0 NANOSLEEP.SYNCS 0x989680 ;  /* 0x009896800000895d */ /* 0x004fea0003900000 */
[----:B------:R-:W2:Y:S02]  /*efc0*/  @!P0 SYNCS.PHASECHK.TRANS64 P0, [R0+URZ+0x88], R34 ;  /* 0x00008822000085a7 */ /* 0x000ea400080010ff */
[----:B--2---:R-:W-:Y:S05]  /*efd0*/  @!P0 BRA `(.L_x_233) ;  /* 0xfffffffc00f08947 */ /* 0x004fea000383ffff */
[----:B------:R-:W-:Y:S05]  /*efe0*/  BRA `(.L_x_234) ;  /* 0xffffff6400c87947 */ /* 0x000fea000383ffff */
.L_x_91:
[----:B------:R-:W-:Y:S07]  /*eff0*/  MOV R0, UR5 ;  /* 0x0000000500007c02 */ /* 0x000fee0008000f00 */
.L_x_235:
[----:B-1----:R1:W2:Y:S02]  /*f000*/  SYNCS.PHASECHK.TRANS64.TRYWAIT P0, [R0+URZ+0x90], R34 ;  /* 0x00009022000075a7 */ /* 0x0022a400080011ff */
[----:B--2---:R-:W-:Y:S05]  /*f010*/  @!P0 NANOSLEEP.SYNCS 0x989680 ;  /* 0x009896800000895d */ /* 0x004fea0003900000 */
[----:B------:R-:W2:Y:S02]  /*f020*/  @!P0 SYNCS.PHASECHK.TRANS64 P0, [R0+URZ+0x90], R34 ;  /* 0x00009022000085a7 */ /* 0x000ea400080010ff */
[----:B--2---:R-:W-:Y:S05]  /*f030*/  @!P0 BRA `(.L_x_235) ;  /* 0xfffffffc00f08947 */ /* 0x004fea000383ffff */
[----:B------:R-:W-:Y:S05]  /*f040*/  BRA `(.L_x_236) ;  /* 0xffffff6800247947 */ /* 0x000fea000383ffff */
.L_x_92:
[----:B------:R-:W-:Y:S07]  /*f050*/  MOV R0, UR5 ;  /* 0x0000000500007c02 */ /* 0x000fee0008000f00 */
.L_x_237:
[----:B-1----:R1:W2:Y:S02]  /*f060*/  SYNCS.PHASECHK.TRANS64.TRYWAIT P0, [R0+URZ+0x98], R34 ;  /* 0x00009822000075a7 */ /* 0x0022a400080011ff */
[----:B--2---:R-:W-:Y:S05]  /*f070*/  @!P0 NANOSLEEP.SYNCS 0x989680 ;  /* 0x009896800000895d */ /* 0x004fea0003900000 */
[----:B------:R-:W2:Y:S02]  /*f080*/  @!P0 SYNCS.PHASECHK.TRANS64 P0, [R0+URZ+0x98], R34 ;  /* 0x00009822000085a7 */ /* 0x000ea400080010ff */
[----:B--2---:R-:W-:Y:S05]  /*f090*/  @!P0 BRA `(.L_x_237) ;  /* 0xfffffffc00f08947 */ /* 0x004fea000383ffff */
[----:B------:R-:W-:Y:S05]  /*f0a0*/  BRA `(.L_x_238) ;  /* 0xffffff6800c47947 */ /* 0x000fea000383ffff */
.L_x_94:
[----:B------:R-:W-:-:S07]  /*f0b0*/  MOV R0, UR5 ;  /* 0x0000000500007c02 */ /* 0x000fce0008000f00 */
.L_x_239:
[----:B-1----:R1:W3:Y:S02]  /*f0c0*/  SYNCS.PHASECHK.TRANS64.TRYWAIT P0, [R0+URZ+0x80], R28 ;  /* 0x0000801c000075a7 */ /* 0x0022e400080011ff */
[----:B---3--:R-:W-:Y:S05]  /*f0d0*/  @!P0 NANOSLEEP.SYNCS 0x989680 ;  /* 0x009896800000895d */ /* 0x008fea0003900000 */
[----:B------:R-:W3:Y:S02]  /*f0e0*/  @!P0 SYNCS.PHASECHK.TRANS64 P0, [R0+URZ+0x80], R28 ;  /* 0x0000801c000085a7 */ /* 0x000ee400080010ff */
[----:B---3--:R-:W-:Y:S05]  /*f0f0*/  @!P0 BRA `(.L_x_239) ;  /* 0xfffffffc00f08947 */ /* 0x008fea000383ffff */
[----:B------:R-:W-:Y:S05]  /*f100*/  BRA `(.L_x_240) ;  /* 0xffffff6c00487947 */ /* 0x000fea000383ffff */
.L_x_95:
[----:B-1----:R-:W-:-:S07]  /*f110*/  MOV R0, UR5 ;  /* 0x0000000500007c02 */ /* 0x002fce0008000f00 */
.L_x_241:
[----:B-1----:R1:W3:Y:S02]  /*f120*/  SYNCS.PHASECHK.TRANS64.TRYWAIT P0, [R0+URZ+0x88], R28 ;  /* 0x0000881c000075a7 */ /* 0x0022e400080011ff */
[----:B---3--:R-:W-:Y:S05]  /*f130*/  @!P0 NANOSLEEP.SYNCS 0x989680 ;  /* 0x009896800000895d */ /* 0x008fea0003900000 */
[----:B------:R-:W3:Y:S02]  /*f140*/  @!P0 SYNCS.PHASECHK.TRANS64 P0, [R0+URZ+0x88], R28 ;  /* 0x0000881c000085a7 */ /* 0x000ee400080010ff */
[----:B---3--:R-:W-:Y:S05]  /*f150*/  @!P0 BRA `(.L_x_241) ;  /* 0xfffffffc00f08947 */ /* 0x008fea000383ffff */
[----:B------:R-:W-:Y:S05]  /*f160*/  BRA `(.L_x_242) ;  /* 0xffffff6c00387947 */ /* 0x000fea000383ffff */
.L_x_96:
[----:B------:R-:W-:-:S07]  /*f170*/  MOV R2, UR5 ;  /* 0x0000000500027c02 */ /* 0x000fce0008000f00 */
.L_x_243:
[----:B-1----:R1:W3:Y:S02]  /*f180*/  SYNCS.PHASECHK.TRANS64.TRYWAIT P0, [R2+URZ+0x90], R28 ;  /* 0x0000901c020075a7 */ /* 0x0022e400080011ff */
[----:B---3--:R-:W-:Y:S05]  /*f190*/  @!P0 NANOSLEEP.SYNCS 0x989680 ;  /* 0x009896800000895d */ /* 0x008fea0003900000 */
[----:B------:R-:W3:Y:S02]  /*f1a0*/  @!P0 SYNCS.PHASECHK.TRANS64 P0, [R2+URZ+0x90], R28 ;  /* 0x0000901c020085a7 */ /* 0x000ee400080010ff */
[----:B---3--:R-:W-:Y:S05]  /*f1b0*/  @!P0 BRA `(.L_x_243) ;  /* 0xfffffffc00f08947 */ /* 0x008fea000383ffff */
[----:B------:R-:W-:Y:S05]  /*f1c0*/  BRA `(.L_x_244) ;  /* 0xffffff6c002c7947 */ /* 0x000fea000383ffff */
.L_x_98:
[----:B--2---:R2:W4:Y:S02]  /*f1d0*/  SYNCS.PHASECHK.TRANS64.TRYWAIT P0, [R0+URZ+0xb0], R2 ;  /* 0x0000b002000075a7 */ /* 0x00452400080011ff */
[----:B----4-:R-:W-:Y:S05]  /*f1e0*/  @!P0 NANOSLEEP.SYNCS 0x989680 ;  /* 0x009896800000895d */ /* 0x010fea0003900000 */
[----:B------:R-:W4:Y:S02]  /*f1f0*/  @!P0 SYNCS.PHASECHK.TRANS64 P0, [R0+URZ+0xb0], R2 ;  /* 0x0000b002000085a7 */ /* 0x000f2400080010ff */
[----:B----4-:R-:W-:Y:S05]  /*f200*/  @!P0 BRA `(.L_x_98) ;  /* 0xfffffffc00f08947 */ /* 0x010fea000383ffff */
[----:B------:R-:W-:Y:S05]  /*f210*/  BRA `(.L_x_245) ;  /* 0xffffff6c00f07947 */ /* 0x000fea000383ffff */
.L_x_109:
[----:B-1----:R-:W-:Y:S04]  /*f220*/  MOV R4, UR36 ;  /* 0x0000002400047c02 */ /* 0x002fe80008000f00 */
[----:B------:R1:W2:Y:S03]  /*f230*/  SYNCS.PHASECHK.TRANS64.TRYWAIT P1, [R4+URZ+0x60], R5 ;  /* 0x00006005040075a7 */ /* 0x0002a600080211ff */
[----:B--2---:R-:W-:Y:S05]  /*f240*/  @!P1 NANOSLEEP.SYNCS 0x989680 ;  /* 0x009896800000995d */ /* 0x004fea0003900000 */
[----:B------:R-:W2:Y:S02]  /*f250*/  @!P1 SYNCS.PHASECHK.TRANS64 P1, [R4+URZ+0x60], R5 ;  /* 0x00006005040095a7 */ /* 0x000ea400080210ff */
[----:B--2---:R-:W-:Y:S05]  /*f260*/  @!P1 BRA `(.L_x_109) ;  /* 0xfffffffc00ec9947 */ /* 0x004fea000383ffff */
[----:B------:R-:W-:Y:S05]  /*f270*/  BRA `(.L_x_108) ;  /* 0xffffff7800fc7947 */ /* 0x000fea000383ffff */
.L_x_111:
[----:B------:R1:W1:Y:S02]  /*f280*/  SYNCS.PHASECHK.TRANS64.TRYWAIT P0, [R58+URZ+0xd0], R3 ;  /* 0x0000d0033a0075a7 */ /* 0x00026400080011ff */
[----:B-1----:R-:W-:Y:S05]  /*f290*/  @!P0 NANOSLEEP.SYNCS 0x989680 ;  /* 0x009896800000895d */ /* 0x002fea0003900000 */
[----:B------:R-:W1:Y:S02]  /*f2a0*/  @!P0 SYNCS.PHASECHK.TRANS64 P0, [R58+URZ+0xd0], R3 ;  /* 0x0000d0033a0085a7 */ /* 0x000e6400080010ff */
[----:B-1----:R-:W-:Y:S05]  /*f2b0*/  @!P0 BRA `(.L_x_111) ;  /* 0xfffffffc00f08947 */ /* 0x002fea000383ffff */
[----:B------:R-:W-:Y:S05]  /*f2c0*/  BRA `(.L_x_110) ;  /* 0xffffff7c00207947 */ /* 0x000fea000383ffff */
.L_x_122:
[----:B-1----:R1:W3:Y:S02]  /*f2d0*/  SYNCS.PHASECHK.TRANS64.TRYWAIT P0, [R2+URZ+0x60], R0 ;  /* 0x00006000020075a7 */ /* 0x0022e400080011ff */
[----:B---3--:R-:W-:Y:S05]  /*f2e0*/  @!P0 NANOSLEEP.SYNCS 0x989680 ;  /* 0x009896800000895d */ /* 0x008fea0003900000 */
[----:B------:R-:W3:Y:S02]  /*f2f0*/  @!P0 SYNCS.PHASECHK.TRANS64 P0, [R2+URZ+0x60], R0 ;  /* 0x00006000020085a7 */ /* 0x000ee400080010ff */
[----:B---3--:R-:W-:Y:S05]  /*f300*/  @!P0 BRA `(.L_x_122) ;  /* 0xfffffffc00f08947 */ /* 0x008fea000383ffff */
[----:B------:R-:W-:Y:S05]  /*f310*/  BRA `(.L_x_121) ;  /* 0xffffff8800bc7947 */ /* 0x000fea000383ffff */
.L_x_132:
[----:B-1----:R1:W3:Y:S02]  /*f320*/  SYNCS.PHASECHK.TRANS64.TRYWAIT P0, [R0+URZ+0x60], R20 ;  /* 0x00006014000075a7 */ /* 0x0022e400080011ff */
[----:B---3--:R-:W-:Y:S05]  /*f330*/  @!P0 NANOSLEEP.SYNCS 0x989680 ;  /* 0x009896800000895d */ /* 0x008fea0003900000 */
[----:B------:R-:W3:Y:S02]  /*f340*/  @!P0 SYNCS.PHASECHK.TRANS64 P0, [R0+URZ+0x60], R20 ;  /* 0x00006014000085a7 */ /* 0x000ee400080010ff */
[----:B---3--:R-:W-:Y:S05]  /*f350*/  @!P0 BRA `(.L_x_132) ;  /* 0xfffffffc00f08947 */ /* 0x008fea000383ffff */
[----:B------:R-:W-:Y:S05]  /*f360*/  BRA `(.L_x_131) ;  /* 0xffffff9800547947 */ /* 0x000fea000383ffff */
.L_x_142:
[----:B-1----:R1:W3:Y:S02]  /*f370*/  SYNCS.PHASECHK.TRANS64.TRYWAIT P0, [R0+URZ+0x60], R20 ;  /* 0x00006014000075a7 */ /* 0x0022e400080011ff */
[----:B---3--:R-:W-:Y:S05]  /*f380*/  @!P0 NANOSLEEP.SYNCS 0x989680 ;  /* 0x009896800000895d */ /* 0x008fea0003900000 */
[----:B------:R-:W3:Y:S02]  /*f390*/  @!P0 SYNCS.PHASECHK.TRANS64 P0, [R0+URZ+0x60], R20 ;  /* 0x00006014000085a7 */ /* 0x000ee400080010ff */
[----:B---3--:R-:W-:Y:S05]  /*f3a0*/  @!P0 BRA `(.L_x_142) ;  /* 0xfffffffc00f08947 */ /* 0x008fea000383ffff */
[----:B------:R-:W-:Y:S05]  /*f3b0*/  BRA `(.L_x_141) ;  /* 0xffffffa400d07947 */ /* 0x000fea000383ffff */
.L_x_152:
[----:B-1----:R1:W3:Y:S02]  /*f3c0*/  SYNCS.PHASECHK.TRANS64.TRYWAIT P0, [R0+URZ+0x60], R20 ;  /* 0x00006014000075a7 */ /* 0x0022e400080011ff */
[----:B---3--:R-:W-:Y:S05]  /*f3d0*/  @!P0 NANOSLEEP.SYNCS 0x989680 ;  /* 0x009896800000895d */ /* 0x008fea0003900000 */
[----:B------:R-:W3:Y:S02]  /*f3e0*/  @!P0 SYNCS.PHASECHK.TRANS64 P0, [R0+URZ+0x60], R20 ;  /* 0x00006014000085a7 */ /* 0x000ee400080010ff */
[----:B---3--:R-:W-:Y:S05]  /*f3f0*/  @!P0 BRA `(.L_x_152) ;  /* 0xfffffffc00f08947 */ /* 0x008fea000383ffff */
[----:B------:R-:W-:Y:S05]  /*f400*/  BRA `(.L_x_151) ;  /* 0xffffffb400747947 */ /* 0x000fea000383ffff */
.L_x_162:
[----:B-1----:R1:W2:Y:S02]  /*f410*/  SYNCS.PHASECHK.TRANS64.TRYWAIT P0, [R0+URZ+0x60], R20 ;  /* 0x00006014000075a7 */ /* 0x0022a400080011ff */
[----:B--2---:R-:W-:Y:S05]  /*f420*/  @!P0 NANOSLEEP.SYNCS 0x989680 ;  /* 0x009896800000895d */ /* 0x004fea0003900000 */
[----:B------:R-:W2:Y:S02]  /*f430*/  @!P0 SYNCS.PHASECHK.TRANS64 P0, [R0+URZ+0x60], R20 ;  /* 0x00006014000085a7 */ /* 0x000ea400080010ff */
[----:B--2---:R-:W-:Y:S05]  /*f440*/  @!P0 BRA `(.L_x_162) ;  /* 0xfffffffc00f08947 */ /* 0x004fea000383ffff */
[----:B------:R-:W-:Y:S05]  /*f450*/  BRA `(.L_x_161) ;  /* 0xffffffc400087947 */ /* 0x000fea000383ffff */
.L_x_172:
[----:B-1----:R1:W2:Y:S02]  /*f460*/  SYNCS.PHASECHK.TRANS64.TRYWAIT P0, [R0+URZ+0x60], R20 ;  /* 0x00006014000075a7 */ /* 0x0022a400080011ff */
[----:B--2---:R-:W-:Y:S05]  /*f470*/  @!P0 NANOSLEEP.SYNCS 0x989680 ;  /* 0x009896800000895d */ /* 0x004fea0003900000 */
[----:B------:R-:W2:Y:S02]  /*f480*/  @!P0 SYNCS.PHASECHK.TRANS64 P0, [R0+URZ+0x60], R20 ;  /* 0x00006014000085a7 */ /* 0x000ea400080010ff */
[----:B--2---:R-:W-:Y:S05]  /*f490*/  @!P0 BRA `(.L_x_172) ;  /* 0xfffffffc00f08947 */ /* 0x004fea000383ffff */
[----:B------:R-:W-:Y:S05]  /*f4a0*/  BRA `(.L_x_171) ;  /* 0xffffffd000b07947 */ /* 0x000fea000383ffff */
.L_x_182:
[----:B--2---:R2:W3:Y:S02]  /*f4b0*/  SYNCS.PHASECHK.TRANS64.TRYWAIT P0, [R0+URZ+0x60], R110 ;  /* 0x0000606e000075a7 */ /* 0x0044e400080011ff */
[----:B---3--:R-:W-:Y:S05]  /*f4c0*/  @!P0 NANOSLEEP.SYNCS 0x989680 ;  /* 0x009896800000895d */ /* 0x008fea0003900000 */
[----:B------:R-:W3:Y:S02]  /*f4d0*/  @!P0 SYNCS.PHASECHK.TRANS64 P0, [R0+URZ+0x60], R110 ;  /* 0x0000606e000085a7 */ /* 0x000ee400080010ff */
[----:B---3--:R-:W-:Y:S05]  /*f4e0*/  @!P0 BRA `(.L_x_182) ;  /* 0xfffffffc00f08947 */ /* 0x008fea000383ffff */
[----:B------:R-:W-:Y:S05]  /*f4f0*/  BRA `(.L_x_181) ;  /* 0xffffffe0003c7947 */ /* 0x000fea000383ffff */
        .weak           $__internal_0_$__cuda_sm10x_tcgen05_guardrail_trap_col_being_dealloced_not_returned_by_alloc
        .type           $__internal_0_$__cuda_sm10x_tcgen05_guardrail_trap_col_being_dealloced_not_returned_by_alloc,@function
        .size           $__internal_0_$__cuda_sm10x_tcgen05_guardrail_trap_col_being_dealloced_not_returned_by_alloc,($__internal_1_$__cuda_sm10x_tcgen05_guardrail_trap_phase_invalid_during_alloc - $__internal_0_$__cuda_sm10x_tcgen05_guardrail_trap_col_being_dealloced_not_returned_by_alloc)
$__internal_0_$__cuda_sm10x_tcgen05_guardrail_trap_col_being_dealloced_not_returned_by_alloc:
[----:B------:R-:W-:Y:S05]  /*f500*/  BPT.TRAP 0x1 ;  /* 0x000000040000795c */ /* 0x000fea0000300000 */
[----:B------:R-:W-:-:S04]  /*f510*/  HFMA2 R3, -RZ, RZ, 0, 0 ;  /* 0x00000000ff037431 */ /* 0x000fc800000001ff */
[----:B------:R-:W-:Y:S05]  /*f520*/  RET.REL.NODEC R2 `(_ZN7cutlass13device_kernelINS_4gemm6kernel13GemmUniversalIN4cute5tupleIJiiiiEEENS1_10collective13CollectiveMmaINS1_46MainloopSm100TmaUmmaWarpSpecializedBlockScaledILi6ELi2ELi2ENS5_IJNS4_1CILi4EEESB_NSA_ILi1EEEEEEEENS5_IJNSA_ILi128EEESF_SF_EEENS5_IJNS_12float_e4m3_tENS_13float_ue8m0_tEEEENS5_IJNS5_IJlSC_lEEENS4_6LayoutINS5_IJNS5_IJNS5_IJNSA_ILi32EEESB_EEEiEEESO_NS5_IJSC_iEEEEEENS5_IJNS5_IJNS5_IJNSA_ILi16EEESB_EEEiEEENS5_IJNS5_IJNSA_ILi0EEESC_EEENSA_ILi512EEEEEENS5_IJSU_iEEEEEEEEEEESJ_S11_NS4_8TiledMMAINS4_8MMA_AtomIJNS4_21SM100_MMA_MXF8F6F4_SSISH_SH_fSI_Li128ELi128ELNS4_4UMMA5MajorE0ELS16_0ELNS15_7ScaleInE0ELS17_0EEEEEENSL_INS5_IJSC_SC_SC_EEENS5_IJSU_SU_SU_EEEEENS5_IJNS4_10UnderscoreES1D_S1D_EEEEENS5_IJNS4_23SM90_TMA_LOAD_MULTICASTES1G_EEENS5_IJNS4_14ComposedLayoutINS4_7SwizzleILi3ELi4ELi3EEENS4_18smem_ptr_flag_bitsILi8EEENSL_INS5_IJNSA_ILi8EEESF_EEENS5_IJSF_SC_EEEEEEENSL_INS5_IJNS5_IJNS5_IJSN_SC_EEENS5_IJSM_SC_EEEEEESC_NS5_IJSB_SC_EEEEEENS5_IJNS5_IJNS5_IJSS_SW_EEESV_EEESU_NS5_IJSC_SW_EEEEEEEEEEEvNS4_8identityES1H_S22_vS23_EENS_8epilogue10collective18CollectiveEpilogueINS25_23Sm100TmaWarpSpecializedILi4ELi2ELi16ELb1ELb0EEEJNS5_IJNSA_ILi64EEESF_SF_EEENS5_IJNSL_IS2A_SC_EENSL_INS5_IJSR_NSA_ILi2EEEEEENS5_IJSC_S2A_EEEEEEEENS_10bfloat16_tESK_S2I_SK_NS25_6fusion15FusionCallbacksIS29_NS2J_17LinearCombinationIS2I_fS2I_fLNS_15FloatRoundStyleE2EEES2B_S2H_JEEENS4_5SM1004TMEM4LOAD26SM100_TMEM_LOAD_32dp32b16xENS4_13SM90_TMA_LOADENS1I_INS1J_ILi1ELi4ELi3EEENS1L_ILi16EEENSL_INS5_IJS1N_SR_EEENS5_IJSR_SC_EEEEEEENS4_39AutoVectorizingCopyWithAssumedAlignmentILi128EEENS4_14SM90_TMA_STOREES2Z_S31_S31_EEEvvEEEEvNT_6ParamsE) ;  /* 0xffffff0802b47950 */ /* 0x000fea0003c3ffff */
        .weak           $__internal_1_$__cuda_sm10x_tcgen05_guardrail_trap_phase_invalid_during_alloc
        .type           $__internal_1_$__cuda_sm10x_tcgen05_guardrail_trap_phase_invalid_during_alloc,@function
        .size           $__internal_1_$__cuda_sm10x_tcgen05_guardrail_trap_phase_invalid_during_alloc,($__internal_2_$__cuda_sm10x_tcgen05_guardrail_trap_unallocated_columns_being_dealloced - $__internal_1_$__cuda_sm10x_tcgen05_guardrail_trap_phase_invalid_during_alloc)
$__internal_1_$__cuda_sm10x_tcgen05_guardrail_trap_phase_invalid_during_alloc:
[----:B------:R-:W-:Y:S05]  /*f530*/  BPT.TRAP 0x1 ;  /* 0x000000040000795c */ /* 0x000fea0000300000 */
[----:B------:R-:W-:-:S04]  /*f540*/  MOV R5, 0x0 ;  /* 0x0000000000057802 */ /* 0x000fc80000000f00 */
[----:B------:R-:W-:Y:S05]  /*f550*/  RET.REL.NODEC R4 `(_ZN7cutlass13device_kernelINS_4gemm6kernel13GemmUniversalIN4cute5tupleIJiiiiEEENS1_10collective13CollectiveMmaINS1_46MainloopSm100TmaUmmaWarpSpecializedBlockScaledILi6ELi2ELi2ENS5_IJNS4_1CILi4EEESB_NSA_ILi1EEEEEEEENS5_IJNSA_ILi128EEESF_SF_EEENS5_IJNS_12float_e4m3_tENS_13float_ue8m0_tEEEENS5_IJNS5_IJlSC_lEEENS4_6LayoutINS5_IJNS5_IJNS5_IJNSA_ILi32EEESB_EEEiEEESO_NS5_IJSC_iEEEEEENS5_IJNS5_IJNS5_IJNSA_ILi16EEESB_EEEiEEENS5_IJNS5_IJNSA_ILi0EEESC_EEENSA_ILi512EEEEEENS5_IJSU_iEEEEEEEEEEESJ_S11_NS4_8TiledMMAINS4_8MMA_AtomIJNS4_21SM100_MMA_MXF8F6F4_SSISH_SH_fSI_Li128ELi128ELNS4_4UMMA5MajorE0ELS16_0ELNS15_7ScaleInE0ELS17_0EEEEEENSL_INS5_IJSC_SC_SC_EEENS5_IJSU_SU_SU_EEEEENS5_IJNS4_10UnderscoreES1D_S1D_EEEEENS5_IJNS4_23SM90_TMA_LOAD_MULTICASTES1G_EEENS5_IJNS4_14ComposedLayoutINS4_7SwizzleILi3ELi4ELi3EEENS4_18smem_ptr_flag_bitsILi8EEENSL_INS5_IJNSA_ILi8EEESF_EEENS5_IJSF_SC_EEEEEEENSL_INS5_IJNS5_IJNS5_IJSN_SC_EEENS5_IJSM_SC_EEEEEESC_NS5_IJSB_SC_EEEEEENS5_IJNS5_IJNS5_IJSS_SW_EEESV_EEESU_NS5_IJSC_SW_EEEEEEEEEEEvNS4_8identityES1H_S22_vS23_EENS_8epilogue10collective18CollectiveEpilogueINS25_23Sm100TmaWarpSpecializedILi4ELi2ELi16ELb1ELb0EEEJNS5_IJNSA_ILi64EEESF_SF_EEENS5_IJNSL_IS2A_SC_EENSL_INS5_IJSR_NSA_ILi2EEEEEENS5_IJSC_S2A_EEEEEEEENS_10bfloat16_tESK_S2I_SK_NS25_6fusion15FusionCallbacksIS29_NS2J_17LinearCombinationIS2I_fS2I_fLNS_15FloatRoundStyleE2EEES2B_S2H_JEEENS4_5SM1004TMEM4LOAD26SM100_TMEM_LOAD_32dp32b16xENS4_13SM90_TMA_LOADENS1I_INS1J_ILi1ELi4ELi3EEENS1L_ILi16EEENSL_INS5_IJS1N_SR_EEENS5_IJSR_SC_EEEEEEENS4_39AutoVectorizingCopyWithAssumedAlignmentILi128EEENS4_14SM90_TMA_STOREES2Z_S31_S31_EEEvvEEEEvNT_6ParamsE) ;  /* 0xffffff0804a87950 */ /* 0x000fea0003c3ffff */
        .weak           $__internal_2_$__cuda_sm10x_tcgen05_guardrail_trap_unallocated_columns_being_dealloced
        .type           $__internal_2_$__cuda_sm10x_tcgen05_guardrail_trap_unallocated_columns_being_dealloced,@function
        .size           $__internal_2_$__cuda_sm10x_tcgen05_guardrail_trap_unallocated_columns_being_dealloced,(.L_x_247 - $__internal_2_$__cuda_sm10x_tcgen05_guardrail_trap_unallocated_columns_being_dealloced)
$__internal_2_$__cuda_sm10x_tcgen05_guardrail_trap_unallocated_columns_being_dealloced:
[----:B------:R-:W-:Y:S05]  /*f560*/  BPT.TRAP 0x1 ;  /* 0x000000040000795c */ /* 0x000fea0000300000 */
[----:B------:R-:W-:-:S04]  /*f570*/  HFMA2 R3, -RZ, RZ, 0, 0 ;  /* 0x00000000ff037431 */ /* 0x000fc800000001ff */
[----:B------:R-:W-:Y:S05]  /*f580*/  RET.REL.NODEC R2 `(_ZN7cutlass13device_kernelINS_4gemm6kernel13GemmUniversalIN4cute5tupleIJiiiiEEENS1_10collective13CollectiveMmaINS1_46MainloopSm100TmaUmmaWarpSpecializedBlockScaledILi6ELi2ELi2ENS5_IJNS4_1CILi4EEESB_NSA_ILi1EEEEEEEENS5_IJNSA_ILi128EEESF_SF_EEENS5_IJNS_12float_e4m3_tENS_13float_ue8m0_tEEEENS5_IJNS5_IJlSC_lEEENS4_6LayoutINS5_IJNS5_IJNS5_IJNSA_ILi32EEESB_EEEiEEESO_NS5_IJSC_iEEEEEENS5_IJNS5_IJNS5_IJNSA_ILi16EEESB_EEEiEEENS5_IJNS5_IJNSA_ILi0EEESC_EEENSA_ILi512EEEEEENS5_IJSU_iEEEEEEEEEEESJ_S11_NS4_8TiledMMAINS4_8MMA_AtomIJNS4_21SM100_MMA_MXF8F6F4_SSISH_SH_fSI_Li128ELi128ELNS4_4UMMA5MajorE0ELS16_0ELNS15_7ScaleInE0ELS17_0EEEEEENSL_INS5_IJSC_SC_SC_EEENS5_IJSU_SU_SU_EEEEENS5_IJNS4_10UnderscoreES1D_S1D_EEEEENS5_IJNS4_23SM90_TMA_LOAD_MULTICASTES1G_EEENS5_IJNS4_14ComposedLayoutINS4_7SwizzleILi3ELi4ELi3EEENS4_18smem_ptr_flag_bitsILi8EEENSL_INS5_IJNSA_ILi8EEESF_EEENS5_IJSF_SC_EEEEEEENSL_INS5_IJNS5_IJNS5_IJSN_SC_EEENS5_IJSM_SC_EEEEEESC_NS5_IJSB_SC_EEEEEENS5_IJNS5_IJNS5_IJSS_SW_EEESV_EEESU_NS5_IJSC_SW_EEEEEEEEEEEvNS4_8identityES1H_S22_vS23_EENS_8epilogue10collective18CollectiveEpilogueINS25_23Sm100TmaWarpSpecializedILi4ELi2ELi16ELb1ELb0EEEJNS5_IJNSA_ILi64EEESF_SF_EEENS5_IJNSL_IS2A_SC_EENSL_INS5_IJSR_NSA_ILi2EEEEEENS5_IJSC_S2A_EEEEEEEENS_10bfloat16_tESK_S2I_SK_NS25_6fusion15FusionCallbacksIS29_NS2J_17LinearCombinationIS2I_fS2I_fLNS_15FloatRoundStyleE2EEES2B_S2H_JEEENS4_5SM1004TMEM4LOAD26SM100_TMEM_LOAD_32dp32b16xENS4_13SM90_TMA_LOADENS1I_INS1J_ILi1ELi4ELi3EEENS1L_ILi16EEENSL_INS5_IJS1N_SR_EEENS5_IJSR_SC_EEEEEEENS4_39AutoVectorizingCopyWithAssumedAlignmentILi128EEENS4_14SM90_TMA_STOREES2Z_S31_S31_EEEvvEEEEvNT_6ParamsE) ;  /* 0xffffff08029c7950 */ /* 0x000fea0003c3ffff */
.L_x_246:
[----:B------:R-:W-:-:S00]  /*f590*/  BRA `(.L_x_246) ;  /* 0xfffffffc00fc7947 */ /* 0x000fc0000383ffff */
[----:B------:R-:W-:-:S00]  /*f5a0*/  NOP ;  /* 0x0000000000007918 */ /* 0x000fc00000000000 */
        /* <DEDUP_REMOVED lines=13> */
.L_x_247:


//--------------------- .nv.global.init           --------------------------
	.section	.nv.global.init,"aw",@progbits
.nv.global.init:
	.type		$str$27,@object
	.size		$str$27,($str$28 - $str$27)
$str$27:
        /*0000*/ 	.byte	0x28, 0x61, 0x64, 0x64, 0x72, 0x65, 0x73, 0x73, 0x20, 0x26, 0x20, 0x6d, 0x61, 0x73, 0x6b, 0x29
        /*0010*/ 	.byte	0x20, 0x3d, 0x3d, 0x20, 0x30, 0x00
	.type		$str$28,@object
	.size		$str$28,($str$26 - $str$28)
$str$28:
        /*0016*/ 	.byte	0x2f, 0x74, 0x6d, 0x70, 0x2f, 0x63, 0x75, 0x74, 0x6c, 0x61, 0x73, 0x73, 0x5f, 0x73, 0x77, 0x65
        /*0026*/ 	.byte	0x65, 0x70, 0x5f, 0x73, 0x72, 0x63, 0x2f, 0x69, 0x6e, 0x63, 0x6c, 0x75, 0x64, 0x65, 0x2f, 0x63
        /*0036*/ 	.byte	0x75, 0x74, 0x65, 0x2f, 0x70, 0x6f, 0x69, 0x6e, 0x74, 0x65, 0x72, 0x5f, 0x66, 0x6c, 0x61, 0x67
        /*0046*/ 	.byte	0x67, 0x65, 0x64, 0x2e, 0x68, 0x70, 0x70, 0x00
	.type		$str$26,@object
	.size		$str$26,($str$25 - $str$26)
$str$26:
        /*004e*/ 	.byte	0x2f, 0x74, 0x6d, 0x70, 0x2f, 0x63, 0x75, 0x74, 0x6c, 0x61, 0x73, 0x73, 0x5f, 0x73, 0x77, 0x65
        /*005e*/ 	.byte	0x65, 0x70, 0x5f, 0x73, 0x72, 0x63, 0x2f, 0x69, 0x6e, 0x63, 0x6c, 0x75, 0x64, 0x65, 0x2f, 0x63
        /*006e*/ 	.byte	0x75, 0x74, 0x65, 0x2f, 0x61, 0x74, 0x6f, 0x6d, 0x2f, 0x63, 0x6f, 0x70, 0x79, 0x5f, 0x74, 0x72
        /*007e*/ 	.byte	0x61, 0x69, 0x74, 0x73, 0x5f, 0x73, 0x6d, 0x31, 0x30, 0x30, 0x2e, 0x68, 0x70, 0x70, 0x00
	.type		$str$25,@object
	.size		$str$25,(__unnamed_1 - $str$25)
$str$25:
        /*008d*/ 	.byte	0x28, 0x28, 0x75, 0x69, 0x6e, 0x74, 0x33, 0x32, 0x5f, 0x74, 0x28, 0x74, 0x68, 0x72, 0x65, 0x61
        /*009d*/ 	.byte	0x64, 0x49, 0x64, 0x78, 0x2e, 0x78, 0x29, 0x20, 0x2f, 0x20, 0x33, 0x32, 0x29, 0x20, 0x25, 0x20
        /*00ad*/ 	.byte	0x34, 0x29, 0x20, 0x3d, 0x3d, 0x20, 0x28, 0x28, 0x28, 0x74, 0x6d, 0x65, 0x6d, 0x5f, 0x61, 0x64
        /*00bd*/ 	.byte	0x64, 0x72, 0x20, 0x3e, 0x3e, 0x20, 0x31, 0x36, 0x29, 0x20, 0x2f, 0x20, 0x33, 0x32, 0x29, 0x20
        /*00cd*/ 	.byte	0x25, 0x20, 0x34, 0x29, 0x00
	.type		__unnamed_1,@object
	.size		__unnamed_1,(__unnamed_2 - __unnamed_1)
__unnamed_1:
        /*00d2*/ 	.byte	0x61, 0x75, 0x74, 0x6f, 0x20, 0x63, 0x75, 0x74, 0x65, 0x3a, 0x3a, 0x61, 0x73, 0x5f, 0x70, 0x6f
        /* <DEDUP_REMOVED lines=24> */
        /*0262*/ 	.byte	0x43, 0x3c, 0x32, 0x30, 0x34, 0x38, 0x3e, 0x3e, 0x3e, 0x3e, 0x5d, 0x00
	.type		__unnamed_2,@object
	.size		__unnamed_2,(.L_2 - __unnamed_2)
__unnamed_2:
        /* <DEDUP_REMOVED lines=40> */
        /*04ee*/ 	.byte	0x3a, 0x3a, 0x43, 0x3c, 0x30, 0x3e, 0x3e, 0x3e, 0x3e, 0x5d, 0x00
.L_2:


//--------------------- .nv.shared._ZN7cutlass13device_kernelINS_4gemm6kernel13GemmUniversalIN4cute5tupleIJiiiiEEENS1_10collective13CollectiveMmaINS1_46MainloopSm100TmaUmmaWarpSpecializedBlockScaledILi6ELi2ELi2ENS5_IJNS4_1CILi4EEESB_NSA_ILi1EEEEEEEENS5_IJNSA_ILi128EEESF_SF_EEENS5_IJNS_12float_e4m3_tENS_13float_ue8m0_tEEEENS5_IJNS5_IJlSC_lEEENS4_6LayoutINS5_IJNS5_IJNS5_IJNSA_ILi32EEESB_EEEiEEESO_NS5_IJSC_iEEEEEENS5_IJNS5_IJNS5_IJNSA_ILi16EEESB_EEEiEEENS5_IJNS5_IJNSA_ILi0EEESC_EEENSA_ILi512EEEEEENS5_IJSU_iEEEEEEEEEEESJ_S11_NS4_8TiledMMAINS4_8MMA_AtomIJNS4_21SM100_MMA_MXF8F6F4_SSISH_SH_fSI_Li128ELi128ELNS4_4UMMA5MajorE0ELS16_0ELNS15_7ScaleInE0ELS17_0EEEEEENSL_INS5_IJSC_SC_SC_EEENS5_IJSU_SU_SU_EEEEENS5_IJNS4_10UnderscoreES1D_S1D_EEEEENS5_IJNS4_23SM90_TMA_LOAD_MULTICASTES1G_EEENS5_IJNS4_14ComposedLayoutINS4_7SwizzleILi3ELi4ELi3EEENS4_18smem_ptr_flag_bitsILi8EEENSL_INS5_IJNSA_ILi8EEESF_EEENS5_IJSF_SC_EEEEEEENSL_INS5_IJNS5_IJNS5_IJSN_SC_EEENS5_IJSM_SC_EEEEEESC_NS5_IJSB_SC_EEEEEENS5_IJNS5_IJNS5_IJSS_SW_EEESV_EEESU_NS5_IJSC_SW_EEEEEEEEEEEvNS4_8identityES1H_S22_vS23_EENS_8epilogue10collective18CollectiveEpilogueINS25_23Sm100TmaWarpSpecializedILi4ELi2ELi16ELb1ELb0EEEJNS5_IJNSA_ILi64EEESF_SF_EEENS5_IJNSL_IS2A_SC_EENSL_INS5_IJSR_NSA_ILi2EEEEEENS5_IJSC_S2A_EEEEEEEENS_10bfloat16_tESK_S2I_SK_NS25_6fusion15FusionCallbacksIS29_NS2J_17LinearCombinationIS2I_fS2I_fLNS_15FloatRoundStyleE2EEES2B_S2H_JEEENS4_5SM1004TMEM4LOAD26SM100_TMEM_LOAD_32dp32b16xENS4_13SM90_TMA_LOADENS1I_INS1J_ILi1ELi4ELi3EEENS1L_ILi16EEENSL_INS5_IJS1N_SR_EEENS5_IJSR_SC_EEEEEEENS4_39AutoVectorizingCopyWithAssumedAlignmentILi128EEENS4_14SM90_TMA_STOREES2Z_S31_S31_EEEvvEEEEvNT_6ParamsE --------------------------
	.section	.nv.shared._ZN7cutlass13device_kernelINS_4gemm6kernel13GemmUniversalIN4cute5tupleIJiiiiEEENS1_10collective13CollectiveMmaINS1_46MainloopSm100TmaUmmaWarpSpecializedBlockScaledILi6ELi2ELi2ENS5_IJNS4_1CILi4EEESB_NSA_ILi1EEEEEEEENS5_IJNSA_ILi128EEESF_SF_EEENS5_IJNS_12float_e4m3_tENS_13float_ue8m0_tEEEENS5_IJNS5_IJlSC_lEEENS4_6LayoutINS5_IJNS5_IJNS5_IJNSA_ILi32EEESB_EEEiEEESO_NS5_IJSC_iEEEEEENS5_IJNS5_IJNS5_IJNSA_ILi16EEESB_EEEiEEENS5_IJNS5_IJNSA_ILi0EEESC_EEENSA_ILi512EEEEEENS5_IJSU_iEEEEEEEEEEESJ_S11_NS4_8TiledMMAINS4_8MMA_AtomIJNS4_21SM100_MMA_MXF8F6F4_SSISH_SH_fSI_Li128ELi128ELNS4_4UMMA5MajorE0ELS16_0ELNS15_7ScaleInE0ELS17_0EEEEEENSL_INS5_IJSC_SC_SC_EEENS5_IJSU_SU_SU_EEEEENS5_IJNS4_10UnderscoreES1D_S1D_EEEEENS5_IJNS4_23SM90_TMA_LOAD_MULTICASTES1G_EEENS5_IJNS4_14ComposedLayoutINS4_7SwizzleILi3ELi4ELi3EEENS4_18smem_ptr_flag_bitsILi8EEENSL_INS5_IJNSA_ILi8EEESF_EEENS5_IJSF_SC_EEEEEEENSL_INS5_IJNS5_IJNS5_IJSN_SC_EEENS5_IJSM_SC_EEEEEESC_NS5_IJSB_SC_EEEEEENS5_IJNS5_IJNS5_IJSS_SW_EEESV_EEESU_NS5_IJSC_SW_EEEEEEEEEEEvNS4_8identityES1H_S22_vS23_EENS_8epilogue10collective18CollectiveEpilogueINS25_23Sm100TmaWarpSpecializedILi4ELi2ELi16ELb1ELb0EEEJNS5_IJNSA_ILi64EEESF_SF_EEENS5_IJNSL_IS2A_SC_EENSL_INS5_IJSR_NSA_ILi2EEEEEENS5_IJSC_S2A_EEEEEEEENS_10bfloat16_tESK_S2I_SK_NS25_6fusion15FusionCallbacksIS29_NS2J_17LinearCombinationIS2I_fS2I_fLNS_15FloatRoundStyleE2EEES2B_S2H_JEEENS4_5SM1004TMEM4LOAD26SM100_TMEM_LOAD_32dp32b16xENS4_13SM90_TMA_LOADENS1I_INS1J_ILi1ELi4ELi3EEENS1L_ILi16EEENSL_INS5_IJS1N_SR_EEENS5_IJSR_SC_EEEEEEENS4_39AutoVectorizingCopyWithAssumedAlignmentILi128EEENS4_14SM90_TMA_STOREES2Z_S31_S31_EEEvvEEEEvNT_6ParamsE,"aw",@nobits
	.sectionflags	@""
	.align	16
	.zero		1024


//--------------------- .nv.shared.reserved.0     --------------------------
	.section	.nv.shared.reserved.0,"aw",@nobits
	.weak		__nv_reservedSMEM_offset_0_alias
	.size		__nv_reservedSMEM_offset_0_alias, 0, 64
	.other		__nv_reservedSMEM_offset_0_alias,@"STO_CUDA_RESERVED_SHARED STV_DEFAULT"
__nv_reservedSMEM_offset_0_alias:
	.zero		0
.nv.shared.reserved.0:
	.zero		64
	.weak		__nv_reservedSMEM_tcgen05_partition
	.type		__nv_reservedSMEM_tcgen05_partition,@object
	.size		__nv_reservedSMEM_tcgen05_partition,(.L_0 - __nv_reservedSMEM_tcgen05_partition)
__nv_reservedSMEM_tcgen05_partition:
	.zero		32
.L_0:


//--------------------- .nv.global                --------------------------
	.section	.nv.global,"aw",@nobits
.nv.global:
	.type		_ZN40_INTERNAL_4d41dc83_4_k_cu_a5cc9eec_352944cute1_E,@object
	.size		_ZN40_INTERNAL_4d41dc83_4_k_cu_a5cc9eec_352944cute1_E,(_ZN40_INTERNAL_4d41dc83_4_k_cu_a5cc9eec_352944cuda3std3__45__cpo6cbeginE - _ZN40_INTERNAL_4d41dc83_4_k_cu_a5cc9eec_352944cute1_E)
_ZN40_INTERNAL_4d41dc83_4_k_cu_a5cc9eec_352944cute1_E:
	.zero		1
	.type		_ZN40_INTERNAL_4d41dc83_4_k_cu_a5cc9eec_352944cuda3std3__45__cpo6cbeginE,@object
	.size		_ZN40_INTERNAL_4d41dc83_4_k_cu_a5cc9eec_352944cuda3std3__45__cpo6cbeginE,(_ZN40_INTERNAL_4d41dc83_4_k_cu_a5cc9eec_352944cuda3std3__48in_placeE - _ZN40_INTERNAL_4d41dc83_4_k_cu_a5cc9eec_352944cuda3std3__45__cpo6cbeginE)
_ZN40_INTERNAL_4d41dc83_4_k_cu_a5cc9eec_352944cuda3std3__45__cpo6cbeginE:
	.zero		1
	.type		_ZN40_INTERNAL_4d41dc83_4_k_cu_a5cc9eec_352944cuda3std3__48in_placeE,@object
	.size		_ZN40_INTERNAL_4d41dc83_4_k_cu_a5cc9eec_352944cuda3std3__48in_placeE,(_ZN40_INTERNAL_4d41dc83_4_k_cu_a5cc9eec_352944cuda3std6ranges3__45__cpo9iter_moveE - _ZN40_INTERNAL_4d41dc83_4_k_cu_a5cc9eec_352944cuda3std3__48in_placeE)
_ZN40_INTERNAL_4d41dc83_4_k_cu_a5cc9eec_352944cuda3std3__48in_placeE:
	.zero		1
	.type		_ZN40_INTERNAL_4d41dc83_4_k_cu_a5cc9eec_352944cuda3std6ranges3__45__cpo9iter_moveE,@object
	.size		_ZN40_INTERNAL_4d41dc83_4_k_cu_a5cc9eec_352944cuda3std6ranges3__45__cpo9iter_moveE,(_ZN40_INTERNAL_4d41dc83_4_k_cu_a5cc9eec_352944cuda3std3__45__cpo5beginE - _ZN40_INTERNAL_4d41dc83_4_k_cu_a5cc9eec_352944cuda3std6ranges3__45__cpo9iter_moveE)
_ZN40_INTERNAL_4d41dc83_4_k_cu_a5cc9eec_352944cuda3std6ranges3__45__cpo9iter_moveE:
	.zero		1
	.type		_ZN40_INTERNAL_4d41dc83_4_k_cu_a5cc9eec_352944cuda3std3__45__cpo5beginE,@object
	.size		_ZN40_INTERNAL_4d41dc83_4_k_cu_a5cc9eec_352944cuda3std3__45__cpo5beginE,(_ZN40_INTERNAL_4d41dc83_4_k_cu_a5cc9eec_352944cuda3std3__442_GLOBAL__N__4d41dc83_4_k_cu_a5cc9eec_352946ignoreE - _ZN40_INTERNAL_4d41dc83_4_k_cu_a5cc9eec_352944cuda3std3__45__cpo5beginE)
_ZN40_INTERNAL_4d41dc83_4_k_cu_a5cc9eec_352944cuda3std3__45__cpo5beginE:
	.zero		1
	.type		_ZN40_INTERNAL_4d41dc83_4_k_cu_a5cc9eec_352944cuda3std3__442_GLOBAL__N__4d41dc83_4_k_cu_a5cc9eec_352946ignoreE,@object
	.size		_ZN40_INTERNAL_4d41dc83_4_k_cu_a5cc9eec_352944cuda3std3__442_GLOBAL__N__4d41dc83_4_k_cu_a5cc9eec_352946ignoreE,(_ZN40_INTERNAL_4d41dc83_4_k_cu_a5cc9eec_352944cute7productE - _ZN40_INTERNAL_4d41dc83_4_k_cu_a5cc9eec_352944cuda3std3__442_GLOBAL__N__4d41dc83_4_k_cu_a5cc9eec_352946ignoreE)
_ZN40_INTERNAL_4d41dc83_4_k_cu_a5cc9eec_352944cuda3std3__442_GLOBAL__N__4d41dc83_4_k_cu_a5cc9eec_352946ignoreE:
	.zero		1
	.type		_ZN40_INTERNAL_4d41dc83_4_k_cu_a5cc9eec_352944cute7productE,@object
	.size		_ZN40_INTERNAL_4d41dc83_4_k_cu_a5cc9eec_352944cute7productE,(_ZN40_INTERNAL_4d41dc83_4_k_cu_a5cc9eec_352944cuda3std3__45__cpo3endE - _ZN40_INTERNAL_4d41dc83_4_k_cu_a5cc9eec_352944cute7productE)
_ZN40_INTERNAL_4d41dc83_4_k_cu_a5cc9eec_352944cute7productE:
	.zero		1
	.type		_ZN40_INTERNAL_4d41dc83_4_k_cu_a5cc9eec_352944cuda3std3__45__cpo3endE,@object
	.size		_ZN40_INTERNAL_4d41dc83_4_k_cu_a5cc9eec_352944cuda3std3__45__cpo3endE,(_ZN40_INTERNAL_4d41dc83_4_k_cu_a5cc9eec_352944cuda3std3__419piecewise_constructE - _ZN40_INTERNAL_4d41dc83_4_k_cu_a5cc9eec_352944cuda3std3__45__cpo3endE)
_ZN40_INTERNAL_4d41dc83_4_k_cu_a5cc9eec_352944cuda3std3__45__cpo3endE:
	.zero		1
	.type		_ZN40_INTERNAL_4d41dc83_4_k_cu_a5cc9eec_352944cuda3std3__419piecewise_constructE,@object
	.size		_ZN40_INTERNAL_4d41dc83_4_k_cu_a5cc9eec_352944cuda3std3__419piecewise_constructE,(_ZN40_INTERNAL_4d41dc83_4_k_cu_a5cc9eec_352944cuda3std3__45__cpo4cendE - _ZN40_INTERNAL_4d41dc83_4_k_cu_a5cc9eec_352944cuda3std3__419piecewise_constructE)
_ZN40_INTERNAL_4d41dc83_4_k_cu_a5cc9eec_352944cuda3std3__419piecewise_constructE:
	.zero		1
	.type		_ZN40_INTERNAL_4d41dc83_4_k_cu_a5cc9eec_352944cuda3std3__45__cpo4cendE,@object
	.size		_ZN40_INTERNAL_4d41dc83_4_k_cu_a5cc9eec_352944cuda3std3__45__cpo4cendE,(_ZN40_INTERNAL_4d41dc83_4_k_cu_a5cc9eec_352944cuda3std6ranges3__45__cpo4swapE - _ZN40_INTERNAL_4d41dc83_4_k_cu_a5cc9eec_352944cuda3std3__45__cpo4cendE)
_ZN40_INTERNAL_4d41dc83_4_k_cu_a5cc9eec_352944cuda3std3__45__cpo4cendE:
	.zero		1
	.type		_ZN40_INTERNAL_4d41dc83_4_k_cu_a5cc9eec_352944cuda3std6ranges3__45__cpo4swapE,@object
	.size		_ZN40_INTERNAL_4d41dc83_4_k_cu_a5cc9eec_352944cuda3std6ranges3__45__cpo4swapE,(.L_10 - _ZN40_INTERNAL_4d41dc83_4_k_cu_a5cc9eec_352944cuda3std6ranges3__45__cpo4swapE)
_ZN40_INTERNAL_4d41dc83_4_k_cu_a5cc9eec_352944cuda3std6ranges3__45__cpo4swapE:
	.zero		1
.L_10:


//--------------------- .nv.constant0._ZN7cutlass13device_kernelINS_4gemm6kernel13GemmUniversalIN4cute5tupleIJiiiiEEENS1_10collective13CollectiveMmaINS1_46MainloopSm100TmaUmmaWarpSpecializedBlockScaledILi6ELi2ELi2ENS5_IJNS4_1CILi4EEESB_NSA_ILi1EEEEEEEENS5_IJNSA_ILi128EEESF_SF_EEENS5_IJNS_12float_e4m3_tENS_13float_ue8m0_tEEEENS5_IJNS5_IJlSC_lEEENS4_6LayoutINS5_IJNS5_IJNS5_IJNSA_ILi32EEESB_EEEiEEESO_NS5_IJSC_iEEEEEENS5_IJNS5_IJNS5_IJNSA_ILi16EEESB_EEEiEEENS5_IJNS5_IJNSA_ILi0EEESC_EEENSA_ILi512EEEEEENS5_IJSU_iEEEEEEEEEEESJ_S11_NS4_8TiledMMAINS4_8MMA_AtomIJNS4_21SM100_MMA_MXF8F6F4_SSISH_SH_fSI_Li128ELi128ELNS4_4UMMA5MajorE0ELS16_0ELNS15_7ScaleInE0ELS17_0EEEEEENSL_INS5_IJSC_SC_SC_EEENS5_IJSU_SU_SU_EEEEENS5_IJNS4_10UnderscoreES1D_S1D_EEEEENS5_IJNS4_23SM90_TMA_LOAD_MULTICASTES1G_EEENS5_IJNS4_14ComposedLayoutINS4_7SwizzleILi3ELi4ELi3EEENS4_18smem_ptr_flag_bitsILi8EEENSL_INS5_IJNSA_ILi8EEESF_EEENS5_IJSF_SC_EEEEEEENSL_INS5_IJNS5_IJNS5_IJSN_SC_EEENS5_IJSM_SC_EEEEEESC_NS5_IJSB_SC_EEEEEENS5_IJNS5_IJNS5_IJSS_SW_EEESV_EEESU_NS5_IJSC_SW_EEEEEEEEEEEvNS4_8identityES1H_S22_vS23_EENS_8epilogue10collective18CollectiveEpilogueINS25_23Sm100TmaWarpSpecializedILi4ELi2ELi16ELb1ELb0EEEJNS5_IJNSA_ILi64EEESF_SF_EEENS5_IJNSL_IS2A_SC_EENSL_INS5_IJSR_NSA_ILi2EEEEEENS5_IJSC_S2A_EEEEEEEENS_10bfloat16_tESK_S2I_SK_NS25_6fusion15FusionCallbacksIS29_NS2J_17LinearCombinationIS2I_fS2I_fLNS_15FloatRoundStyleE2EEES2B_S2H_JEEENS4_5SM1004TMEM4LOAD26SM100_TMEM_LOAD_32dp32b16xENS4_13SM90_TMA_LOADENS1I_INS1J_ILi1ELi4ELi3EEENS1L_ILi16EEENSL_INS5_IJS1N_SR_EEENS5_IJSR_SC_EEEEEEENS4_39AutoVectorizingCopyWithAssumedAlignmentILi128EEENS4_14SM90_TMA_STOREES2Z_S31_S31_EEEvvEEEEvNT_6ParamsE --------------------------
	.section	.nv.constant0._ZN7cutlass13device_kernelINS_4gemm6kernel13GemmUniversalIN4cute5tupleIJiiiiEEENS1_10collective13CollectiveMmaINS1_46MainloopSm100TmaUmmaWarpSpecializedBlockScaledILi6ELi2ELi2ENS5_IJNS4_1CILi4EEESB_NSA_ILi1EEEEEEEENS5_IJNSA_ILi128EEESF_SF_EEENS5_IJNS_12float_e4m3_tENS_13float_ue8m0_tEEEENS5_IJNS5_IJlSC_lEEENS4_6LayoutINS5_IJNS5_IJNS5_IJNSA_ILi32EEESB_EEEiEEESO_NS5_IJSC_iEEEEEENS5_IJNS5_IJNS5_IJNSA_ILi16EEESB_EEEiEEENS5_IJNS5_IJNSA_ILi0EEESC_EEENSA_ILi512EEEEEENS5_IJSU_iEEEEEEEEEEESJ_S11_NS4_8TiledMMAINS4_8MMA_AtomIJNS4_21SM100_MMA_MXF8F6F4_SSISH_SH_fSI_Li128ELi128ELNS4_4UMMA5MajorE0ELS16_0ELNS15_7ScaleInE0ELS17_0EEEEEENSL_INS5_IJSC_SC_SC_EEENS5_IJSU_SU_SU_EEEEENS5_IJNS4_10UnderscoreES1D_S1D_EEEEENS5_IJNS4_23SM90_TMA_LOAD_MULTICASTES1G_EEENS5_IJNS4_14ComposedLayoutINS4_7SwizzleILi3ELi4ELi3EEENS4_18smem_ptr_flag_bitsILi8EEENSL_INS5_IJNSA_ILi8EEESF_EEENS5_IJSF_SC_EEEEEEENSL_INS5_IJNS5_IJNS5_IJSN_SC_EEENS5_IJSM_SC_EEEEEESC_NS5_IJSB_SC_EEEEEENS5_IJNS5_IJNS5_IJSS_SW_EEESV_EEESU_NS5_IJSC_SW_EEEEEEEEEEEvNS4_8identityES1H_S22_vS23_EENS_8epilogue10collective18CollectiveEpilogueINS25_23Sm100TmaWarpSpecializedILi4ELi2ELi16ELb1ELb0EEEJNS5_IJNSA_ILi64EEESF_SF_EEENS5_IJNSL_IS2A_SC_EENSL_INS5_IJSR_NSA_ILi2EEEEEENS5_IJSC_S2A_EEEEEEEENS_10bfloat16_tESK_S2I_SK_NS25_6fusion15FusionCallbacksIS29_NS2J_17LinearCombinationIS2I_fS2I_fLNS_15FloatRoundStyleE2EEES2B_S2H_JEEENS4_5SM1004TMEM4LOAD26SM100_TMEM_LOAD_32dp32b16xENS4_13SM90_TMA_LOADENS1I_INS1J_ILi1ELi4ELi3EEENS1L_ILi16EEENSL_INS5_IJS1N_SR_EEENS5_IJSR_SC_EEEEEEENS4_39AutoVectorizingCopyWithAssumedAlignmentILi128EEENS4_14SM90_TMA_STOREES2Z_S31_S31_EEEvvEEEEvNT_6ParamsE,"a",@progbits
	.sectionflags	@""
	.align	4
.nv.constant0._ZN7cutlass13device_kernelINS_4gemm6kernel13GemmUniversalIN4cute5tupleIJiiiiEEENS1_10collective13CollectiveMmaINS1_46MainloopSm100TmaUmmaWarpSpecializedBlockScaledILi6ELi2ELi2ENS5_IJNS4_1CILi4EEESB_NSA_ILi1EEEEEEEENS5_IJNSA_ILi128EEESF_SF_EEENS5_IJNS_12float_e4m3_tENS_13float_ue8m0_tEEEENS5_IJNS5_IJlSC_lEEENS4_6LayoutINS5_IJNS5_IJNS5_IJNSA_ILi32EEESB_EEEiEEESO_NS5_IJSC_iEEEEEENS5_IJNS5_IJNS5_IJNSA_ILi16EEESB_EEEiEEENS5_IJNS5_IJNSA_ILi0EEESC_EEENSA_ILi512EEEEEENS5_IJSU_iEEEEEEEEEEESJ_S11_NS4_8TiledMMAINS4_8MMA_AtomIJNS4_21SM100_MMA_MXF8F6F4_SSISH_SH_fSI_Li128ELi128ELNS4_4UMMA5MajorE0ELS16_0ELNS15_7ScaleInE0ELS17_0EEEEEENSL_INS5_IJSC_SC_SC_EEENS5_IJSU_SU_SU_EEEEENS5_IJNS4_10UnderscoreES1D_S1D_EEEEENS5_IJNS4_23SM90_TMA_LOAD_MULTICASTES1G_EEENS5_IJNS4_14ComposedLayoutINS4_7SwizzleILi3ELi4ELi3EEENS4_18smem_ptr_flag_bitsILi8EEENSL_INS5_IJNSA_ILi8EEESF_EEENS5_IJSF_SC_EEEEEEENSL_INS5_IJNS5_IJNS5_IJSN_SC_EEENS5_IJSM_SC_EEEEEESC_NS5_IJSB_SC_EEEEEENS5_IJNS5_IJNS5_IJSS_SW_EEESV_EEESU_NS5_IJSC_SW_EEEEEEEEEEEvNS4_8identityES1H_S22_vS23_EENS_8epilogue10collective18CollectiveEpilogueINS25_23Sm100TmaWarpSpecializedILi4ELi2ELi16ELb1ELb0EEEJNS5_IJNSA_ILi64EEESF_SF_EEENS5_IJNSL_IS2A_SC_EENSL_INS5_IJSR_NSA_ILi2EEEEEENS5_IJSC_S2A_EEEEEEEENS_10bfloat16_tESK_S2I_SK_NS25_6fusion15FusionCallbacksIS29_NS2J_17LinearCombinationIS2I_fS2I_fLNS_15FloatRoundStyleE2EEES2B_S2H_JEEENS4_5SM1004TMEM4LOAD26SM100_TMEM_LOAD_32dp32b16xENS4_13SM90_TMA_LOADENS1I_INS1J_ILi1ELi4ELi3EEENS1L_ILi16EEENSL_INS5_IJS1N_SR_EEENS5_IJSR_SC_EEEEEEENS4_39AutoVectorizingCopyWithAssumedAlignmentILi128EEENS4_14SM90_TMA_STOREES2Z_S31_S31_EEEvvEEEEvNT_6ParamsE:
	.zero		3968


//--------------------- SYMBOLS --------------------------

	.type		.nv.reservedSmem.offset0,@object
	.size		.nv.reservedSmem.offset0,0x4
	.type		.nv.reservedSmem.cap,@object
	.size		.nv.reservedSmem.cap,0x4
	.type		__assertfail,@function
